def matmul_kernel(
    a_ptr,
    b_ptr,
    c_ptr,
    M,
    N,
    K,
    stride_am,
    stride_ak,
    stride_bk,
    stride_bn,
    stride_cm,
    stride_cn,
    BLOCK_M: tl.constexpr,
    BLOCK_N: tl.constexpr,
    BLOCK_K: tl.constexpr,
    GROUP_M: tl.constexpr,
):
    pid = tl.program_id(axis=0)
    num_pid_m = tl.cdiv(M, BLOCK_M)
    num_pid_n = tl.cdiv(N, BLOCK_N)
    num_pid_in_group = GROUP_M * num_pid_n
    group_id = pid // num_pid_in_group
    first_pid_m = group_id * GROUP_M
    group_size_m = min(num_pid_m - first_pid_m, GROUP_M)
    pid_m = first_pid_m + ((pid % num_pid_in_group) % group_size_m)
    pid_n = (pid % num_pid_in_group) // group_size_m

    offs_am = (pid_m * BLOCK_M + tl.arange(0, BLOCK_M)) % M
    offs_bn = (pid_n * BLOCK_N + tl.arange(0, BLOCK_N)) % N
    offs_k = tl.arange(0, BLOCK_K)
    a_ptrs = a_ptr + offs_am[:, None] * stride_am + offs_k[None, :] * stride_ak
    b_ptrs = b_ptr + offs_k[:, None] * stride_bk + offs_bn[None, :] * stride_bn

    acc = tl.zeros((BLOCK_M, BLOCK_N), dtype=tl.float32)
    for kk in range(0, tl.cdiv(K, BLOCK_K)):
        a = tl.load(a_ptrs, mask=offs_k[None, :] < K - kk * BLOCK_K, other=0.0)
        b = tl.load(b_ptrs, mask=offs_k[:, None] < K - kk * BLOCK_K, other=0.0)
        acc = tl.dot(a, b, acc)
        a_ptrs += BLOCK_K * stride_ak
        b_ptrs += BLOCK_K * stride_bk

    c = acc.to(c_ptr.dtype.element_ty)
    offs_cm = pid_m * BLOCK_M + tl.arange(0, BLOCK_M)
    offs_cn = pid_n * BLOCK_N + tl.arange(0, BLOCK_N)
    c_ptrs = c_ptr + offs_cm[:, None] * stride_cm + offs_cn[None, :] * stride_cn
    mask = (offs_cm[:, None] < M) & (offs_cn[None, :] < N)
    tl.store(c_ptrs, c, mask=mask)

# config = {"BLOCK_K": 64, "BLOCK_M": 128, "BLOCK_N": 128, "GROUP_M": 8, "arch": "sm_100", "dtype": "fp32", "num_ctas": 1, "num_stages": 3, "num_warps": 4}
# arch = sm_100


// ===== COMPILED SASS (sm_100a) =====

	.target	sm_100a

	.elftype	@"ET_EXEC"


//--------------------- .note.nv.tkinfo           --------------------------
	.section	.note.nv.tkinfo,"",@"SHT_NOTE"
	.sectionflags	@"SHF_NOTE_NV_TKINFO"
	.tkinfo
        /*0018*/ 	.word	0x00000081
        /*0030*/ 	.string	""
        /*0030*/ 	.string	"ptxas-blackwell"
        /*0030*/ 	.string	"Cuda compilation tools, release 12.9, V12.9.86"
        /*0030*/ 	.string	"Build cuda_12.9.r12.9/compiler.36037853_0"
        /*0030*/ 	.string	"-v  -suppress-debug-info  -lineinfo  -arch sm_100a "



//--------------------- .note.nv.cuver            --------------------------
	.section	.note.nv.cuver,"",@"SHT_NOTE"
	.sectionflags	@"SHF_NOTE_NV_CUVER"
        /*0018*/ 	.short	0x0001
        /*001a*/ 	.short	0x0064
        /*001c*/ 	.short	0x0001
        /*001e*/ 	.short	0x0000
        /*0020*/ 	.short	0x0001
        /*0022*/ 	.short	0x0000


//--------------------- .nv.info                  --------------------------
	.section	.nv.info,"",@"SHT_CUDA_INFO"
	.align	4


	//----- nvinfo : EIATTR_REGCOUNT
	.align		4
        /*0000*/ 	.byte	0x04, 0x2f
        /*0002*/ 	.short	(.L_4 - .L_3)
	.align		4
.L_3:
        /*0004*/ 	.word	index@(matmul_kernel)
        /*0008*/ 	.word	0x000000ff


	//----- nvinfo : EIATTR_FRAME_SIZE
	.align		4
.L_4:
        /*000c*/ 	.byte	0x04, 0x11
        /*000e*/ 	.short	(.L_6 - .L_5)
	.align		4
.L_5:
        /*0010*/ 	.word	index@($__internal_2_$__cuda_sm10x_tcgen05_guardrail_trap_unallocated_columns_being_dealloced)
        /*0014*/ 	.word	0x00000358


	//----- nvinfo : EIATTR_FRAME_SIZE
	.align		4
.L_6:
        /*0018*/ 	.byte	0x04, 0x11
        /*001a*/ 	.short	(.L_8 - .L_7)
	.align		4
.L_7:
        /*001c*/ 	.word	index@($__internal_1_$__cuda_sm10x_tcgen05_guardrail_trap_phase_invalid_during_alloc)
        /*0020*/ 	.word	0x00000358


	//----- nvinfo : EIATTR_FRAME_SIZE
	.align		4
.L_8:
        /*0024*/ 	.byte	0x04, 0x11
        /*0026*/ 	.short	(.L_10 - .L_9)
	.align		4
.L_9:
        /*0028*/ 	.word	index@($__internal_0_$__cuda_sm10x_tcgen05_guardrail_trap_col_being_dealloced_not_returned_by_alloc)
        /*002c*/ 	.word	0x00000358


	//----- nvinfo : EIATTR_FRAME_SIZE
	.align		4
.L_10:
        /*0030*/ 	.byte	0x04, 0x11
        /*0032*/ 	.short	(.L_12 - .L_11)
	.align		4
.L_11:
        /*0034*/ 	.word	index@(matmul_kernel)
        /*0038*/ 	.word	0x00000358


	//----- nvinfo : EIATTR_MIN_STACK_SIZE
	.align		4
.L_12:
        /*003c*/ 	.byte	0x04, 0x12
        /*003e*/ 	.short	(.L_14 - .L_13)
	.align		4
.L_13:
        /*0040*/ 	.word	index@(matmul_kernel)
        /*0044*/ 	.word	0x00000358
.L_14:


//--------------------- .nv.info.matmul_kernel    --------------------------
	.section	.nv.info.matmul_kernel,"",@"SHT_CUDA_INFO"
	.sectionflags	@""
	.align	4


	//----- nvinfo : EIATTR_CUDA_API_VERSION
	.align		4
        /*0000*/ 	.byte	0x04, 0x37
        /*0002*/ 	.short	(.L_16 - .L_15)
.L_15:
        /*0004*/ 	.word	0x00000081


	//----- nvinfo : EIATTR_KPARAM_INFO
	.align		4
.L_16:
        /*0008*/ 	.byte	0x04, 0x17
        /*000a*/ 	.short	(.L_18 - .L_17)
.L_17:
        /*000c*/ 	.word	0x00000000
        /*0010*/ 	.short	0x000d
        /*0012*/ 	.short	0x0048
        /*0014*/ 	.byte	0x00, 0xf4, 0x21, 0x00


	//----- nvinfo : EIATTR_KPARAM_INFO
	.align		4
.L_18:
        /*0018*/ 	.byte	0x04, 0x17
        /*001a*/ 	.short	(.L_20 - .L_19)
.L_19:
        /*001c*/ 	.word	0x00000000
        /*0020*/ 	.short	0x000c
        /*0022*/ 	.short	0x0040
        /*0024*/ 	.byte	0x00, 0xf4, 0x21, 0x00


	//----- nvinfo : EIATTR_KPARAM_INFO
	.align		4
.L_20:
        /*0028*/ 	.byte	0x04, 0x17
        /*002a*/ 	.short	(.L_22 - .L_21)
.L_21:
        /*002c*/ 	.word	0x00000000
        /*0030*/ 	.short	0x000b
        /*0032*/ 	.short	0x0038
        /*0034*/ 	.byte	0x00, 0xf0, 0x11, 0x00


	//----- nvinfo : EIATTR_KPARAM_INFO
	.align		4
.L_22:
        /*0038*/ 	.byte	0x04, 0x17
        /*003a*/ 	.short	(.L_24 - .L_23)
.L_23:
        /*003c*/ 	.word	0x00000000
        /*0040*/ 	.short	0x000a
        /*0042*/ 	.short	0x0034
        /*0044*/ 	.byte	0x00, 0xf0, 0x11, 0x00


	//----- nvinfo : EIATTR_KPARAM_INFO
	.align		4
.L_24:
        /*0048*/ 	.byte	0x04, 0x17
        /*004a*/ 	.short	(.L_26 - .L_25)
.L_25:
        /*004c*/ 	.word	0x00000000
        /*0050*/ 	.short	0x0009
        /*0052*/ 	.short	0x0030
        /*0054*/ 	.byte	0x00, 0xf0, 0x11, 0x00


	//----- nvinfo : EIATTR_KPARAM_INFO
	.align		4
.L_26:
        /*0058*/ 	.byte	0x04, 0x17
        /*005a*/ 	.short	(.L_28 - .L_27)
.L_27:
        /*005c*/ 	.word	0x00000000
        /*0060*/ 	.short	0x0008
        /*0062*/ 	.short	0x002c
        /*0064*/ 	.byte	0x00, 0xf0, 0x11, 0x00


	//----- nvinfo : EIATTR_KPARAM_INFO
	.align		4
.L_28:
        /*0068*/ 	.byte	0x04, 0x17
        /*006a*/ 	.short	(.L_30 - .L_29)
.L_29:
        /*006c*/ 	.word	0x00000000
        /*0070*/ 	.short	0x0007
        /*0072*/ 	.short	0x0028
        /*0074*/ 	.byte	0x00, 0xf0, 0x11, 0x00


	//----- nvinfo : EIATTR_KPARAM_INFO
	.align		4
.L_30:
        /*0078*/ 	.byte	0x04, 0x17
        /*007a*/ 	.short	(.L_32 - .L_31)
.L_31:
        /*007c*/ 	.word	0x00000000
        /*0080*/ 	.short	0x0006
        /*0082*/ 	.short	0x0024
        /*0084*/ 	.byte	0x00, 0xf0, 0x11, 0x00


	//----- nvinfo : EIATTR_KPARAM_INFO
	.align		4
.L_32:
        /*0088*/ 	.byte	0x04, 0x17
        /*008a*/ 	.short	(.L_34 - .L_33)
.L_33:
        /*008c*/ 	.word	0x00000000
        /*0090*/ 	.short	0x0005
        /*0092*/ 	.short	0x0020
        /*0094*/ 	.byte	0x00, 0xf0, 0x11, 0x00


	//----- nvinfo : EIATTR_KPARAM_INFO
	.align		4
.L_34:
        /*0098*/ 	.byte	0x04, 0x17
        /*009a*/ 	.short	(.L_36 - .L_35)
.L_35:
        /*009c*/ 	.word	0x00000000
        /*00a0*/ 	.short	0x0004
        /*00a2*/ 	.short	0x001c
        /*00a4*/ 	.byte	0x00, 0xf0, 0x11, 0x00


	//----- nvinfo : EIATTR_KPARAM_INFO
	.align		4
.L_36:
        /*00a8*/ 	.byte	0x04, 0x17
        /*00aa*/ 	.short	(.L_38 - .L_37)
.L_37:
        /*00ac*/ 	.word	0x00000000
        /*00b0*/ 	.short	0x0003
        /*00b2*/ 	.short	0x0018
        /*00b4*/ 	.byte	0x00, 0xf0, 0x11, 0x00


	//----- nvinfo : EIATTR_KPARAM_INFO
	.align		4
.L_38:
        /*00b8*/ 	.byte	0x04, 0x17
        /*00ba*/ 	.short	(.L_40 - .L_39)
.L_39:
        /*00bc*/ 	.word	0x00000000
        /*00c0*/ 	.short	0x0002
        /*00c2*/ 	.short	0x0010
        /*00c4*/ 	.byte	0x00, 0xf4, 0x21, 0x00


	//----- nvinfo : EIATTR_KPARAM_INFO
	.align		4
.L_40:
        /*00c8*/ 	.byte	0x04, 0x17
        /*00ca*/ 	.short	(.L_42 - .L_41)
.L_41:
        /*00cc*/ 	.word	0x00000000
        /*00d0*/ 	.short	0x0001
        /*00d2*/ 	.short	0x0008
        /*00d4*/ 	.byte	0x00, 0xf4, 0x21, 0x00


	//----- nvinfo : EIATTR_KPARAM_INFO
	.align		4
.L_42:
        /*00d8*/ 	.byte	0x04, 0x17
        /*00da*/ 	.short	(.L_44 - .L_43)
.L_43:
        /*00dc*/ 	.word	0x00000000
        /*00e0*/ 	.short	0x0000
        /*00e2*/ 	.short	0x0000
        /*00e4*/ 	.byte	0x00, 0xf4, 0x21, 0x00


	//----- nvinfo : EIATTR_AT_ENTRY_FRAGMENTS
	.align		4
.L_44:
        /*00e8*/ 	.byte	0x04, 0x4f
        /*00ea*/ 	.short	(.L_46 - .L_45)


	//   ....[0]....
.L_45:
        /*00ec*/ 	.word	0x00000004


	//----- nvinfo : EIATTR_RESERVED_SMEM_USED
	.align		4
.L_46:
        /*00f0*/ 	.byte	0x01, 0x41
	.zero		2


	//----- nvinfo : EIATTR_SPARSE_MMA_MASK
	.align		4
        /*00f4*/ 	.byte	0x03, 0x50
        /*00f6*/ 	.short	0x0000


	//----- nvinfo : EIATTR_TCGEN05_1CTA_USED
	.align		4
        /*00f8*/ 	.byte	0x01, 0x51
	.zero		2


	//----- nvinfo : EIATTR_MAXREG_COUNT
	.align		4
        /*00fc*/ 	.byte	0x03, 0x1b
        /*00fe*/ 	.short	0x00ff


	//----- nvinfo : EIATTR_NUM_BARRIERS
	.align		4
        /*0100*/ 	.byte	0x02, 0x4c
        /*0102*/ 	.byte	0x01
	.zero		1


	//----- nvinfo : EIATTR_ANNOTATIONS
	.align		4
        /*0104*/ 	.byte	0x04, 0x55
        /*0106*/ 	.short	(.L_48 - .L_47)


	//   ....[0]....
.L_47:
        /*0108*/ 	.word	0x00000001
        /*010c*/ 	.byte	0x60, 0x0f, 0x00, 0x00, 0x01, 0x00, 0x00, 0x00, 0xa0, 0x0f, 0x00, 0x00, 0x01, 0x00, 0x00, 0x00
        /* <DEDUP_REMOVED lines=252> */
        /*10dc*/ 	.byte	0xc0, 0x2d, 0x01, 0x00, 0x01, 0x00, 0x00, 0x00, 0x20, 0x30, 0x01, 0x00


	//----- nvinfo : EIATTR_INT_WARP_WIDE_INSTR_OFFSETS
	.align		4
.L_48:
        /*10e8*/ 	.byte	0x04, 0x31
        /*10ea*/ 	.short	(.L_50 - .L_49)


	//   ....[0]....
.L_49:
        /*10ec*/ 	.word	0x00004dc0


	//   ....[1]....
        /*10f0*/ 	.word	0x00004de0


	//   ....[2]....
        /*10f4*/ 	.word	0x00004eb0


	//   ....[3]....
        /*10f8*/ 	.word	0x000169d0


	//   ....[4]....
        /*10fc*/ 	.word	0x00016a20


	//----- nvinfo : EIATTR_COOP_GROUP_MASK_REGIDS
	.align		4
.L_50:
        /*1100*/ 	.byte	0x04, 0x29
        /*1102*/ 	.short	(.L_52 - .L_51)


	//   ....[0]....
.L_51:
        /*1104*/ 	.word	0xffffffff


	//   ....[1]....
        /*1108*/ 	.word	0xffffffff


	//   ....[2]....
        /*110c*/ 	.word	0xffffffff


	//   ....[3]....
        /*1110*/ 	.word	0xffffffff


	//----- nvinfo : EIATTR_COOP_GROUP_INSTR_OFFSETS
	.align		4
.L_52:
        /*1114*/ 	.byte	0x04, 0x28
        /*1116*/ 	.short	(.L_54 - .L_53)


	//   ....[0]....
.L_53:
        /*1118*/ 	.word	0x00000070


	//   ....[1]....
        /*111c*/ 	.word	0x00000330


	//   ....[2]....
        /*1120*/ 	.word	0x00016860


	//   ....[3]....
        /*1124*/ 	.word	0x00016ad0


	//----- nvinfo : EIATTR_VRC_CTA_INIT_COUNT
	.align		4
.L_54:
        /*1128*/ 	.byte	0x02, 0x4a
        /*112a*/ 	.byte	0x80
	.zero		1


	//----- nvinfo : EIATTR_MBARRIER_INSTR_OFFSETS
	.align		4
        /*112c*/ 	.byte	0x04, 0x39
        /*112e*/ 	.short	(.L_56 - .L_55)


	//   ....[0]....
.L_55:
        /*1130*/ 	.word	0x00004ed0
        /*1134*/ 	.word	0x000000ff
        /*1138*/ 	.word	0x00000000
        /*113c*/ 	.short	0x0100
        /*113e*/ 	.byte	0x08
	.zero		1


	//   ....[1]....
        /*1140*/ 	.word	0x00004f30
        /*1144*/ 	.word	0x000000ff
        /*1148*/ 	.word	0x00028008
        /*114c*/ 	.short	0x0100
        /*114e*/ 	.byte	0x0a
	.zero		1


	//   ....[2]....
        /*1150*/ 	.word	0x0000fab0
        /*1154*/ 	.word	0x000000ff
        /*1158*/ 	.word	0x00000000
        /*115c*/ 	.short	0x010a
        /*115e*/ 	.byte	0x08
	.zero		1


	//   ....[3]....
        /*1160*/ 	.word	0x000131c0
        /*1164*/ 	.word	0x000000ff
        /*1168*/ 	.word	0x00000000
        /*116c*/ 	.short	0x010a
        /*116e*/ 	.byte	0x08
	.zero		1


	//   ....[4]....
        /*1170*/ 	.word	0x00013370
        /*1174*/ 	.word	0x000000ff
        /*1178*/ 	.word	0x00028000
        /*117c*/ 	.short	0x0108
        /*117e*/ 	.byte	0x0a
	.zero		1


	//   ....[5]....
        /*1180*/ 	.word	0x00013450
        /*1184*/ 	.word	0x000000ff
        /*1188*/ 	.word	0x00028008
        /*118c*/ 	.short	0x0108
        /*118e*/ 	.byte	0x0a
	.zero		1


	//   ....[6]....
        /*1190*/ 	.word	0x00016af0
        /*1194*/ 	.word	0x000000ff
        /*1198*/ 	.word	0x00000000
        /*119c*/ 	.short	0x010a
        /*119e*/ 	.byte	0x08
	.zero		1


	//   ....[7]....
        /*11a0*/ 	.word	0x00016b20
        /*11a4*/ 	.word	0x000000ff
        /*11a8*/ 	.word	0x00000000
        /*11ac*/ 	.short	0x010a
        /*11ae*/ 	.byte	0x08
	.zero		1


	//----- nvinfo : EIATTR_NUM_MBARRIERS
	.align		4
.L_56:
        /*11b0*/ 	.byte	0x03, 0x38
        /*11b2*/ 	.short	0x0002


	//----- nvinfo : EIATTR_EXIT_INSTR_OFFSETS
	.align		4
        /*11b4*/ 	.byte	0x04, 0x1c
        /*11b6*/ 	.short	(.L_58 - .L_57)


	//   ....[0]....
.L_57:
        /*11b8*/ 	.word	0x00016ae0


	//----- nvinfo : EIATTR_REQNTID
	.align		4
.L_58:
        /*11bc*/ 	.byte	0x04, 0x10
        /*11be*/ 	.short	(.L_60 - .L_59)
.L_59:
        /*11c0*/ 	.word	0x00000080
        /*11c4*/ 	.word	0x00000001
        /*11c8*/ 	.word	0x00000001


	//----- nvinfo : EIATTR_CRS_STACK_SIZE
	.align		4
.L_60:
        /*11cc*/ 	.byte	0x04, 0x1e
        /*11ce*/ 	.short	(.L_62 - .L_61)
.L_61:
        /*11d0*/ 	.word	0x00000000


	//----- nvinfo : EIATTR_CBANK_PARAM_SIZE
	.align		4
.L_62:
        /*11d4*/ 	.byte	0x03, 0x19
        /*11d6*/ 	.short	0x0050


	//----- nvinfo : EIATTR_PARAM_CBANK
	.align		4
        /*11d8*/ 	.byte	0x04, 0x0a
        /*11da*/ 	.short	(.L_64 - .L_63)
	.align		4
.L_63:
        /*11dc*/ 	.word	index@(.nv.constant0.matmul_kernel)
        /*11e0*/ 	.short	0x0380
        /*11e2*/ 	.short	0x0050


	//----- nvinfo : EIATTR_SW_WAR
	.align		4
.L_64:
        /*11e4*/ 	.byte	0x04, 0x36
        /*11e6*/ 	.short	(.L_66 - .L_65)
.L_65:
        /*11e8*/ 	.word	0x00000008
.L_66:


//--------------------- .nv.compat                --------------------------
	.section	.nv.compat,"",@"SHT_CUDA_COMPAT_INFO"
	.align	4
        /*0000*/ 	.byte	0x02, 0x02, 0x02, 0x00, 0x02, 0x05, 0x05, 0x00, 0x02, 0x03, 0x00, 0x00, 0x02, 0x06, 0x01, 0x00


//--------------------- .nv.callgraph             --------------------------
	.section	.nv.callgraph,"",@"SHT_CUDA_CALLGRAPH"
	.align	4
	.sectionentsize	8
	.align		4
        /*0000*/ 	.word	0x00000000
	.align		4
        /*0004*/ 	.word	0xffffffff
	.align		4
        /*0008*/ 	.word	0x00000000
	.align		4
        /*000c*/ 	.word	0xfffffffe
	.align		4
        /*0010*/ 	.word	0x00000000
	.align		4
        /*0014*/ 	.word	0xfffffffd
	.align		4
        /*0018*/ 	.word	0x00000000
	.align		4
        /*001c*/ 	.word	0xfffffffc


//--------------------- .text.matmul_kernel       --------------------------
	.section	.text.matmul_kernel,"ax",@progbits
	.align	128
        .global         matmul_kernel
        .type           matmul_kernel,@function
        .size           matmul_kernel,(.L_x_21 - matmul_kernel)
        .other          matmul_kernel,@"STO_CUDA_ENTRY STV_DEFAULT"
matmul_kernel:
.text.matmul_kernel:
[----:B------:R-:W1:Y:S01]  /*0000*/  LDC R1, c[0x0][0x37c] ;  /* 0x0000df00ff017b82 */ /* 0x000e620000000800 */
[----:B------:R-:W2:Y:S01]  /*0010*/  S2R R4, SR_TID.X ;  /* 0x0000000000047919 */ /* 0x000ea20000002100 */
[----:B-1----:R-:W-:Y:S01]  /*0020*/  VIADD R1, R1, 0xfffffca8 ;  /* 0xfffffca801017836 */ /* 0x002fe20000000000 */
[----:B--2---:R-:W-:-:S13]  /*0030*/  ISETP.GE.U32.AND P0, PT, R4, 0x20, PT ;  /* 0x000000200400780c */ /* 0x004fda0003f06070 */
[----:B------:R-:W-:Y:S02]  /*0040*/  VOTEU.ANY UP0, P0 ;  /* 0x0000000000ff7886 */ /* 0x000fe40000000100 */
[----:B------:R-:W-:Y:S05]  /*0050*/  BRA.U UP0, `(.L_x_0) ;  /* 0x0000000100b87547 */ /* 0x000fea000b800000 */
[----:B------:R-:W1:Y:S01]  /*0060*/  S2UR UR6, SR_CgaCtaId ;  /* 0x00000000000679c3 */ /* 0x000e620000008800 */
[----:B------:R-:W-:Y:S01]  /*0070*/  NOP ;  /* 0x0000000000007918 */ /* 0x000fe20000000000 */
[----:B------:R-:W-:Y:S02]  /*0080*/  UMOV UR4, 0x40 ;  /* 0x0000004000047882 */ /* 0x000fe40000000000 */
[----:B-1----:R-:W-:-:S09]  /*0090*/  ULEA UR4, UR6, UR4, 0x18 ;  /* 0x0000000406047291 */ /* 0x002fd2000f8ec0ff */
[----:B------:R-:W1:Y:S01]  /*00a0*/  LDS.U8 R0, [UR4] ;  /* 0x00000004ff007984 */ /* 0x000e620008000000 */
[----:B------:R-:W-:Y:S02]  /*00b0*/  UMOV UR4, 0x400 ;  /* 0x0000040000047882 */ /* 0x000fe40000000000 */
[----:B------:R-:W-:Y:S01]  /*00c0*/  ULEA UR4, UR6, UR4, 0x18 ;  /* 0x0000000406047291 */ /* 0x000fe2000f8ec0ff */
[----:B-1----:R-:W-:-:S13]  /*00d0*/  ISETP.NE.AND P0, PT, R0, RZ, PT ;  /* 0x000000ff0000720c */ /* 0x002fda0003f05270 */
[----:B------:R-:W-:Y:S05]  /*00e0*/  @P0 BRA `(.L_x_1) ;  /* 0x00000000007c0947 */ /* 0x000fea0003800000 */
[----:B------:R-:W-:-:S13]  /*00f0*/  ELECT P0, URZ, PT ;  /* 0x0000000000ff782f */ /* 0x000fda0003800000 */
[----:B------:R-:W-:Y:S05]  /*0100*/  @!P0 BRA `(.L_x_2) ;  /* 0x0000000000848947 */ /* 0x000fea0003800000 */
[----:B------:R-:W-:Y:S01]  /*0110*/  UMOV UR5, 0x8 ;  /* 0x0000000800057882 */ /* 0x000fe20000000000 */
[----:B------:R-:W-:Y:S02]  /*0120*/  IMAD.MOV.U32 R6, RZ, RZ, 0x1 ;  /* 0x00000001ff067424 */ /* 0x000fe400078e00ff */
[----:B------:R-:W-:Y:S02]  /*0130*/  IMAD.MOV.U32 R5, RZ, RZ, 0xff ;  /* 0x000000ffff057424 */ /* 0x000fe400078e00ff */
[----:B------:R-:W-:Y:S04]  /*0140*/  DEPBAR.LE SB1, 0x36 ;  /* 0x00009d800000791a */ /* 0x000fe80000000000 */
[----:B------:R-:W1:Y:S02]  /*0150*/  UTCATOMSWS.FIND_AND_SET.ALIGN UP1, UR5, UR5 ;  /* 0x00000005000575e3 */ /* 0x000e640008020800 */
[----:B-1----:R-:W-:-:S04]  /*0160*/  PLOP3.LUT P0, PT, PT, PT, UP1, 0x80, 0x8 ;  /* 0x000000000008781c */ /* 0x002fc80003f0f018 */
[----:B------:R-:W-:-:S04]  /*0170*/  SEL R0, RZ, 0xffffffff, !P0 ;  /* 0xffffffffff007807 */ /* 0x000fc80004000000 */
[----:B------:R-:W-:Y:S01]  /*0180*/  ISETP.NE.AND P0, PT, R0, RZ, PT ;  /* 0x000000ff0000720c */ /* 0x000fe20003f05270 */
[----:B------:R-:W-:-:S12]  /*0190*/  IMAD.U32 R0, RZ, RZ, UR5 ;  /* 0x00000005ff007e24 */ /* 0x000fd8000f8e00ff */
[----:B------:R-:W-:Y:S05]  /*01a0*/  @P0 BRA `(.L_x_3) ;  /* 0x0000000000240947 */ /* 0x000fea0003800000 */
.L_x_4:
[----:B------:R-:W-:Y:S05]  /*01b0*/  NANOSLEEP 0x64 ;  /* 0x000000640000795d */ /* 0x000fea0003800000 */
[----:B------:R-:W-:-:S05]  /*01c0*/  UMOV UR5, 0x8 ;  /* 0x0000000800057882 */ /* 0x000fca0000000000 */
[----:B------:R-:W-:Y:S04]  /*01d0*/  DEPBAR.LE SB1, 0x36 ;  /* 0x00009d800000791a */ /* 0x000fe80000000000 */
[----:B------:R-:W1:Y:S02]  /*01e0*/  UTCATOMSWS.FIND_AND_SET.ALIGN UP1, UR5, UR5 ;  /* 0x00000005000575e3 */ /* 0x000e640008020800 */
[----:B-1----:R-:W-:-:S04]  /*01f0*/  PLOP3.LUT P0, PT, PT, PT, UP1, 0x80, 0x8 ;  /* 0x000000000008781c */ /* 0x002fc80003f0f018 */
[----:B------:R-:W-:-:S04]  /*0200*/  SEL R0, RZ, 0xffffffff, !P0 ;  /* 0xffffffffff007807 */ /* 0x000fc80004000000 */
[----:B------:R-:W-:Y:S01]  /*0210*/  ISETP.NE.AND P0, PT, R0, RZ, PT ;  /* 0x000000ff0000720c */ /* 0x000fe20003f05270 */
[----:B------:R-:W-:-:S12]  /*0220*/  IMAD.U32 R0, RZ, RZ, UR5 ;  /* 0x00000005ff007e24 */ /* 0x000fd8000f8e00ff */
[----:B------:R-:W-:Y:S05]  /*0230*/  @!P0 BRA `(.L_x_4) ;  /* 0xfffffffc00dc8947 */ /* 0x000fea000383ffff */
.L_x_3:
[C---:B------:R-:W-:Y:S01]  /*0240*/  VIADD R3, R0.reuse, 0x10 ;  /* 0x0000001000037836 */ /* 0x040fe20000000000 */
[----:B------:R-:W-:Y:S01]  /*0250*/  UMOV UR5, 0x50 ;  /* 0x0000005000057882 */ /* 0x000fe20000000000 */
[----:B------:R-:W-:Y:S01]  /*0260*/  SHF.L.U32 R2, R5, R0, RZ ;  /* 0x0000000005027219 */ /* 0x000fe200000006ff */
[----:B------:R-:W-:Y:S01]  /*0270*/  ULEA UR5, UR6, UR5, 0x18 ;  /* 0x0000000506057291 */ /* 0x000fe2000f8ec0ff */
[----:B------:R-:W-:Y:S01]  /*0280*/  IMAD.SHL.U32 R0, R0, 0x20, RZ ;  /* 0x0000002000007824 */ /* 0x000fe200078e00ff */
[----:B------:R-:W-:-:S04]  /*0290*/  SHF.L.U32 R3, R6, R3, RZ ;  /* 0x0000000306037219 */ /* 0x000fc800000006ff */
[----:B------:R-:W-:-:S05]  /*02a0*/  LOP3.LUT R2, R3, R2, RZ, 0xfc, !PT ;  /* 0x0000000203027212 */ /* 0x000fca00078efcff */
[----:B------:R1:W-:Y:S04]  /*02b0*/  ATOMS.OR RZ, [UR5], R2 ;  /* 0x00000002ffff798c */ /* 0x0003e8000b000005 */
[----:B------:R1:W-:Y:S01]  /*02c0*/  STS [UR4], R0 ;  /* 0x00000000ff007988 */ /* 0x0003e20008000804 */
[----:B------:R-:W-:Y:S05]  /*02d0*/  BRA `(.L_x_2) ;  /* 0x0000000000107947 */ /* 0x000fea0003800000 */
.L_x_1:
[----:B------:R-:W-:Y:S01]  /*02e0*/  IMAD.MOV.U32 R0, RZ, RZ, -0x1 ;  /* 0xffffffffff007424 */ /* 0x000fe200078e00ff */
[----:B------:R-:W-:-:S04]  /*02f0*/  MOV R2, 0x320 ;  /* 0x0000032000027802 */ /* 0x000fc80000000f00 */
[----:B------:R1:W-:Y:S03]  /*0300*/  STS [UR4], R0 ;  /* 0x00000000ff007988 */ /* 0x0003e60008000804 */
[----:B-1----:R-:W-:Y:S05]  /*0310*/  CALL.REL.NOINC `($__internal_1_$__cuda_sm10x_tcgen05_guardrail_trap_phase_invalid_during_alloc) ;  /* 0x0000016800187944 */ /* 0x002fea0003c00000 */
.L_x_2:
[----:B------:R-:W-:Y:S05]  /*0320*/  WARPSYNC.ALL ;  /* 0x0000000000007948 */ /* 0x000fea0003800000 */
[----:B------:R-:W-:Y:S01]  /*0330*/  NOP ;  /* 0x0000000000007918 */ /* 0x000fe20000000000 */
.L_x_0:
[----:B------:R-:W2:Y:S01]  /*0340*/  LDC.64 R10, c[0x0][0x398] ;  /* 0x0000e600ff0a7b82 */ /* 0x000ea20000000a00 */
[----:B------:R-:W3:Y:S01]  /*0350*/  S2R R6, SR_CTAID.X ;  /* 0x0000000000067919 */ /* 0x000ee20000002500 */
[----:B------:R-:W-:Y:S01]  /*0360*/  SHF.R.U32.HI R18, RZ, 0x5, R4 ;  /* 0x00000005ff127819 */ /* 0x000fe20000011604 */
[----:B------:R-:W-:Y:S01]  /*0370*/  UMOV UR10, 0x400 ;  /* 0x00000400000a7882 */ /* 0x000fe20000000000 */
[----:B------:R-:W4:Y:S01]  /*0380*/  LDCU UR4, c[0x0][0x3a4] ;  /* 0x00007480ff0477ac */ /* 0x000f220008000800 */
[----:B------:R-:W-:Y:S02]  /*0390*/  LOP3.LUT R72, R4, 0x3f, RZ, 0xc0, !PT ;  /* 0x0000003f04487812 */ /* 0x000fe400078ec0ff */
[----:B------:R-:W-:Y:S01]  /*03a0*/  R2UR UR9, R18 ;  /* 0x00000000120972ca */ /* 0x000fe200000e0000 */
[----:B------:R-:W5:Y:S01]  /*03b0*/  S2UR UR5, SR_CgaCtaId ;  /* 0x00000000000579c3 */ /* 0x000f620000008800 */
[----:B------:R-:W1:Y:S01]  /*03c0*/  LDCU.128 UR12, c[0x0][0x380] ;  /* 0x00007000ff0c77ac */ /* 0x000e620008000c00 */
[----:B------:R-:W1:Y:S06]  /*03d0*/  LDCU.64 UR32, c[0x0][0x358] ;  /* 0x00006b00ff2077ac */ /* 0x000e6c0008000a00 */
[----:B------:R-:W1:Y:S01]  /*03e0*/  LDC.64 R78, c[0x0][0x3a8] ;  /* 0x0000ea00ff4e7b82 */ /* 0x000e620000000a00 */
[----:B------:R-:W-:Y:S01]  /*03f0*/  UMOV UR7, 0x1 ;  /* 0x0000000100077882 */ /* 0x000fe20000000000 */
[----:B-12---:R-:W-:-:S06]  /*0400*/  VIADD R0, R11, 0x7f ;  /* 0x0000007f0b007836 */ /* 0x006fcc0000000000 */
[----:B------:R-:W1:Y:S01]  /*0410*/  LDC R162, c[0x0][0x3a0] ;  /* 0x0000e800ffa27b82 */ /* 0x000e620000000800 */
[----:B------:R-:W-:Y:S01]  /*0420*/  SHF.R.S32.HI R3, RZ, 0x1f, R0 ;  /* 0x0000001fff037819 */ /* 0x000fe20000011400 */
[----:B-----5:R-:W-:-:S03]  /*0430*/  ULEA UR10, UR5, UR10, 0x18 ;  /* 0x0000000a050a7291 */ /* 0x020fc6000f8ec0ff */
[----:B------:R-:W-:Y:S02]  /*0440*/  LEA.HI R3, R3, R0, RZ, 0x7 ;  /* 0x0000000003037211 */ /* 0x000fe400078f38ff */
[----:B---3--:R-:W-:Y:S01]  /*0450*/  IABS R12, R6 ;  /* 0x00000006000c7213 */ /* 0x008fe20000000000 */
[----:B------:R-:W-:Y:S01]  /*0460*/  UIADD3 UR8, UPT, UPT, UR10, 0x28000, URZ ;  /* 0x000280000a087890 */ /* 0x000fe2000fffe0ff */
[----:B------:R-:W-:Y:S01]  /*0470*/  SHF.R.S32.HI R3, RZ, 0x7, R3 ;  /* 0x00000007ff037819 */ /* 0x000fe20000011403 */
[----:B------:R-:W-:-:S04]  /*0480*/  IMAD.SHL.U32 R164, R78, 0x4, RZ ;  /* 0x000000044ea47824 */ /* 0x000fc800078e00ff */
[----:B------:R-:W-:Y:S02]  /*0490*/  IMAD.SHL.U32 R5, R3, 0x8, RZ ;  /* 0x0000000803057824 */ /* 0x000fe400078e00ff */
[C---:B------:R-:W-:Y:S02]  /*04a0*/  IMAD.SHL.U32 R168, R78.reuse, 0x2, RZ ;  /* 0x000000024ea87824 */ /* 0x040fe400078e00ff */
[C---:B------:R-:W-:Y:S01]  /*04b0*/  IMAD R165, R78.reuse, 0x3, RZ ;  /* 0x000000034ea57824 */ /* 0x040fe200078e02ff */
[-C--:B------:R-:W-:Y:S01]  /*04c0*/  IABS R7, R5.reuse ;  /* 0x0000000500077213 */ /* 0x080fe20000000000 */
[C---:B------:R-:W-:Y:S01]  /*04d0*/  IMAD R220, R78.reuse, 0x5, RZ ;  /* 0x000000054edc7824 */ /* 0x040fe200078e02ff */
[----:B------:R-:W-:Y:S01]  /*04e0*/  IABS R13, R5 ;  /* 0x00000005000d7213 */ /* 0x000fe20000000000 */
[C---:B------:R-:W-:Y:S01]  /*04f0*/  IMAD R218, R78.reuse, 0x6, RZ ;  /* 0x000000064eda7824 */ /* 0x040fe200078e02ff */
[----:B------:R-:W2:Y:S01]  /*0500*/  I2F.RP R0, R7 ;  /* 0x0000000700007306 */ /* 0x000ea20000209400 */
[----:B------:R-:W-:-:S02]  /*0510*/  IMAD R217, R78, 0x7, RZ ;  /* 0x000000074ed97824 */ /* 0x000fc400078e02ff */
[C---:B------:R-:W-:Y:S02]  /*0520*/  IMAD.SHL.U32 R216, R78.reuse, 0x8, RZ ;  /* 0x000000084ed87824 */ /* 0x040fe400078e00ff */
[C---:B------:R-:W-:Y:S02]  /*0530*/  IMAD R214, R78.reuse, 0x9, RZ ;  /* 0x000000094ed67824 */ /* 0x040fe400078e02ff */
[C---:B------:R-:W-:Y:S02]  /*0540*/  IMAD R213, R78.reuse, 0xa, RZ ;  /* 0x0000000a4ed57824 */ /* 0x040fe400078e02ff */
[C---:B------:R-:W-:Y:S02]  /*0550*/  IMAD R212, R78.reuse, 0xb, RZ ;  /* 0x0000000b4ed47824 */ /* 0x040fe400078e02ff */
[C---:B------:R-:W-:Y:S02]  /*0560*/  IMAD R210, R78.reuse, 0xd, RZ ;  /* 0x0000000d4ed27824 */ /* 0x040fe400078e02ff */
[C---:B------:R-:W-:Y:S01]  /*0570*/  IMAD R201, R78.reuse, 0x14, RZ ;  /* 0x000000144ec97824 */ /* 0x040fe200078e02ff */
[----:B--2---:R-:W2:Y:S01]  /*0580*/  MUFU.RCP R0, R0 ;  /* 0x0000000000007308 */ /* 0x004ea20000001000 */
[----:B------:R-:W-:-:S02]  /*0590*/  IMAD R196, R78, 0x18, RZ ;  /* 0x000000184ec47824 */ /* 0x000fc400078e02ff */
[C---:B------:R-:W-:Y:S02]  /*05a0*/  IMAD R209, R78.reuse, 0xe, RZ ;  /* 0x0000000e4ed17824 */ /* 0x040fe400078e02ff */
[C---:B------:R-:W-:Y:S02]  /*05b0*/  IMAD R208, R78.reuse, 0xf, RZ ;  /* 0x0000000f4ed07824 */ /* 0x040fe400078e02ff */
[C---:B------:R-:W-:Y:S02]  /*05c0*/  IMAD.SHL.U32 R206, R78.reuse, 0x10, RZ ;  /* 0x000000104ece7824 */ /* 0x040fe400078e00ff */
[C---:B------:R-:W-:Y:S02]  /*05d0*/  IMAD R205, R78.reuse, 0x11, RZ ;  /* 0x000000114ecd7824 */ /* 0x040fe400078e02ff */
[C---:B------:R-:W-:Y:S02]  /*05e0*/  IMAD R190, R78.reuse, 0x1c, RZ ;  /* 0x0000001c4ebe7824 */ /* 0x040fe400078e02ff */
[----:B------:R-:W-:-:S02]  /*05f0*/  IMAD R204, R78, 0x12, RZ ;  /* 0x000000124ecc7824 */ /* 0x000fc400078e02ff */
[----:B------:R-:W-:Y:S02]  /*0600*/  IMAD R160, R78, 0x24, RZ ;  /* 0x000000244ea07824 */ /* 0x000fe400078e02ff */
[----:B--2---:R-:W-:Y:S02]  /*0610*/  VIADD R2, R0, 0xffffffe ;  /* 0x0ffffffe00027836 */ /* 0x004fe40000000000 */
[----:B------:R-:W-:Y:S01]  /*0620*/  IMAD.MOV R0, RZ, RZ, -R13 ;  /* 0x000000ffff007224 */ /* 0x000fe200078e0a0d */
[----:B------:R-:W-:Y:S01]  /*0630*/  IABS R13, R10 ;  /* 0x0000000a000d7213 */ /* 0x000fe20000000000 */
[----:B------:R2:W3:Y:S01]  /*0640*/  F2I.FTZ.U32.TRUNC.NTZ R3, R2 ;  /* 0x0000000200037305 */ /* 0x0004e2000021f000 */
[C---:B------:R-:W-:Y:S02]  /*0650*/  IMAD R202, R78.reuse, 0x13, RZ ;  /* 0x000000134eca7824 */ /* 0x040fe400078e02ff */
[C---:B------:R-:W-:Y:S02]  /*0660*/  IMAD R64, R78.reuse, 0x28, RZ ;  /* 0x000000284e407824 */ /* 0x040fe400078e02ff */
[----:B------:R-:W-:-:S02]  /*0670*/  IMAD R80, R78, 0x2c, RZ ;  /* 0x0000002c4e507824 */ /* 0x000fc400078e02ff */
[C---:B------:R-:W-:Y:S02]  /*0680*/  IMAD R88, R78.reuse, 0x30, RZ ;  /* 0x000000304e587824 */ /* 0x040fe400078e02ff */
[----:B--2---:R-:W-:Y:S02]  /*0690*/  IMAD.MOV.U32 R2, RZ, RZ, RZ ;  /* 0x000000ffff027224 */ /* 0x004fe400078e00ff */
[C---:B------:R-:W-:Y:S02]  /*06a0*/  IMAD R97, R78.reuse, 0x34, RZ ;  /* 0x000000344e617824 */ /* 0x040fe400078e02ff */
[C---:B------:R-:W-:Y:S02]  /*06b0*/  IMAD R105, R78.reuse, 0x38, RZ ;  /* 0x000000384e697824 */ /* 0x040fe400078e02ff */
[----:B---3--:R-:W-:Y:S02]  /*06c0*/  IMAD.MOV R8, RZ, RZ, -R3 ;  /* 0x000000ffff087224 */ /* 0x008fe400078e0a03 */
[----:B------:R-:W-:-:S02]  /*06d0*/  IMAD R113, R78, 0x3c, RZ ;  /* 0x0000003c4e717824 */ /* 0x000fc400078e02ff */
[----:B------:R-:W-:Y:S02]  /*06e0*/  IMAD R9, R8, R7, RZ ;  /* 0x0000000708097224 */ /* 0x000fe400078e02ff */
[----:B------:R-:W-:Y:S02]  /*06f0*/  IMAD.MOV.U32 R8, RZ, RZ, R12 ;  /* 0x000000ffff087224 */ /* 0x000fe400078e000c */
[----:B------:R-:W-:-:S04]  /*0700*/  IMAD.HI.U32 R3, R3, R9, R2 ;  /* 0x0000000903037227 */ /* 0x000fc800078e0002 */
[----:B------:R-:W-:Y:S02]  /*0710*/  IMAD R200, R78, 0x15, RZ ;  /* 0x000000154ec87824 */ /* 0x000fe400078e02ff */
[----:B------:R-:W-:-:S04]  /*0720*/  IMAD.HI.U32 R3, R3, R8, RZ ;  /* 0x0000000803037227 */ /* 0x000fc800078e00ff */
[----:B------:R-:W-:Y:S02]  /*0730*/  IMAD R0, R3, R0, R8 ;  /* 0x0000000003007224 */ /* 0x000fe400078e0208 */
[C---:B------:R-:W-:Y:S02]  /*0740*/  IMAD R198, R78.reuse, 0x16, RZ ;  /* 0x000000164ec67824 */ /* 0x040fe400078e02ff */
[C---:B------:R-:W-:Y:S01]  /*0750*/  IMAD R197, R78.reuse, 0x17, RZ ;  /* 0x000000174ec57824 */ /* 0x040fe200078e02ff */
[----:B------:R-:W-:Y:S01]  /*0760*/  ISETP.GT.U32.AND P1, PT, R7, R0, PT ;  /* 0x000000000700720c */ /* 0x000fe20003f24070 */
[C---:B------:R-:W-:Y:S02]  /*0770*/  IMAD R194, R78.reuse, 0x19, RZ ;  /* 0x000000194ec27824 */ /* 0x040fe400078e02ff */
[C---:B------:R-:W-:Y:S02]  /*0780*/  IMAD R193, R78.reuse, 0x1a, RZ ;  /* 0x0000001a4ec17824 */ /* 0x040fe400078e02ff */
[----:B------:R-:W-:-:S02]  /*0790*/  IMAD R192, R78, 0x1b, RZ ;  /* 0x0000001b4ec07824 */ /* 0x000fc400078e02ff */
[C---:B------:R-:W-:Y:S02]  /*07a0*/  IMAD R186, R78.reuse, 0x1e, RZ ;  /* 0x0000001e4eba7824 */ /* 0x040fe400078e02ff */
[C---:B------:R-:W-:Y:S02]  /*07b0*/  IMAD R182, R78.reuse, 0x1f, RZ ;  /* 0x0000001f4eb67824 */ /* 0x040fe400078e02ff */
[----:B------:R-:W-:Y:S02]  /*07c0*/  IMAD.SHL.U32 R178, R78, 0x20, RZ ;  /* 0x000000204eb27824 */ /* 0x000fe400078e00ff */
[----:B------:R-:W-:Y:S02]  /*07d0*/  @!P1 IMAD.IADD R0, R0, 0x1, -R7 ;  /* 0x0000000100009824 */ /* 0x000fe400078e0a07 */
[----:B------:R-:W-:Y:S01]  /*07e0*/  @!P1 VIADD R3, R3, 0x1 ;  /* 0x0000000103039836 */ /* 0x000fe20000000000 */
[----:B------:R-:W-:Y:S01]  /*07f0*/  ISETP.NE.AND P1, PT, R5, RZ, PT ;  /* 0x000000ff0500720c */ /* 0x000fe20003f25270 */
[----:B------:R-:W-:Y:S01]  /*0800*/  IMAD R174, R78, 0x21, RZ ;  /* 0x000000214eae7824 */ /* 0x000fe200078e02ff */
[----:B------:R-:W-:Y:S01]  /*0810*/  ISETP.GE.U32.AND P0, PT, R0, R7, PT ;  /* 0x000000070000720c */ /* 0x000fe20003f06070 */
[----:B------:R-:W-:Y:S01]  /*0820*/  IMAD R170, R78, 0x22, RZ ;  /* 0x000000224eaa7824 */ /* 0x000fe200078e02ff */
[----:B------:R-:W-:Y:S01]  /*0830*/  LOP3.LUT R0, R6, R5, RZ, 0x3c, !PT ;  /* 0x0000000506007212 */ /* 0x000fe200078e3cff */
[----:B------:R-:W-:-:S02]  /*0840*/  IMAD R166, R78, 0x23, RZ ;  /* 0x000000234ea67824 */ /* 0x000fc400078e02ff */
[----:B------:R-:W-:Y:S01]  /*0850*/  IMAD R53, R78, 0x94, RZ ;  /* 0x000000944e357824 */ /* 0x000fe200078e02ff */
[----:B------:R-:W-:Y:S01]  /*0860*/  ISETP.GE.AND P2, PT, R0, RZ, PT ;  /* 0x000000ff0000720c */ /* 0x000fe20003f46270 */
[----:B------:R-:W-:Y:S02]  /*0870*/  VIADD R0, R10, 0x7f ;  /* 0x0000007f0a007836 */ /* 0x000fe40000000000 */
[C---:B------:R-:W-:Y:S02]  /*0880*/  IMAD R55, R78.reuse, 0x98, RZ ;  /* 0x000000984e377824 */ /* 0x040fe400078e02ff */
[C---:B------:R-:W-:Y:S02]  /*0890*/  IMAD R57, R78.reuse, 0x9c, RZ ;  /* 0x0000009c4e397824 */ /* 0x040fe400078e02ff */
[----:B------:R-:W-:Y:S02]  /*08a0*/  @P0 VIADD R3, R3, 0x1 ;  /* 0x0000000103030836 */ /* 0x000fe40000000000 */
[----:B------:R-:W-:-:S02]  /*08b0*/  IMAD R158, R78, 0x25, RZ ;  /* 0x000000254e9e7824 */ /* 0x000fc400078e02ff */
[----:B------:R-:W-:Y:S01]  /*08c0*/  IMAD.MOV.U32 R2, RZ, RZ, R3 ;  /* 0x000000ffff027224 */ /* 0x000fe200078e0003 */
[----:B------:R-:W-:Y:S01]  /*08d0*/  SHF.R.S32.HI R3, RZ, 0x1f, R0 ;  /* 0x0000001fff037819 */ /* 0x000fe20000011400 */
[C---:B------:R-:W-:Y:S02]  /*08e0*/  IMAD R156, R78.reuse, 0x26, RZ ;  /* 0x000000264e9c7824 */ /* 0x040fe400078e02ff */
[----:B------:R-:W-:Y:S01]  /*08f0*/  @!P2 IMAD.MOV R2, RZ, RZ, -R2 ;  /* 0x000000ffff02a224 */ /* 0x000fe200078e0a02 */
[----:B------:R-:W-:Y:S01]  /*0900*/  @!P1 LOP3.LUT R2, RZ, R5, RZ, 0x33, !PT ;  /* 0x00000005ff029212 */ /* 0x000fe200078e33ff */
[C---:B------:R-:W-:Y:S01]  /*0910*/  IMAD R59, R78.reuse, 0xa0, RZ ;  /* 0x000000a04e3b7824 */ /* 0x040fe200078e02ff */
[----:B------:R-:W-:Y:S01]  /*0920*/  LEA.HI R3, R3, R0, RZ, 0x7 ;  /* 0x0000000003037211 */ /* 0x000fe200078f38ff */
[----:B------:R-:W-:Y:S02]  /*0930*/  IMAD R61, R78, 0xa4, RZ ;  /* 0x000000a44e3d7824 */ /* 0x000fe400078e02ff */
[----:B------:R-:W-:-:S02]  /*0940*/  IMAD.SHL.U32 R14, R2, 0x8, RZ ;  /* 0x00000008020e7824 */ /* 0x000fc400078e00ff */
[----:B------:R-:W-:Y:S02]  /*0950*/  IMAD.MOV R2, RZ, RZ, -R2 ;  /* 0x000000ffff027224 */ /* 0x000fe400078e0a02 */
[C---:B------:R-:W-:Y:S01]  /*0960*/  IMAD R63, R78.reuse, 0xa8, RZ ;  /* 0x000000a84e3f7824 */ /* 0x040fe200078e02ff */
[----:B------:R-:W-:Y:S01]  /*0970*/  LEA.HI.SX32 R3, R3, -R14, 0x19 ;  /* 0x8000000e03037211 */ /* 0x000fe200078fcaff */
[----:B------:R-:W-:Y:S02]  /*0980*/  IMAD R16, R5, R2, R6 ;  /* 0x0000000205107224 */ /* 0x000fe400078e0206 */
[----:B------:R-:W-:Y:S01]  /*0990*/  IMAD.MOV.U32 R2, RZ, RZ, RZ ;  /* 0x000000ffff027224 */ /* 0x000fe200078e00ff */
[----:B------:R-:W-:Y:S01]  /*09a0*/  VIMNMX R9, PT, PT, R3, 0x8, PT ;  /* 0x0000000803097848 */ /* 0x000fe20003fe0100 */
[C---:B------:R-:W-:Y:S01]  /*09b0*/  IMAD R66, R78.reuse, 0x29, RZ ;  /* 0x000000294e427824 */ /* 0x040fe200078e02ff */
[----:B------:R-:W-:Y:S01]  /*09c0*/  IABS R6, R16 ;  /* 0x0000001000067213 */ /* 0x000fe20000000000 */
[C---:B------:R-:W-:Y:S01]  /*09d0*/  IMAD R68, R78.reuse, 0x2a, RZ ;  /* 0x0000002a4e447824 */ /* 0x040fe200078e02ff */
[----:B------:R-:W-:Y:S01]  /*09e0*/  IABS R7, R9 ;  /* 0x0000000900077213 */ /* 0x000fe20000000000 */
[----:B------:R-:W-:-:S02]  /*09f0*/  IMAD R65, R78, 0xac, RZ ;  /* 0x000000ac4e417824 */ /* 0x000fc400078e02ff */
[C---:B------:R-:W-:Y:S01]  /*0a00*/  IMAD R67, R78.reuse, 0xb0, RZ ;  /* 0x000000b04e437824 */ /* 0x040fe200078e02ff */
[----:B------:R-:W2:Y:S01]  /*0a10*/  I2F.RP R0, R7 ;  /* 0x0000000700007306 */ /* 0x000ea20000209400 */
[C---:B------:R-:W-:Y:S02]  /*0a20*/  IMAD R69, R78.reuse, 0xb4, RZ ;  /* 0x000000b44e457824 */ /* 0x040fe400078e02ff */
[C---:B------:R-:W-:Y:S02]  /*0a30*/  IMAD R70, R78.reuse, 0x2b, RZ ;  /* 0x0000002b4e467824 */ /* 0x040fe400078e02ff */
[C---:B------:R-:W-:Y:S02]  /*0a40*/  IMAD R82, R78.reuse, 0x2d, RZ ;  /* 0x0000002d4e527824 */ /* 0x040fe400078e02ff */
[C---:B------:R-:W-:Y:S02]  /*0a50*/  IMAD R71, R78.reuse, 0xb8, RZ ;  /* 0x000000b84e477824 */ /* 0x040fe400078e02ff */
[----:B------:R-:W-:-:S02]  /*0a60*/  IMAD R81, R78, 0xbc, RZ ;  /* 0x000000bc4e517824 */ /* 0x000fc400078e02ff */
[C---:B------:R-:W-:Y:S02]  /*0a70*/  IMAD R83, R78.reuse, 0xc0, RZ ;  /* 0x000000c04e537824 */ /* 0x040fe400078e02ff */
[C---:B------:R-:W-:Y:S01]  /*0a80*/  IMAD R84, R78.reuse, 0x2e, RZ ;  /* 0x0000002e4e547824 */ /* 0x040fe200078e02ff */
[----:B--2---:R-:W2:Y:S01]  /*0a90*/  MUFU.RCP R0, R0 ;  /* 0x0000000000007308 */ /* 0x004ea20000001000 */
[C---:B------:R-:W-:Y:S02]  /*0aa0*/  IMAD R86, R78.reuse, 0x2f, RZ ;  /* 0x0000002f4e567824 */ /* 0x040fe400078e02ff */
[C---:B------:R-:W-:Y:S02]  /*0ab0*/  IMAD R85, R78.reuse, 0xc4, RZ ;  /* 0x000000c44e557824 */ /* 0x040fe400078e02ff */
[C---:B------:R-:W-:Y:S02]  /*0ac0*/  IMAD R87, R78.reuse, 0xc8, RZ ;  /* 0x000000c84e577824 */ /* 0x040fe400078e02ff */
[----:B------:R-:W-:-:S02]  /*0ad0*/  IMAD R89, R78, 0xcc, RZ ;  /* 0x000000cc4e597824 */ /* 0x000fc400078e02ff */
[C---:B------:R-:W-:Y:S02]  /*0ae0*/  IMAD R90, R78.reuse, 0x31, RZ ;  /* 0x000000314e5a7824 */ /* 0x040fe400078e02ff */
[C---:B------:R-:W-:Y:S02]  /*0af0*/  IMAD R93, R78.reuse, 0x32, RZ ;  /* 0x000000324e5d7824 */ /* 0x040fe400078e02ff */
[C---:B------:R-:W-:Y:S02]  /*0b00*/  IMAD R95, R78.reuse, 0x33, RZ ;  /* 0x000000334e5f7824 */ /* 0x040fe400078e02ff */
[----:B------:R-:W-:Y:S02]  /*0b10*/  IMAD R91, R78, 0xd0, RZ ;  /* 0x000000d04e5b7824 */ /* 0x000fe400078e02ff */
[----:B--2---:R-:W-:Y:S02]  /*0b20*/  VIADD R3, R0, 0xffffffe ;  /* 0x0ffffffe00037836 */ /* 0x004fe40000000000 */
[----:B------:R-:W-:-:S02]  /*0b30*/  IMAD R92, R78, 0xd4, RZ ;  /* 0x000000d44e5c7824 */ /* 0x000fc400078e02ff */
[C---:B------:R-:W-:Y:S02]  /*0b40*/  IMAD R94, R78.reuse, 0xd8, RZ ;  /* 0x000000d84e5e7824 */ /* 0x040fe400078e02ff */
[----:B------:R-:W2:Y:S01]  /*0b50*/  F2I.FTZ.U32.TRUNC.NTZ R3, R3 ;  /* 0x0000000300037305 */ /* 0x000ea2000021f000 */
[C---:B------:R-:W-:Y:S02]  /*0b60*/  IMAD R99, R78.reuse, 0x35, RZ ;  /* 0x000000354e637824 */ /* 0x040fe400078e02ff */
[C---:B------:R-:W-:Y:S02]  /*0b70*/  IMAD R101, R78.reuse, 0x36, RZ ;  /* 0x000000364e657824 */ /* 0x040fe400078e02ff */
[C---:B------:R-:W-:Y:S02]  /*0b80*/  IMAD R96, R78.reuse, 0xdc, RZ ;  /* 0x000000dc4e607824 */ /* 0x040fe400078e02ff */
[C---:B------:R-:W-:Y:S02]  /*0b90*/  IMAD R98, R78.reuse, 0xe0, RZ ;  /* 0x000000e04e627824 */ /* 0x040fe400078e02ff */
[----:B------:R-:W-:-:S02]  /*0ba0*/  IMAD R100, R78, 0xe4, RZ ;  /* 0x000000e44e647824 */ /* 0x000fc400078e02ff */
[C---:B------:R-:W-:Y:S02]  /*0bb0*/  IMAD R103, R78.reuse, 0x37, RZ ;  /* 0x000000374e677824 */ /* 0x040fe400078e02ff */
[C---:B------:R-:W-:Y:S02]  /*0bc0*/  IMAD R107, R78.reuse, 0x39, RZ ;  /* 0x000000394e6b7824 */ /* 0x040fe400078e02ff */
[----:B--2---:R-:W-:Y:S02]  /*0bd0*/  IMAD.MOV R8, RZ, RZ, -R3 ;  /* 0x000000ffff087224 */ /* 0x004fe400078e0a03 */
[----:B------:R-:W-:Y:S02]  /*0be0*/  IMAD R102, R78, 0xe8, RZ ;  /* 0x000000e84e667824 */ /* 0x000fe400078e02ff */
[----:B------:R-:W-:Y:S01]  /*0bf0*/  IMAD R5, R8, R7, RZ ;  /* 0x0000000708057224 */ /* 0x000fe200078e02ff */
[----:B------:R-:W-:Y:S01]  /*0c00*/  IABS R8, R9 ;  /* 0x0000000900087213 */ /* 0x000fe20000000000 */
[----:B------:R-:W-:-:S02]  /*0c10*/  IMAD R104, R78, 0xec, RZ ;  /* 0x000000ec4e687824 */ /* 0x000fc400078e02ff */
[----:B------:R-:W-:Y:S02]  /*0c20*/  IMAD.HI.U32 R2, R3, R5, R2 ;  /* 0x0000000503027227 */ /* 0x000fe400078e0002 */
[----:B------:R-:W2:Y:S02]  /*0c30*/  I2F.RP R3, R13 ;  /* 0x0000000d00037306 */ /* 0x000ea40000209400 */
[----:B------:R-:W-:Y:S02]  /*0c40*/  IMAD.MOV.U32 R5, RZ, RZ, R6 ;  /* 0x000000ffff057224 */ /* 0x000fe400078e0006 */
[----:B------:R-:W-:Y:S02]  /*0c50*/  IMAD.MOV R0, RZ, RZ, -R8 ;  /* 0x000000ffff007224 */ /* 0x000fe400078e0a08 */
[----:B------:R-:W-:-:S04]  /*0c60*/  IMAD.HI.U32 R2, R2, R5, RZ ;  /* 0x0000000502027227 */ /* 0x000fc800078e00ff */
[----:B------:R-:W-:Y:S01]  /*0c70*/  IMAD R0, R2, R0, R5 ;  /* 0x0000000002007224 */ /* 0x000fe200078e0205 */
[----:B------:R-:W-:Y:S01]  /*0c80*/  IABS R5, R11 ;  /* 0x0000000b00057213 */ /* 0x000fe20000000000 */
[C---:B------:R-:W-:Y:S02]  /*0c90*/  IMAD R106, R78.reuse, 0xf0, RZ ;  /* 0x000000f04e6a7824 */ /* 0x040fe400078e02ff */
[C---:B------:R-:W-:Y:S01]  /*0ca0*/  IMAD R109, R78.reuse, 0x3a, RZ ;  /* 0x0000003a4e6d7824 */ /* 0x040fe200078e02ff */
[----:B------:R-:W-:Y:S01]  /*0cb0*/  ISETP.GT.U32.AND P1, PT, R7, R0, PT ;  /* 0x000000000700720c */ /* 0x000fe20003f24070 */
[----:B--2---:R-:W2:Y:S01]  /*0cc0*/  MUFU.RCP R3, R3 ;  /* 0x0000000300037308 */ /* 0x004ea20000001000 */
[C---:B------:R-:W-:Y:S02]  /*0cd0*/  IMAD R154, R78.reuse, 0x3b, RZ ;  /* 0x0000003b4e9a7824 */ /* 0x040fe400078e02ff */
[----:B------:R-:W-:Y:S02]  /*0ce0*/  IMAD R108, R78, 0xf4, RZ ;  /* 0x000000f44e6c7824 */ /* 0x000fe400078e02ff */
[----:B-1----:R-:W-:-:S02]  /*0cf0*/  VIADD R157, R162, 0xffffffc0 ;  /* 0xffffffc0a29d7836 */ /* 0x002fc40000000000 */
[----:B------:R-:W-:Y:S01]  /*0d00*/  VIADD R161, R162, 0x3f ;  /* 0x0000003fa2a17836 */ /* 0x000fe20000000000 */
[----:B------:R-:W1:Y:S01]  /*0d10*/  I2F.RP R12, R5 ;  /* 0x00000005000c7306 */ /* 0x000e620000209400 */
[C---:B------:R-:W-:Y:S02]  /*0d20*/  IMAD R112, R78.reuse, 0x3d, RZ ;  /* 0x0000003d4e707824 */ /* 0x040fe400078e02ff */
[----:B------:R-:W-:Y:S02]  /*0d30*/  IMAD R110, R78, 0xf8, RZ ;  /* 0x000000f84e6e7824 */ /* 0x000fe400078e02ff */
[----:B------:R-:W-:Y:S02]  /*0d40*/  @!P1 IMAD.IADD R0, R0, 0x1, -R7 ;  /* 0x0000000100009824 */ /* 0x000fe400078e0a07 */
[----:B------:R-:W-:Y:S01]  /*0d50*/  @!P1 VIADD R2, R2, 0x1 ;  /* 0x0000000102029836 */ /* 0x000fe20000000000 */
[----:B------:R-:W-:Y:S01]  /*0d60*/  BAR.SYNC.DEFER_BLOCKING 0x0 ;  /* 0x0000000000007b1d */ /* 0x000fe20000010000 */
[----:B------:R-:W-:Y:S01]  /*0d70*/  ISETP.NE.AND P1, PT, R9, RZ, PT ;  /* 0x000000ff0900720c */ /* 0x000fe20003f25270 */
[----:B--2---:R-:W-:Y:S01]  /*0d80*/  VIADD R6, R3, 0xffffffe ;  /* 0x0ffffffe03067836 */ /* 0x004fe20000000000 */
[----:B------:R-:W-:-:S02]  /*0d90*/  ISETP.GE.U32.AND P0, PT, R0, R7, PT ;  /* 0x000000070000720c */ /* 0x000fc40003f06070 */
[----:B------:R-:W-:Y:S01]  /*0da0*/  LOP3.LUT R0, R16, R9, RZ, 0x3c, !PT ;  /* 0x0000000910007212 */ /* 0x000fe200078e3cff */
[----:B------:R2:W3:Y:S03]  /*0db0*/  F2I.FTZ.U32.TRUNC.NTZ R7, R6 ;  /* 0x0000000600077305 */ /* 0x0004e6000021f000 */
[----:B------:R-:W-:-:S05]  /*0dc0*/  ISETP.GE.AND P2, PT, R0, RZ, PT ;  /* 0x000000ff0000720c */ /* 0x000fca0003f46270 */
[----:B-1----:R-:W1:Y:S01]  /*0dd0*/  MUFU.RCP R12, R12 ;  /* 0x0000000c000c7308 */ /* 0x002e620000001000 */
[----:B--2---:R-:W-:Y:S02]  /*0de0*/  IMAD.MOV.U32 R6, RZ, RZ, RZ ;  /* 0x000000ffff067224 */ /* 0x004fe400078e00ff */
[----:B------:R-:W-:-:S04]  /*0df0*/  @P0 VIADD R2, R2, 0x1 ;  /* 0x0000000102020836 */ /* 0x000fc80000000000 */
[----:B------:R-:W-:Y:S02]  /*0e00*/  IMAD.MOV.U32 R17, RZ, RZ, R2 ;  /* 0x000000ffff117224 */ /* 0x000fe400078e0002 */
[----:B---3--:R-:W-:Y:S02]  /*0e10*/  IMAD.MOV R2, RZ, RZ, -R7 ;  /* 0x000000ffff027224 */ /* 0x008fe400078e0a07 */
[----:B------:R-:W-:Y:S01]  /*0e20*/  @!P2 IMAD.MOV R17, RZ, RZ, -R17 ;  /* 0x000000ffff11a224 */ /* 0x000fe200078e0a11 */
[----:B------:R-:W-:Y:S01]  /*0e30*/  @!P1 LOP3.LUT R17, RZ, R9, RZ, 0x33, !PT ;  /* 0x00000009ff119212 */ /* 0x000fe200078e33ff */
[----:B------:R-:W-:Y:S01]  /*0e40*/  IMAD R15, R2, R13, RZ ;  /* 0x0000000d020f7224 */ /* 0x000fe200078e02ff */
[----:B------:R-:W-:-:S03]  /*0e50*/  LOP3.LUT R2, R4, 0x7f, RZ, 0xc0, !PT ;  /* 0x0000007f04027812 */ /* 0x000fc600078ec0ff */
[----:B------:R-:W-:Y:S02]  /*0e60*/  IMAD.MOV R0, RZ, RZ, -R17 ;  /* 0x000000ffff007224 */ /* 0x000fe400078e0a11 */
[----:B-1----:R-:W-:Y:S02]  /*0e70*/  VIADD R8, R12, 0xffffffe ;  /* 0x0ffffffe0c087836 */ /* 0x002fe40000000000 */
[----:B------:R-:W-:Y:S02]  /*0e80*/  IMAD R0, R9, R0, R16 ;  /* 0x0000000009007224 */ /* 0x000fe400078e0210 */
[----:B------:R1:W2:Y:S01]  /*0e90*/  F2I.FTZ.U32.TRUNC.NTZ R9, R8 ;  /* 0x0000000800097305 */ /* 0x0002a2000021f000 */
[----:B------:R-:W-:-:S04]  /*0ea0*/  IMAD.HI.U32 R6, R7, R15, R6 ;  /* 0x0000000f07067227 */ /* 0x000fc800078e0006 */
[----:B------:R-:W-:Y:S01]  /*0eb0*/  IMAD.IADD R3, R14, 0x1, R0 ;  /* 0x000000010e037824 */ /* 0x000fe200078e0200 */
[----:B------:R-:W-:Y:S01]  /*0ec0*/  SHF.R.U32.HI R0, RZ, 0x6, R4 ;  /* 0x00000006ff007819 */ /* 0x000fe20000011604 */
[----:B------:R-:W-:Y:S02]  /*0ed0*/  IMAD.SHL.U32 R12, R4, 0x4, RZ ;  /* 0x00000004040c7824 */ /* 0x000fe400078e00ff */
[----:B------:R-:W-:Y:S01]  /*0ee0*/  IMAD R51, R3, 0x80, R2 ;  /* 0x0000008003337824 */ /* 0x000fe200078e0202 */
[----:B------:R-:W-:Y:S01]  /*0ef0*/  SGXT.U32 R7, R0, 0x1 ;  /* 0x000000010007781a */ /* 0x000fe20000000000 */
[----:B------:R-:W-:Y:S01]  /*0f00*/  IMAD.SHL.U32 R0, R17, 0x80, RZ ;  /* 0x0000008011007824 */ /* 0x000fe200078e00ff */
[----:B------:R-:W-:Y:S01]  /*0f10*/  SHF.R.S32.HI R3, RZ, 0x6, R4 ;  /* 0x00000006ff037819 */ /* 0x000fe20000011404 */
[----:B-1----:R-:W-:Y:S01]  /*0f20*/  IMAD.MOV.U32 R8, RZ, RZ, RZ ;  /* 0x000000ffff087224 */ /* 0x002fe200078e00ff */
[----:B------:R-:W-:Y:S01]  /*0f30*/  IABS R14, R51 ;  /* 0x00000033000e7213 */ /* 0x000fe20000000000 */
[--C-:B--2---:R-:W-:Y:S01]  /*0f40*/  IMAD.MOV R16, RZ, RZ, -R9.reuse ;  /* 0x000000ffff107224 */ /* 0x104fe200078e0a09 */
[----:B------:R-:W-:Y:S01]  /*0f50*/  LOP3.LUT R7, R0, R7, RZ, 0xfc, !PT ;  /* 0x0000000700077212 */ /* 0x000fe200078efcff */
[----:B------:R-:W-:Y:S01]  /*0f60*/  STL [R1+0x2c0], R51 ;  /* 0x0002c03301007387 */ /* 0x000fe20000100800 */
[----:B------:R-:W-:Y:S01]  /*0f70*/  SGXT R3, R3, 0x1 ;  /* 0x000000010303781a */ /* 0x000fe20000000200 */
[----:B------:R-:W-:Y:S01]  /*0f80*/  IMAD.HI.U32 R6, R6, R14, RZ ;  /* 0x0000000e06067227 */ /* 0x000fe200078e00ff */
[----:B------:R-:W-:Y:S01]  /*0f90*/  LOP3.LUT R17, R7, 0x7e, RZ, 0xfc, !PT ;  /* 0x0000007e07117812 */ /* 0x000fe200078efcff */
[----:B------:R-:W-:Y:S01]  /*0fa0*/  STL [R1+0x2c8], R164 ;  /* 0x0002c8a401007387 */ /* 0x000fe20000100800 */
[----:B------:R-:W-:Y:S01]  /*0fb0*/  LOP3.LUT R3, R3, 0x90, RZ, 0xc0, !PT ;  /* 0x0000009003037812 */ /* 0x000fe200078ec0ff */
[----:B------:R-:W-:Y:S01]  /*0fc0*/  IMAD R15, R16, R5, RZ ;  /* 0x00000005100f7224 */ /* 0x000fe200078e02ff */
[----:B------:R-:W-:Y:S01]  /*0fd0*/  IABS R237, R17 ;  /* 0x0000001100ed7213 */ /* 0x000fe20000000000 */
[----:B------:R-:W-:Y:S01]  /*0fe0*/  IMAD.MOV R6, RZ, RZ, -R6 ;  /* 0x000000ffff067224 */ /* 0x000fe200078e0a06 */
[----:B------:R-:W-:Y:S01]  /*0ff0*/  IABS R153, R7 ;  /* 0x0000000700997213 */ /* 0x000fe20000000000 */
[----:B------:R-:W-:Y:S01]  /*1000*/  IMAD.HI.U32 R8, R9, R15, R8 ;  /* 0x0000000f09087227 */ /* 0x000fe200078e0008 */
[----:B------:R-:W-:Y:S01]  /*1010*/  LOP3.LUT R12, R3, 0x7c, R12, 0x78, !PT ;  /* 0x0000007c030c7812 */ /* 0x000fe200078e780c */
[----:B------:R-:W-:Y:S01]  /*1020*/  STL [R1+0x308], R168 ;  /* 0x000308a801007387 */ /* 0x000fe20000100800 */
[----:B------:R-:W-:Y:S01]  /*1030*/  LOP3.LUT R15, R7, 0x2, RZ, 0xfc, !PT ;  /* 0x00000002070f7812 */ /* 0x000fe200078efcff */
[----:B------:R-:W-:Y:S01]  /*1040*/  IMAD R6, R13, R6, R14 ;  /* 0x000000060d067224 */ /* 0x000fe200078e020e */
[----:B------:R-:W-:Y:S01]  /*1050*/  LOP3.LUT R18, R7, 0x16, RZ, 0xfc, !PT ;  /* 0x0000001607127812 */ /* 0x000fe200078efcff */
[C---:B------:R-:W-:Y:S01]  /*1060*/  IMAD.HI.U32 R9, R8.reuse, R237, RZ ;  /* 0x000000ed08097227 */ /* 0x040fe200078e00ff */
[----:B------:R-:W-:Y:S01]  /*1070*/  IABS R152, R15 ;  /* 0x0000000f00987213 */ /* 0x000fe20000000000 */
[----:B------:R-:W-:Y:S01]  /*1080*/  STL [R1+0x304], R165 ;  /* 0x000304a501007387 */ /* 0x000fe20000100800 */
[----:B------:R-:W-:Y:S01]  /*1090*/  ISETP.GT.U32.AND P0, PT, R13, R6, PT ;  /* 0x000000060d00720c */ /* 0x000fe20003f04070 */
[----:B------:R-:W-:Y:S01]  /*10a0*/  IMAD.HI.U32 R3, R8, R153, RZ ;  /* 0x0000009908037227 */ /* 0x000fe200078e00ff */
[----:B------:R-:W-:-:S02]  /*10b0*/  IABS R138, R18 ;  /* 0x00000012008a7213 */ /* 0x000fc40000000000 */
[C---:B------:R-:W-:Y:S01]  /*10c0*/  LOP3.LUT R19, R7.reuse, 0x24, RZ, 0xfc, !PT ;  /* 0x0000002407137812 */ /* 0x040fe200078efcff */
[----:B------:R-:W-:Y:S01]  /*10d0*/  IMAD.MOV R16, RZ, RZ, -R9 ;  /* 0x000000ffff107224 */ /* 0x000fe200078e0a09 */
[----:B------:R-:W-:Y:S01]  /*10e0*/  LOP3.LUT R21, R7, 0x60, RZ, 0xfc, !PT ;  /* 0x0000006007157812 */ /* 0x000fe200078efcff */
[----:B------:R-:W-:Y:S01]  /*10f0*/  IMAD.MOV R14, RZ, RZ, -R3 ;  /* 0x000000ffff0e7224 */ /* 0x000fe200078e0a03 */
[----:B------:R-:W-:Y:S01]  /*1100*/  IABS R129, R19 ;  /* 0x0000001300817213 */ /* 0x000fe20000000000 */
[----:B------:R-:W-:Y:S01]  /*1110*/  IMAD R237, R5, R16, R237 ;  /* 0x0000001005ed7224 */ /* 0x000fe200078e02ed */
[----:B------:R-:W-:Y:S01]  /*1120*/  LOP3.LUT R16, R7, 0x10, RZ, 0xfc, !PT ;  /* 0x0000001007107812 */ /* 0x000fe200078efcff */
[----:B------:R-:W-:Y:S01]  /*1130*/  IMAD R153, R5, R14, R153 ;  /* 0x0000000e05997224 */ /* 0x000fe200078e0299 */
[----:B------:R-:W-:Y:S01]  /*1140*/  LOP3.LUT R14, R7, 0x6, RZ, 0xfc, !PT ;  /* 0x00000006070e7812 */ /* 0x000fe200078efcff */
[----:B------:R-:W-:Y:S01]  /*1150*/  @!P0 IMAD.IADD R6, R6, 0x1, -R13 ;  /* 0x0000000106068824 */ /* 0x000fe200078e0a0d */
[C---:B------:R-:W-:Y:S01]  /*1160*/  ISETP.GT.U32.AND P2, PT, R5.reuse, R237, PT ;  /* 0x000000ed0500720c */ /* 0x040fe20003f44070 */
[----:B------:R-:W-:Y:S01]  /*1170*/  IMAD.SHL.U32 R9, R4, 0x200, RZ ;  /* 0x0000020004097824 */ /* 0x000fe200078e00ff */
[----:B------:R-:W-:-:S02]  /*1180*/  ISETP.GT.U32.AND P6, PT, R5, R153, PT ;  /* 0x000000990500720c */ /* 0x000fc40003fc4070 */
[----:B------:R-:W-:Y:S02]  /*1190*/  ISETP.GT.U32.AND P1, PT, R13, R6, PT ;  /* 0x000000060d00720c */ /* 0x000fe40003f24070 */
[----:B------:R-:W-:Y:S01]  /*11a0*/  LOP3.LUT R3, R12, 0x4000, R9, 0xf8, !PT ;  /* 0x000040000c037812 */ /* 0x000fe200078ef809 */
[----:B------:R-:W-:Y:S01]  /*11b0*/  IMAD.HI.U32 R9, R8, R152, RZ ;  /* 0x0000009808097227 */ /* 0x000fe200078e00ff */
[----:B------:R-:W-:Y:S02]  /*11c0*/  LOP3.LUT R12, R7, 0x4, RZ, 0xfc, !PT ;  /* 0x00000004070c7812 */ /* 0x000fe400078efcff */
[----:B------:R-:W-:Y:S01]  /*11d0*/  IABS R149, R14 ;  /* 0x0000000e00957213 */ /* 0x000fe20000000000 */
[----:B------:R-:W-:Y:S01]  /*11e0*/  IMAD.MOV R9, RZ, RZ, -R9 ;  /* 0x000000ffff097224 */ /* 0x000fe200078e0a09 */
[----:B------:R-:W-:Y:S01]  /*11f0*/  IABS R150, R12 ;  /* 0x0000000c00967213 */ /* 0x000fe20000000000 */
[--C-:B------:R-:W-:Y:S01]  /*1200*/  @!P2 IMAD.IADD R237, R237, 0x1, -R5.reuse ;  /* 0x00000001ededa824 */ /* 0x100fe200078e0a05 */
[----:B------:R-:W-:Y:S01]  /*1210*/  ISETP.GE.AND P5, PT, R12, RZ, PT ;  /* 0x000000ff0c00720c */ /* 0x000fe20003fa6270 */
[----:B------:R-:W-:Y:S01]  /*1220*/  @!P6 IMAD.IADD R153, R153, 0x1, -R5 ;  /* 0x000000019999e824 */ /* 0x000fe200078e0a05 */
[----:B------:R-:W-:Y:S01]  /*1230*/  ISETP.GE.AND P6, PT, R17, RZ, PT ;  /* 0x000000ff1100720c */ /* 0x000fe20003fc6270 */
[C---:B------:R-:W-:Y:S01]  /*1240*/  IMAD R152, R5.reuse, R9, R152 ;  /* 0x0000000905987224 */ /* 0x040fe200078e0298 */
[C---:B------:R-:W-:Y:S01]  /*1250*/  ISETP.GT.U32.AND P4, PT, R5.reuse, R237, PT ;  /* 0x000000ed0500720c */ /* 0x040fe20003f84070 */
[----:B------:R-:W-:Y:S01]  /*1260*/  @!P1 IMAD.IADD R6, R6, 0x1, -R13 ;  /* 0x0000000106069824 */ /* 0x000fe200078e0a0d */
[C---:B------:R-:W-:Y:S01]  /*1270*/  ISETP.GT.U32.AND P1, PT, R5.reuse, R153, PT ;  /* 0x000000990500720c */ /* 0x040fe20003f24070 */
[----:B------:R-:W-:Y:S01]  /*1280*/  IMAD.HI.U32 R9, R8, R150, RZ ;  /* 0x0000009608097227 */ /* 0x000fe200078e00ff */
[----:B------:R-:W-:-:S02]  /*1290*/  ISETP.GT.U32.AND P2, PT, R5, R152, PT ;  /* 0x000000980500720c */ /* 0x000fc40003f44070 */
[----:B------:R-:W-:Y:S01]  /*12a0*/  LOP3.LUT R13, R7, 0x8, RZ, 0xfc, !PT ;  /* 0x00000008070d7812 */ /* 0x000fe200078efcff */
[----:B------:R-:W-:Y:S01]  /*12b0*/  IMAD.MOV R12, RZ, RZ, -R9 ;  /* 0x000000ffff0c7224 */ /* 0x000fe200078e0a09 */
[----:B------:R-:W-:Y:S01]  /*12c0*/  ISETP.GE.AND P0, PT, R15, RZ, PT ;  /* 0x000000ff0f00720c */ /* 0x000fe20003f06270 */
[----:B------:R-:W-:Y:S01]  /*12d0*/  IMAD.HI.U32 R9, R8, R149, RZ ;  /* 0x0000009508097227 */ /* 0x000fe200078e00ff */
[----:B------:R-:W-:Y:S02]  /*12e0*/  IABS R148, R13 ;  /* 0x0000000d00947213 */ /* 0x000fe40000000000 */
[----:B------:R-:W-:Y:S01]  /*12f0*/  LOP3.LUT R15, R7, 0xe, RZ, 0xfc, !PT ;  /* 0x0000000e070f7812 */ /* 0x000fe200078efcff */
[----:B------:R-:W-:Y:S01]  /*1300*/  IMAD R150, R5, R12, R150 ;  /* 0x0000000c05967224 */ /* 0x000fe200078e0296 */
[----:B------:R-:W-:Y:S01]  /*1310*/  ISETP.GE.AND P3, PT, R14, RZ, PT ;  /* 0x000000ff0e00720c */ /* 0x000fe20003f66270 */
[----:B------:R-:W-:Y:S01]  /*1320*/  IMAD.MOV R12, RZ, RZ, -R9 ;  /* 0x000000ffff0c7224 */ /* 0x000fe200078e0a09 */
[----:B------:R-:W-:Y:S01]  /*1330*/  IABS R144, R15 ;  /* 0x0000000f00907213 */ /* 0x000fe20000000000 */
[----:B------:R-:W-:Y:S01]  /*1340*/  @!P4 IMAD.IADD R237, R237, 0x1, -R5 ;  /* 0x00000001ededc824 */ /* 0x000fe200078e0a05 */
[----:B------:R-:W-:Y:S01]  /*1350*/  IABS R142, R16 ;  /* 0x00000010008e7213 */ /* 0x000fe20000000000 */
[----:B------:R-:W-:Y:S01]  /*1360*/  IMAD R149, R5, R12, R149 ;  /* 0x0000000c05957224 */ /* 0x000fe200078e0295 */
[----:B------:R-:W-:Y:S01]  /*1370*/  LOP3.LUT R12, R7, 0xa, RZ, 0xfc, !PT ;  /* 0x0000000a070c7812 */ /* 0x000fe200078efcff */
[----:B------:R-:W-:Y:S01]  /*1380*/  @!P1 IMAD.IADD R153, R153, 0x1, -R5 ;  /* 0x0000000199999824 */ /* 0x000fe200078e0a05 */
[C---:B------:R-:W-:Y:S01]  /*1390*/  ISETP.GT.U32.AND P1, PT, R5.reuse, R150, PT ;  /* 0x000000960500720c */ /* 0x040fe20003f24070 */
[----:B------:R-:W-:Y:S01]  /*13a0*/  @!P6 IMAD.MOV R237, RZ, RZ, -R237 ;  /* 0x000000ffffede224 */ /* 0x000fe200078e0aed */
[----:B------:R-:W-:Y:S01]  /*13b0*/  ISETP.GT.U32.AND P6, PT, R5, R149, PT ;  /* 0x000000950500720c */ /* 0x000fe20003fc4070 */
[----:B------:R-:W-:Y:S01]  /*13c0*/  @!P2 IMAD.IADD R152, R152, 0x1, -R5 ;  /* 0x000000019898a824 */ /* 0x000fe200078e0a05 */
[----:B------:R-:W-:Y:S01]  /*13d0*/  ISETP.GE.AND P2, PT, R7, RZ, PT ;  /* 0x000000ff0700720c */ /* 0x000fe20003f46270 */
[----:B------:R-:W-:Y:S01]  /*13e0*/  IMAD.HI.U32 R9, R8, R148, RZ ;  /* 0x0000009408097227 */ /* 0x000fe200078e00ff */
[----:B------:R-:W-:-:S02]  /*13f0*/  IABS R146, R12 ;  /* 0x0000000c00927213 */ /* 0x000fc40000000000 */
[----:B------:R-:W-:Y:S01]  /*1400*/  ISETP.GT.U32.AND P4, PT, R5, R152, PT ;  /* 0x000000980500720c */ /* 0x000fe20003f84070 */
[----:B------:R-:W-:Y:S01]  /*1410*/  IMAD.MOV R9, RZ, RZ, -R9 ;  /* 0x000000ffff097224 */ /* 0x000fe200078e0a09 */
[----:B------:R-:W-:Y:S02]  /*1420*/  LOP3.LUT R17, R7, 0x12, RZ, 0xfc, !PT ;  /* 0x0000001207117812 */ /* 0x000fe400078efcff */
[----:B------:R-:W-:Y:S01]  /*1430*/  IABS R34, R21 ;  /* 0x0000001500227213 */ /* 0x000fe20000000000 */
[--C-:B------:R-:W-:Y:S01]  /*1440*/  @!P1 IMAD.IADD R150, R150, 0x1, -R5.reuse ;  /* 0x0000000196969824 */ /* 0x100fe200078e0a05 */
[----:B------:R-:W-:Y:S01]  /*1450*/  IABS R141, R17 ;  /* 0x00000011008d7213 */ /* 0x000fe20000000000 */
[----:B------:R-:W-:Y:S01]  /*1460*/  @!P6 IMAD.IADD R149, R149, 0x1, -R5 ;  /* 0x000000019595e824 */ /* 0x000fe200078e0a05 */
[----:B------:R-:W-:Y:S01]  /*1470*/  LOP3.LUT R33, R7, 0x6a, RZ, 0xfc, !PT ;  /* 0x0000006a07217812 */ /* 0x000fe200078efcff */
[----:B------:R-:W-:Y:S01]  /*1480*/  @!P2 IMAD.MOV R153, RZ, RZ, -R153 ;  /* 0x000000ffff99a224 */ /* 0x000fe200078e0a99 */
[C---:B------:R-:W-:Y:S01]  /*1490*/  ISETP.GT.U32.AND P1, PT, R5.reuse, R150, PT ;  /* 0x000000960500720c */ /* 0x040fe20003f24070 */
[C---:B------:R-:W-:Y:S01]  /*14a0*/  IMAD R148, R5.reuse, R9, R148 ;  /* 0x0000000905947224 */ /* 0x040fe200078e0294 */
[----:B------:R-:W-:Y:S01]  /*14b0*/  ISETP.GT.U32.AND P6, PT, R5, R149, PT ;  /* 0x000000950500720c */ /* 0x000fe20003fc4070 */
[----:B------:R-:W-:Y:S01]  /*14c0*/  IMAD.HI.U32 R9, R8, R146, RZ ;  /* 0x0000009208097227 */ /* 0x000fe200078e00ff */
[----:B------:R-:W-:-:S02]  /*14d0*/  ISETP.GE.AND P2, PT, R13, RZ, PT ;  /* 0x000000ff0d00720c */ /* 0x000fc40003f46270 */
[----:B------:R-:W-:Y:S01]  /*14e0*/  LOP3.LUT R13, R7, 0xc, RZ, 0xfc, !PT ;  /* 0x0000000c070d7812 */ /* 0x000fe200078efcff */
[----:B------:R-:W-:Y:S01]  /*14f0*/  IMAD.MOV R9, RZ, RZ, -R9 ;  /* 0x000000ffff097224 */ /* 0x000fe200078e0a09 */
[----:B------:R-:W-:Y:S01]  /*1500*/  IABS R44, R33 ;  /* 0x00000021002c7213 */ /* 0x000fe20000000000 */
[--C-:B------:R-:W-:Y:S01]  /*1510*/  @!P4 IMAD.IADD R152, R152, 0x1, -R5.reuse ;  /* 0x000000019898c824 */ /* 0x100fe200078e0a05 */
[----:B------:R-:W-:Y:S01]  /*1520*/  IABS R145, R13 ;  /* 0x0000000d00917213 */ /* 0x000fe20000000000 */
[C---:B------:R-:W-:Y:S01]  /*1530*/  IMAD R146, R5.reuse, R9, R146 ;  /* 0x0000000905927224 */ /* 0x040fe200078e0292 */
[----:B------:R-:W-:Y:S01]  /*1540*/  ISETP.GE.AND P4, PT, R12, RZ, PT ;  /* 0x000000ff0c00720c */ /* 0x000fe20003f86270 */
[----:B------:R-:W-:Y:S01]  /*1550*/  @!P1 IMAD.IADD R150, R150, 0x1, -R5 ;  /* 0x0000000196969824 */ /* 0x000fe200078e0a05 */
[----:B------:R-:W-:Y:S01]  /*1560*/  ISETP.GT.U32.AND P1, PT, R5, R148, PT ;  /* 0x000000940500720c */ /* 0x000fe20003f24070 */
[----:B------:R-:W-:Y:S01]  /*1570*/  IMAD.HI.U32 R9, R8, R145, RZ ;  /* 0x0000009108097227 */ /* 0x000fe200078e00ff */
[----:B------:R-:W-:-:S02]  /*1580*/  LOP3.LUT R31, R7, 0x68, RZ, 0xfc, !PT ;  /* 0x00000068071f7812 */ /* 0x000fc400078efcff */
[----:B------:R-:W-:Y:S01]  /*1590*/  LOP3.LUT R29, R7, 0x66, RZ, 0xfc, !PT ;  /* 0x00000066071d7812 */ /* 0x000fe200078efcff */
[----:B------:R-:W-:Y:S01]  /*15a0*/  @!P6 IMAD.IADD R149, R149, 0x1, -R5 ;  /* 0x000000019595e824 */ /* 0x000fe200078e0a05 */
[----:B------:R-:W-:Y:S01]  /*15b0*/  ISETP.GT.U32.AND P6, PT, R5, R146, PT ;  /* 0x000000920500720c */ /* 0x000fe20003fc4070 */
[----:B------:R-:W-:Y:S01]  /*15c0*/  IMAD.HI.U32 R12, R8, R144, RZ ;  /* 0x00000090080c7227 */ /* 0x000fe200078e00ff */
[----:B------:R-:W-:Y:S02]  /*15d0*/  IABS R42, R31 ;  /* 0x0000001f002a7213 */ /* 0x000fe40000000000 */
[----:B------:R-:W-:Y:S01]  /*15e0*/  IABS R40, R29 ;  /* 0x0000001d00287213 */ /* 0x000fe20000000000 */
[----:B------:R-:W-:Y:S01]  /*15f0*/  IMAD.MOV R14, RZ, RZ, -R9 ;  /* 0x000000ffff0e7224 */ /* 0x000fe200078e0a09 */
[C---:B------:R-:W-:Y:S01]  /*1600*/  LOP3.LUT R35, R7.reuse, 0x6c, RZ, 0xfc, !PT ;  /* 0x0000006c07237812 */ /* 0x040fe200078efcff */
[----:B------:R-:W-:Y:S01]  /*1610*/  IMAD.MOV R12, RZ, RZ, -R12 ;  /* 0x000000ffff0c7224 */ /* 0x000fe200078e0a0c */
[----:B------:R-:W-:Y:S01]  /*1620*/  LOP3.LUT R37, R7, 0x6e, RZ, 0xfc, !PT ;  /* 0x0000006e07257812 */ /* 0x000fe200078efcff */
[----:B------:R-:W-:Y:S01]  /*1630*/  IMAD R145, R5, R14, R145 ;  /* 0x0000000e05917224 */ /* 0x000fe200078e0291 */
[----:B------:R-:W-:Y:S01]  /*1640*/  LOP3.LUT R14, R7, 0x14, RZ, 0xfc, !PT ;  /* 0x00000014070e7812 */ /* 0x000fe200078efcff */
[C---:B------:R-:W-:Y:S01]  /*1650*/  IMAD R144, R5.reuse, R12, R144 ;  /* 0x0000000c05907224 */ /* 0x040fe200078e0290 */
[----:B------:R-:W-:Y:S01]  /*1660*/  IABS R46, R35 ;  /* 0x00000023002e7213 */ /* 0x000fe20000000000 */
[--C-:B------:R-:W-:Y:S01]  /*1670*/  @!P1 IMAD.IADD R148, R148, 0x1, -R5.reuse ;  /* 0x0000000194949824 */ /* 0x100fe200078e0a05 */
[C---:B------:R-:W-:Y:S01]  /*1680*/  ISETP.GT.U32.AND P1, PT, R5.reuse, R145, PT ;  /* 0x000000910500720c */ /* 0x040fe20003f24070 */
[----:B------:R-:W-:Y:S01]  /*1690*/  @!P6 IMAD.IADD R146, R146, 0x1, -R5 ;  /* 0x000000019292e824 */ /* 0x000fe200078e0a05 */
[----:B------:R-:W-:Y:S01]  /*16a0*/  ISETP.GT.U32.AND P6, PT, R5, R144, PT ;  /* 0x000000900500720c */ /* 0x000fe20003fc4070 */
[----:B------:R-:W-:Y:S01]  /*16b0*/  IMAD.HI.U32 R9, R8, R142, RZ ;  /* 0x0000008e08097227 */ /* 0x000fe200078e00ff */
[----:B------:R-:W-:-:S02]  /*16c0*/  IABS R140, R14 ;  /* 0x0000000e008c7213 */ /* 0x000fc40000000000 */
[----:B------:R-:W-:Y:S01]  /*16d0*/  IABS R48, R37 ;  /* 0x0000002500307213 */ /* 0x000fe20000000000 */
[----:B------:R-:W-:Y:S01]  /*16e0*/  IMAD.MOV R9, RZ, RZ, -R9 ;  /* 0x000000ffff097224 */ /* 0x000fe200078e0a09 */
[----:B------:R-:W-:Y:S01]  /*16f0*/  LOP3.LUT R41, R7, 0x72, RZ, 0xfc, !PT ;  /* 0x0000007207297812 */ /* 0x000fe200078efcff */
[----:B------:R-:W-:Y:S01]  /*1700*/  @!P0 IMAD.MOV R152, RZ, RZ, -R152 ;  /* 0x000000ffff988224 */ /* 0x000fe200078e0a98 */
[C---:B------:R-:W-:Y:S01]  /*1710*/  ISETP.GT.U32.AND P0, PT, R5.reuse, R146, PT ;  /* 0x000000920500720c */ /* 0x040fe20003f04070 */
[----:B------:R-:W-:Y:S01]  /*1720*/  IMAD R142, R5, R9, R142 ;  /* 0x00000009058e7224 */ /* 0x000fe200078e028e */
[----:B------:R-:W-:Y:S01]  /*1730*/  IABS R52, R41 ;  /* 0x0000002900347213 */ /* 0x000fe20000000000 */
[--C-:B------:R-:W-:Y:S01]  /*1740*/  @!P1 IMAD.IADD R145, R145, 0x1, -R5.reuse ;  /* 0x0000000191919824 */ /* 0x100fe200078e0a05 */
[----:B------:R-:W-:Y:S01]  /*1750*/  ISETP.GT.U32.AND P1, PT, R5, R148, PT ;  /* 0x000000940500720c */ /* 0x000fe20003f24070 */
[----:B------:R-:W-:Y:S01]  /*1760*/  @!P6 IMAD.IADD R144, R144, 0x1, -R5 ;  /* 0x000000019090e824 */ /* 0x000fe200078e0a05 */
[----:B------:R-:W-:Y:S01]  /*1770*/  LOP3.LUT R39, R7, 0x70, RZ, 0xfc, !PT ;  /* 0x0000007007277812 */ /* 0x000fe200078efcff */
[----:B------:R-:W-:Y:S01]  /*1780*/  IMAD.HI.U32 R9, R8, R140, RZ ;  /* 0x0000008c08097227 */ /* 0x000fe200078e00ff */
[----:B------:R-:W-:-:S02]  /*1790*/  ISETP.GT.U32.AND P6, PT, R5, R145, PT ;  /* 0x000000910500720c */ /* 0x000fc40003fc4070 */
[----:B------:R-:W-:Y:S01]  /*17a0*/  IABS R50, R39 ;  /* 0x0000002700327213 */ /* 0x000fe20000000000 */
[----:B------:R-:W-:Y:S01]  /*17b0*/  IMAD.MOV R9, RZ, RZ, -R9 ;  /* 0x000000ffff097224 */ /* 0x000fe200078e0a09 */
[----:B------:R-:W-:Y:S01]  /*17c0*/  LOP3.LUT R43, R7, 0x74, RZ, 0xfc, !PT ;  /* 0x00000074072b7812 */ /* 0x000fe200078efcff */
[----:B------:R-:W-:Y:S01]  /*17d0*/  @!P5 IMAD.MOV R150, RZ, RZ, -R150 ;  /* 0x000000ffff96d224 */ /* 0x000fe200078e0a96 */
[C---:B------:R-:W-:Y:S01]  /*17e0*/  ISETP.GT.U32.AND P5, PT, R5.reuse, R144, PT ;  /* 0x000000900500720c */ /* 0x040fe20003fa4070 */
[----:B------:R-:W-:Y:S01]  /*17f0*/  IMAD R140, R5, R9, R140 ;  /* 0x00000009058c7224 */ /* 0x000fe200078e028c */
[----:B------:R-:W-:Y:S01]  /*1800*/  LOP3.LUT R45, R7, 0x76, RZ, 0xfc, !PT ;  /* 0x00000076072d7812 */ /* 0x000fe200078efcff */
[----:B------:R-:W-:Y:S01]  /*1810*/  @!P0 IMAD.IADD R146, R146, 0x1, -R5 ;  /* 0x0000000192928824 */ /* 0x000fe200078e0a05 */
[----:B------:R-:W-:Y:S01]  /*1820*/  ISETP.GE.AND P0, PT, R13, RZ, PT ;  /* 0x000000ff0d00720c */ /* 0x000fe20003f06270 */
[----:B------:R-:W-:Y:S01]  /*1830*/  @!P3 IMAD.MOV R149, RZ, RZ, -R149 ;  /* 0x000000ffff95b224 */ /* 0x000fe200078e0a95 */
[----:B------:R-:W-:Y:S01]  /*1840*/  ISETP.GT.U32.AND P3, PT, R5, R142, PT ;  /* 0x0000008e0500720c */ /* 0x000fe20003f64070 */
[----:B------:R-:W-:Y:S01]  /*1850*/  @!P6 IMAD.IADD R145, R145, 0x1, -R5 ;  /* 0x000000019191e824 */ /* 0x000fe200078e0a05 */
[----:B------:R-:W-:Y:S01]  /*1860*/  ISETP.GT.U32.AND P6, PT, R5, R140, PT ;  /* 0x0000008c0500720c */ /* 0x000fe20003fc4070 */
[----:B------:R-:W-:Y:S01]  /*1870*/  IMAD.HI.U32 R9, R8, R138, RZ ;  /* 0x0000008a08097227 */ /* 0x000fe200078e00ff */
[----:B------:R-:W-:-:S02]  /*1880*/  LOP3.LUT R13, R7, 0x18, RZ, 0xfc, !PT ;  /* 0x00000018070d7812 */ /* 0x000fc400078efcff */
[----:B------:R-:W-:Y:S01]  /*1890*/  LOP3.LUT R47, R7, 0x78, RZ, 0xfc, !PT ;  /* 0x00000078072f7812 */ /* 0x000fe200078efcff */
[----:B------:R-:W-:Y:S01]  /*18a0*/  @!P5 IMAD.IADD R144, R144, 0x1, -R5 ;  /* 0x000000019090d824 */ /* 0x000fe200078e0a05 */
[----:B------:R-:W-:Y:S01]  /*18b0*/  ISETP.GE.AND P5, PT, R15, RZ, PT ;  /* 0x000000ff0f00720c */ /* 0x000fe20003fa6270 */
[----:B------:R-:W-:Y:S01]  /*18c0*/  IMAD.HI.U32 R12, R8, R141, RZ ;  /* 0x0000008d080c7227 */ /* 0x000fe200078e00ff */
[----:B------:R-:W-:Y:S02]  /*18d0*/  IABS R137, R13 ;  /* 0x0000000d00897213 */ /* 0x000fe40000000000 */
[C---:B------:R-:W-:Y:S01]  /*18e0*/  LOP3.LUT R15, R7.reuse, 0x1a, RZ, 0xfc, !PT ;  /* 0x0000001a070f7812 */ /* 0x040fe200078efcff */
[----:B------:R-:W-:Y:S01]  /*18f0*/  IMAD.MOV R9, RZ, RZ, -R9 ;  /* 0x000000ffff097224 */ /* 0x000fe200078e0a09 */
[C---:B------:R-:W-:Y:S01]  /*1900*/  LOP3.LUT R49, R7.reuse, 0x7a, RZ, 0xfc, !PT ;  /* 0x0000007a07317812 */ /* 0x040fe200078efcff */
[----:B------:R-:W-:Y:S01]  /*1910*/  @!P6 IMAD.IADD R140, R140, 0x1, -R5 ;  /* 0x000000018c8ce824 */ /* 0x000fe200078e0a05 */
[----:B------:R-:W-:Y:S01]  /*1920*/  IABS R136, R15 ;  /* 0x0000000f00887213 */ /* 0x000fe20000000000 */
[----:B------:R-:W-:Y:S01]  /*1930*/  IMAD.MOV R12, RZ, RZ, -R12 ;  /* 0x000000ffff0c7224 */ /* 0x000fe200078e0a0c */
[----:B------:R-:W-:Y:S01]  /*1940*/  LOP3.LUT R27, R7, 0x7c, RZ, 0xfc, !PT ;  /* 0x0000007c071b7812 */ /* 0x000fe200078efcff */
[C---:B------:R-:W-:Y:S01]  /*1950*/  IMAD R138, R5.reuse, R9, R138 ;  /* 0x00000009058a7224 */ /* 0x040fe200078e028a */
[----:B------:R-:W-:Y:S01]  /*1960*/  ISETP.GT.U32.AND P6, PT, R5, R140, PT ;  /* 0x0000008c0500720c */ /* 0x000fe20003fc4070 */
[----:B------:R-:W-:Y:S01]  /*1970*/  IMAD.HI.U32 R9, R8, R137, RZ ;  /* 0x0000008908097227 */ /* 0x000fe200078e00ff */
[----:B------:R-:W-:-:S02]  /*1980*/  IABS R23, R49 ;  /* 0x0000003100177213 */ /* 0x000fc40000000000 */
[----:B------:R-:W-:Y:S01]  /*1990*/  IABS R25, R27 ;  /* 0x0000001b00197213 */ /* 0x000fe20000000000 */
[----:B------:R-:W-:Y:S02]  /*19a0*/  IMAD R141, R5, R12, R141 ;  /* 0x0000000c058d7224 */ /* 0x000fe400078e028d */
[--C-:B------:R-:W-:Y:S02]  /*19b0*/  @!P1 IMAD.IADD R148, R148, 0x1, -R5.reuse ;  /* 0x0000000194949824 */ /* 0x100fe400078e0a05 */
[----:B------:R-:W-:Y:S01]  /*19c0*/  @!P3 IMAD.IADD R142, R142, 0x1, -R5 ;  /* 0x000000018e8eb824 */ /* 0x000fe200078e0a05 */
[----:B------:R-:W-:Y:S01]  /*19d0*/  ISETP.GE.AND P3, PT, R16, RZ, PT ;  /* 0x000000ff1000720c */ /* 0x000fe20003f66270 */
[----:B------:R-:W-:Y:S01]  /*19e0*/  IMAD.MOV R12, RZ, RZ, -R9 ;  /* 0x000000ffff0c7224 */ /* 0x000fe200078e0a09 */
[----:B------:R-:W-:Y:S01]  /*19f0*/  LOP3.LUT R16, R7, 0x1c, RZ, 0xfc, !PT ;  /* 0x0000001c07107812 */ /* 0x000fe200078efcff */
[----:B------:R-:W-:Y:S01]  /*1a00*/  @!P2 IMAD.MOV R148, RZ, RZ, -R148 ;  /* 0x000000ffff94a224 */ /* 0x000fe200078e0a94 */
[C---:B------:R-:W-:Y:S01]  /*1a10*/  ISETP.GT.U32.AND P2, PT, R5.reuse, R142, PT ;  /* 0x0000008e0500720c */ /* 0x040fe20003f44070 */
[----:B------:R-:W-:Y:S01]  /*1a20*/  @!P5 IMAD.MOV R144, RZ, RZ, -R144 ;  /* 0x000000ffff90d224 */ /* 0x000fe200078e0a90 */
[C---:B------:R-:W-:Y:S01]  /*1a30*/  ISETP.GT.U32.AND P5, PT, R5.reuse, R138, PT ;  /* 0x0000008a0500720c */ /* 0x040fe20003fa4070 */
[C---:B------:R-:W-:Y:S01]  /*1a40*/  IMAD R137, R5.reuse, R12, R137 ;  /* 0x0000000c05897224 */ /* 0x040fe200078e0289 */
[C---:B------:R-:W-:Y:S01]  /*1a50*/  ISETP.GT.U32.AND P1, PT, R5.reuse, R141, PT ;  /* 0x0000008d0500720c */ /* 0x040fe20003f24070 */
[----:B------:R-:W-:Y:S01]  /*1a60*/  @!P6 IMAD.IADD R140, R140, 0x1, -R5 ;  /* 0x000000018c8ce824 */ /* 0x000fe200078e0a05 */
[----:B------:R-:W-:Y:S01]  /*1a70*/  IABS R134, R16 ;  /* 0x0000001000867213 */ /* 0x000fe20000000000 */
[----:B------:R-:W-:Y:S01]  /*1a80*/  IMAD.HI.U32 R9, R8, R136, RZ ;  /* 0x0000008808097227 */ /* 0x000fe200078e00ff */
[----:B------:R-:W-:-:S03]  /*1a90*/  ISETP.GT.U32.AND P6, PT, R5, R137, PT ;  /* 0x000000890500720c */ /* 0x000fc60003fc4070 */
[----:B------:R-:W-:Y:S02]  /*1aa0*/  IMAD.MOV R9, RZ, RZ, -R9 ;  /* 0x000000ffff097224 */ /* 0x000fe400078e0a09 */
[--C-:B------:R-:W-:Y:S01]  /*1ab0*/  @!P2 IMAD.IADD R142, R142, 0x1, -R5.reuse ;  /* 0x000000018e8ea824 */ /* 0x100fe200078e0a05 */
[----:B------:R-:W-:Y:S01]  /*1ac0*/  ISETP.GE.AND P2, PT, R18, RZ, PT ;  /* 0x000000ff1200720c */ /* 0x000fe20003f46270 */
[--C-:B------:R-:W-:Y:S01]  /*1ad0*/  @!P5 IMAD.IADD R138, R138, 0x1, -R5.reuse ;  /* 0x000000018a8ad824 */ /* 0x100fe200078e0a05 */
[----:B------:R-:W-:Y:S01]  /*1ae0*/  LOP3.LUT R18, R7, 0x22, RZ, 0xfc, !PT ;  /* 0x0000002207127812 */ /* 0x000fe200078efcff */
[----:B------:R-:W-:Y:S01]  /*1af0*/  @!P3 IMAD.MOV R142, RZ, RZ, -R142 ;  /* 0x000000ffff8eb224 */ /* 0x000fe200078e0a8e */
[----:B------:R-:W-:Y:S01]  /*1b00*/  ISETP.GE.AND P5, PT, R15, RZ, PT ;  /* 0x000000ff0f00720c */ /* 0x000fe20003fa6270 */
[C---:B------:R-:W-:Y:S01]  /*1b10*/  IMAD R136, R5.reuse, R9, R136 ;  /* 0x0000000905887224 */ /* 0x040fe200078e0288 */
[----:B------:R-:W-:Y:S01]  /*1b20*/  ISETP.GT.U32.AND P3, PT, R5, R138, PT ;  /* 0x0000008a0500720c */ /* 0x000fe20003f64070 */
[----:B------:R-:W-:Y:S01]  /*1b30*/  @!P6 IMAD.IADD R137, R137, 0x1, -R5 ;  /* 0x000000018989e824 */ /* 0x000fe200078e0a05 */
[----:B------:R-:W-:Y:S01]  /*1b40*/  IABS R130, R18 ;  /* 0x0000001200827213 */ /* 0x000fe20000000000 */
[----:B------:R-:W-:Y:S01]  /*1b50*/  IMAD.HI.U32 R9, R8, R134, RZ ;  /* 0x0000008608097227 */ /* 0x000fe200078e00ff */
[----:B------:R-:W-:-:S02]  /*1b60*/  LOP3.LUT R15, R7, 0x1e, RZ, 0xfc, !PT ;  /* 0x0000001e070f7812 */ /* 0x000fc400078efcff */
[----:B------:R-:W-:Y:S01]  /*1b70*/  ISETP.GT.U32.AND P6, PT, R5, R137, PT ;  /* 0x000000890500720c */ /* 0x000fe20003fc4070 */
[----:B------:R-:W-:Y:S01]  /*1b80*/  IMAD.MOV R9, RZ, RZ, -R9 ;  /* 0x000000ffff097224 */ /* 0x000fe200078e0a09 */
[----:B------:R-:W-:Y:S01]  /*1b90*/  IABS R133, R15 ;  /* 0x0000000f00857213 */ /* 0x000fe20000000000 */
[--C-:B------:R-:W-:Y:S01]  /*1ba0*/  @!P1 IMAD.IADD R141, R141, 0x1, -R5.reuse ;  /* 0x000000018d8d9824 */ /* 0x100fe200078e0a05 */
[----:B------:R-:W-:Y:S01]  /*1bb0*/  ISETP.GE.AND P1, PT, R17, RZ, PT ;  /* 0x000000ff1100720c */ /* 0x000fe20003f26270 */
[----:B------:R-:W-:Y:S01]  /*1bc0*/  IMAD R134, R5, R9, R134 ;  /* 0x0000000905867224 */ /* 0x000fe200078e0286 */
[----:B------:R-:W-:Y:S01]  /*1bd0*/  LOP3.LUT R17, R7, 0x20, RZ, 0xfc, !PT ;  /* 0x0000002007117812 */ /* 0x000fe200078efcff */
[----:B------:R-:W-:Y:S01]  /*1be0*/  @!P3 IMAD.IADD R138, R138, 0x1, -R5 ;  /* 0x000000018a8ab824 */ /* 0x000fe200078e0a05 */
[C---:B------:R-:W-:Y:S01]  /*1bf0*/  ISETP.GT.U32.AND P3, PT, R5.reuse, R136, PT ;  /* 0x000000880500720c */ /* 0x040fe20003f64070 */
[----:B------:R-:W-:Y:S01]  /*1c00*/  @!P4 IMAD.MOV R146, RZ, RZ, -R146 ;  /* 0x000000ffff92c224 */ /* 0x000fe200078e0a92 */
[----:B------:R-:W-:Y:S01]  /*1c10*/  ISETP.GT.U32.AND P4, PT, R5, R141, PT ;  /* 0x0000008d0500720c */ /* 0x000fe20003f84070 */
[----:B------:R-:W-:Y:S01]  /*1c20*/  @!P0 IMAD.MOV R145, RZ, RZ, -R145 ;  /* 0x000000ffff918224 */ /* 0x000fe200078e0a91 */
[----:B------:R-:W-:Y:S01]  /*1c30*/  IABS R132, R17 ;  /* 0x0000001100847213 */ /* 0x000fe20000000000 */
[----:B------:R-:W-:Y:S01]  /*1c40*/  @!P6 IMAD.IADD R137, R137, 0x1, -R5 ;  /* 0x000000018989e824 */ /* 0x000fe200078e0a05 */
[----:B------:R-:W-:Y:S01]  /*1c50*/  ISETP.GT.U32.AND P6, PT, R5, R134, PT ;  /* 0x000000860500720c */ /* 0x000fe20003fc4070 */
[----:B------:R-:W-:Y:S01]  /*1c60*/  IMAD.HI.U32 R9, R8, R133, RZ ;  /* 0x0000008508097227 */ /* 0x000fe200078e00ff */
[----:B------:R-:W-:-:S03]  /*1c70*/  ISETP.GE.AND P0, PT, R14, RZ, PT ;  /* 0x000000ff0e00720c */ /* 0x000fc60003f06270 */
[----:B------:R-:W-:-:S04]  /*1c80*/  IMAD.HI.U32 R12, R8, R132, RZ ;  /* 0x00000084080c7227 */ /* 0x000fc800078e00ff */
[--C-:B------:R-:W-:Y:S01]  /*1c90*/  @!P3 IMAD.IADD R136, R136, 0x1, -R5.reuse ;  /* 0x000000018888b824 */ /* 0x100fe200078e0a05 */
[----:B------:R-:W-:Y:S01]  /*1ca0*/  ISETP.GE.AND P3, PT, R16, RZ, PT ;  /* 0x000000ff1000720c */ /* 0x000fe20003f66270 */
[--C-:B------:R-:W-:Y:S01]  /*1cb0*/  @!P4 IMAD.IADD R141, R141, 0x1, -R5.reuse ;  /* 0x000000018d8dc824 */ /* 0x100fe200078e0a05 */
[----:B------:R-:W-:Y:S01]  /*1cc0*/  ISETP.GE.AND P4, PT, R13, RZ, PT ;  /* 0x000000ff0d00720c */ /* 0x000fe20003f86270 */
[----:B------:R-:W-:Y:S01]  /*1cd0*/  @!P6 IMAD.IADD R134, R134, 0x1, -R5 ;  /* 0x000000018686e824 */ /* 0x000fe200078e0a05 */
[----:B------:R-:W-:Y:S01]  /*1ce0*/  ISETP.GT.U32.AND P6, PT, R5, R136, PT ;  /* 0x000000880500720c */ /* 0x000fe20003fc4070 */
[----:B------:R-:W-:Y:S01]  /*1cf0*/  IMAD.HI.U32 R13, R8, R130, RZ ;  /* 0x00000082080d7227 */ /* 0x000fe200078e00ff */
[----:B------:R-:W-:-:S03]  /*1d00*/  LOP3.LUT R16, R7, 0x36, RZ, 0xfc, !PT ;  /* 0x0000003607107812 */ /* 0x000fc600078efcff */
[----:B------:R-:W-:Y:S01]  /*1d10*/  IMAD.MOV R13, RZ, RZ, -R13 ;  /* 0x000000ffff0d7224 */ /* 0x000fe200078e0a0d */
[----:B------:R-:W-:Y:S01]  /*1d20*/  IABS R211, R16 ;  /* 0x0000001000d37213 */ /* 0x000fe20000000000 */
[----:B------:R-:W-:Y:S02]  /*1d30*/  IMAD.MOV R12, RZ, RZ, -R12 ;  /* 0x000000ffff0c7224 */ /* 0x000fe400078e0a0c */
[----:B------:R-:W-:Y:S01]  /*1d40*/  IMAD R130, R5, R13, R130 ;  /* 0x0000000d05827224 */ /* 0x000fe200078e0282 */
[----:B------:R-:W-:Y:S01]  /*1d50*/  LOP3.LUT R13, R7, 0x26, RZ, 0xfc, !PT ;  /* 0x00000026070d7812 */ /* 0x000fe200078efcff */
[----:B------:R-:W-:Y:S01]  /*1d60*/  @!P1 IMAD.MOV R141, RZ, RZ, -R141 ;  /* 0x000000ffff8d9224 */ /* 0x000fe200078e0a8d */
[C---:B------:R-:W-:Y:S01]  /*1d70*/  ISETP.GT.U32.AND P1, PT, R5.reuse, R134, PT ;  /* 0x000000860500720c */ /* 0x040fe20003f24070 */
[----:B------:R-:W-:Y:S01]  /*1d80*/  @!P6 IMAD.IADD R136, R136, 0x1, -R5 ;  /* 0x000000018888e824 */ /* 0x000fe200078e0a05 */
[C---:B------:R-:W-:Y:S01]  /*1d90*/  ISETP.GT.U32.AND P6, PT, R5.reuse, R130, PT ;  /* 0x000000820500720c */ /* 0x040fe20003fc4070 */
[----:B------:R-:W-:Y:S01]  /*1da0*/  IMAD.MOV R14, RZ, RZ, -R9 ;  /* 0x000000ffff0e7224 */ /* 0x000fe200078e0a09 */
[----:B------:R-:W-:Y:S01]  /*1db0*/  IABS R203, R13 ;  /* 0x0000000d00cb7213 */ /* 0x000fe20000000000 */
[----:B------:R-:W-:-:S02]  /*1dc0*/  IMAD R132, R5, R12, R132 ;  /* 0x0000000c05847224 */ /* 0x000fc400078e0284 */
[----:B------:R-:W-:-:S04]  /*1dd0*/  IMAD.HI.U32 R9, R8, R129, RZ ;  /* 0x0000008108097227 */ /* 0x000fc800078e00ff */
[----:B------:R-:W-:Y:S01]  /*1de0*/  IMAD R133, R5, R14, R133 ;  /* 0x0000000e05857224 */ /* 0x000fe200078e0285 */
[----:B------:R-:W-:Y:S01]  /*1df0*/  LOP3.LUT R14, R7, 0x28, RZ, 0xfc, !PT ;  /* 0x00000028070e7812 */ /* 0x000fe200078efcff */
[----:B------:R-:W-:Y:S01]  /*1e00*/  @!P2 IMAD.MOV R138, RZ, RZ, -R138 ;  /* 0x000000ffff8aa224 */ /* 0x000fe200078e0a8a */
[C---:B------:R-:W-:Y:S01]  /*1e10*/  ISETP.GT.U32.AND P2, PT, R5.reuse, R132, PT ;  /* 0x000000840500720c */ /* 0x040fe20003f44070 */
[----:B------:R-:W-:Y:S01]  /*1e20*/  @!P6 IMAD.IADD R130, R130, 0x1, -R5 ;  /* 0x000000018282e824 */ /* 0x000fe200078e0a05 */
[----:B------:R-:W-:Y:S01]  /*1e30*/  IABS R128, R14 ;  /* 0x0000000e00807213 */ /* 0x000fe20000000000 */
[----:B------:R-:W-:Y:S02]  /*1e40*/  @!P5 IMAD.MOV R136, RZ, RZ, -R136 ;  /* 0x000000ffff88d224 */ /* 0x000fe400078e0a88 */
[----:B------:R-:W-:Y:S01]  /*1e50*/  IMAD.MOV R12, RZ, RZ, -R9 ;  /* 0x000000ffff0c7224 */ /* 0x000fe200078e0a09 */
[C---:B------:R-:W-:Y:S01]  /*1e60*/  ISETP.GT.U32.AND P5, PT, R5.reuse, R130, PT ;  /* 0x000000820500720c */ /* 0x040fe20003fa4070 */
[----:B------:R-:W-:Y:S01]  /*1e70*/  @!P0 IMAD.MOV R140, RZ, RZ, -R140 ;  /* 0x000000ffff8c8224 */ /* 0x000fe200078e0a8c */
[----:B------:R-:W-:Y:S01]  /*1e80*/  ISETP.GT.U32.AND P0, PT, R5, R133, PT ;  /* 0x000000850500720c */ /* 0x000fe20003f04070 */
[----:B------:R-:W-:-:S04]  /*1e90*/  IMAD.HI.U32 R9, R8, R203, RZ ;  /* 0x000000cb08097227 */ /* 0x000fc800078e00ff */
[----:B------:R-:W-:Y:S02]  /*1ea0*/  IMAD R129, R5, R12, R129 ;  /* 0x0000000c05817224 */ /* 0x000fe400078e0281 */
[----:B------:R-:W-:Y:S01]  /*1eb0*/  @!P1 IMAD.IADD R134, R134, 0x1, -R5 ;  /* 0x0000000186869824 */ /* 0x000fe200078e0a05 */
[----:B------:R-:W-:Y:S01]  /*1ec0*/  ISETP.GE.AND P1, PT, R17, RZ, PT ;  /* 0x000000ff1100720c */ /* 0x000fe20003f26270 */
[----:B------:R-:W-:Y:S01]  /*1ed0*/  IMAD.MOV R12, RZ, RZ, -R9 ;  /* 0x000000ffff0c7224 */ /* 0x000fe200078e0a09 */
[----:B------:R-:W-:Y:S01]  /*1ee0*/  LOP3.LUT R17, R7, 0x50, RZ, 0xfc, !PT ;  /* 0x0000005007117812 */ /* 0x000fe200078efcff */
[----:B------:R-:W-:Y:S01]  /*1ef0*/  @!P3 IMAD.MOV R134, RZ, RZ, -R134 ;  /* 0x000000ffff86b224 */ /* 0x000fe200078e0a86 */
[C---:B------:R-:W-:Y:S01]  /*1f00*/  ISETP.GT.U32.AND P3, PT, R5.reuse, R129, PT ;  /* 0x000000810500720c */ /* 0x040fe20003f64070 */
[----:B------:R-:W-:Y:S01]  /*1f10*/  IMAD R203, R5, R12, R203 ;  /* 0x0000000c05cb7224 */ /* 0x000fe200078e02cb */
[----:B------:R-:W-:Y:S01]  /*1f20*/  LOP3.LUT R12, R7, 0x2a, RZ, 0xfc, !PT ;  /* 0x0000002a070c7812 */ /* 0x000fe200078efcff */
[----:B------:R-:W-:-:S02]  /*1f30*/  @!P2 IMAD.IADD R132, R132, 0x1, -R5 ;  /* 0x000000018484a824 */ /* 0x000fc400078e0a05 */
[--C-:B------:R-:W-:Y:S01]  /*1f40*/  @!P5 IMAD.IADD R130, R130, 0x1, -R5.reuse ;  /* 0x000000018282d824 */ /* 0x100fe200078e0a05 */
[----:B------:R-:W-:Y:S01]  /*1f50*/  ISETP.GT.U32.AND P5, PT, R5, R203, PT ;  /* 0x000000cb0500720c */ /* 0x000fe20003fa4070 */
[----:B------:R-:W-:Y:S01]  /*1f60*/  @!P0 IMAD.IADD R133, R133, 0x1, -R5 ;  /* 0x0000000185858824 */ /* 0x000fe200078e0a05 */
[C---:B------:R-:W-:Y:S01]  /*1f70*/  ISETP.GT.U32.AND P6, PT, R5.reuse, R132, PT ;  /* 0x000000840500720c */ /* 0x040fe20003fc4070 */
[----:B------:R-:W-:Y:S01]  /*1f80*/  IMAD.HI.U32 R9, R8, R128, RZ ;  /* 0x0000008008097227 */ /* 0x000fe200078e00ff */
[----:B------:R-:W-:Y:S02]  /*1f90*/  IABS R126, R12 ;  /* 0x0000000c007e7213 */ /* 0x000fe40000000000 */
[----:B------:R-:W-:Y:S01]  /*1fa0*/  ISETP.GT.U32.AND P2, PT, R5, R133, PT ;  /* 0x000000850500720c */ /* 0x000fe20003f44070 */
[----:B------:R-:W-:Y:S01]  /*1fb0*/  @!P4 IMAD.MOV R137, RZ, RZ, -R137 ;  /* 0x000000ffff89c224 */ /* 0x000fe200078e0a89 */
[----:B------:R-:W-:Y:S01]  /*1fc0*/  ISETP.GE.AND P4, PT, R15, RZ, PT ;  /* 0x000000ff0f00720c */ /* 0x000fe20003f86270 */
[----:B------:R-:W-:Y:S01]  /*1fd0*/  @!P3 IMAD.IADD R129, R129, 0x1, -R5 ;  /* 0x000000018181b824 */ /* 0x000fe200078e0a05 */
[----:B------:R-:W-:Y:S01]  /*1fe0*/  ISETP.GE.AND P0, PT, R18, RZ, PT ;  /* 0x000000ff1200720c */ /* 0x000fe20003f06270 */
[----:B------:R-:W-:Y:S01]  /*1ff0*/  IMAD.MOV R9, RZ, RZ, -R9 ;  /* 0x000000ffff097224 */ /* 0x000fe200078e0a09 */
[----:B------:R-:W-:Y:S01]  /*2000*/  ISETP.GE.AND P3, PT, R14, RZ, PT ;  /* 0x000000ff0e00720c */ /* 0x000fe20003f66270 */
[----:B------:R-:W-:Y:S01]  /*2010*/  @!P5 IMAD.IADD R203, R203, 0x1, -R5 ;  /* 0x00000001cbcbd824 */ /* 0x000fe200078e0a05 */
[C---:B------:R-:W-:Y:S01]  /*2020*/  ISETP.GT.U32.AND P5, PT, R5.reuse, R129, PT ;  /* 0x000000810500720c */ /* 0x040fe20003fa4070 */
[----:B------:R-:W-:Y:S01]  /*2030*/  IMAD R128, R5, R9, R128 ;  /* 0x0000000905807224 */ /* 0x000fe200078e0280 */
[----:B------:R-:W-:Y:S01]  /*2040*/  LOP3.LUT R15, R7, 0x2e, RZ, 0xfc, !PT ;  /* 0x0000002e070f7812 */ /* 0x000fe200078efcff */
[----:B------:R-:W-:Y:S01]  /*2050*/  IMAD.HI.U32 R9, R8, R126, RZ ;  /* 0x0000007e08097227 */ /* 0x000fe200078e00ff */
[----:B------:R-:W-:-:S02]  /*2060*/  IABS R18, R17 ;  /* 0x0000001100127213 */ /* 0x000fc40000000000 */
[----:B------:R-:W-:Y:S01]  /*2070*/  IABS R207, R15 ;  /* 0x0000000f00cf7213 */ /* 0x000fe20000000000 */
[--C-:B------:R-:W-:Y:S01]  /*2080*/  @!P6 IMAD.IADD R132, R132, 0x1, -R5.reuse ;  /* 0x000000018484e824 */ /* 0x100fe200078e0a05 */
[----:B------:R-:W-:Y:S01]  /*2090*/  ISETP.GE.AND P6, PT, R13, RZ, PT ;  /* 0x000000ff0d00720c */ /* 0x000fe20003fc6270 */
[----:B------:R-:W-:Y:S01]  /*20a0*/  @!P2 IMAD.IADD R133, R133, 0x1, -R5 ;  /* 0x000000018585a824 */ /* 0x000fe200078e0a05 */
[----:B------:R-:W-:Y:S01]  /*20b0*/  LOP3.LUT R13, R7, 0x2c, RZ, 0xfc, !PT ;  /* 0x0000002c070d7812 */ /* 0x000fe200078efcff */
[----:B------:R-:W-:Y:S01]  /*20c0*/  IMAD.MOV R9, RZ, RZ, -R9 ;  /* 0x000000ffff097224 */ /* 0x000fe200078e0a09 */
[----:B------:R-:W-:Y:S01]  /*20d0*/  ISETP.GE.AND P2, PT, R19, RZ, PT ;  /* 0x000000ff1300720c */ /* 0x000fe20003f46270 */
[----:B------:R-:W-:Y:S01]  /*20e0*/  @!P1 IMAD.MOV R132, RZ, RZ, -R132 ;  /* 0x000000ffff849224 */ /* 0x000fe200078e0a84 */
[C---:B------:R-:W-:Y:S01]  /*20f0*/  ISETP.GT.U32.AND P1, PT, R5.reuse, R203, PT ;  /* 0x000000cb0500720c */ /* 0x040fe20003f24070 */
[----:B------:R-:W-:Y:S01]  /*2100*/  @!P4 IMAD.MOV R133, RZ, RZ, -R133 ;  /* 0x000000ffff85c224 */ /* 0x000fe200078e0a85 */
[C---:B------:R-:W-:Y:S01]  /*2110*/  ISETP.GT.U32.AND P4, PT, R5.reuse, R128, PT ;  /* 0x000000800500720c */ /* 0x040fe20003f84070 */
[----:B------:R-:W-:Y:S01]  /*2120*/  IMAD R126, R5, R9, R126 ;  /* 0x00000009057e7224 */ /* 0x000fe200078e027e */
[----:B------:R-:W-:Y:S01]  /*2130*/  IABS R125, R13 ;  /* 0x0000000d007d7213 */ /* 0x000fe20000000000 */
[----:B------:R-:W-:Y:S01]  /*2140*/  @!P5 IMAD.IADD R129, R129, 0x1, -R5 ;  /* 0x000000018181d824 */ /* 0x000fe200078e0a05 */
[----:B------:R-:W-:Y:S01]  /*2150*/  LOP3.LUT R19, R7, 0x52, RZ, 0xfc, !PT ;  /* 0x0000005207137812 */ /* 0x000fe200078efcff */
[----:B------:R-:W-:Y:S01]  /*2160*/  @!P0 IMAD.MOV R130, RZ, RZ, -R130 ;  /* 0x000000ffff828224 */ /* 0x000fe200078e0a82 */
[----:B------:R-:W-:Y:S01]  /*2170*/  ISETP.GT.U32.AND P5, PT, R5, R126, PT ;  /* 0x0000007e0500720c */ /* 0x000fe20003fa4070 */
[----:B------:R-:W-:Y:S01]  /*2180*/  IMAD.HI.U32 R9, R8, R125, RZ ;  /* 0x0000007d08097227 */ /* 0x000fe200078e00ff */
[----:B------:R-:W-:-:S02]  /*2190*/  ISETP.GE.AND P0, PT, R12, RZ, PT ;  /* 0x000000ff0c00720c */ /* 0x000fc40003f06270 */
[----:B------:R-:W-:Y:S01]  /*21a0*/  IABS R20, R19 ;  /* 0x0000001300147213 */ /* 0x000fe20000000000 */
[----:B------:R-:W-:Y:S01]  /*21b0*/  @!P1 IMAD.IADD R203, R203, 0x1, -R5 ;  /* 0x00000001cbcb9824 */ /* 0x000fe200078e0a05 */
[----:B------:R-:W-:Y:S01]  /*21c0*/  ISETP.GE.AND P1, PT, R13, RZ, PT ;  /* 0x000000ff0d00720c */ /* 0x000fe20003f26270 */
[----:B------:R-:W-:Y:S01]  /*21d0*/  IMAD.MOV R14, RZ, RZ, -R9 ;  /* 0x000000ffff0e7224 */ /* 0x000fe200078e0a09 */
[----:B------:R-:W-:Y:S01]  /*21e0*/  LOP3.LUT R13, R7, 0x30, RZ, 0xfc, !PT ;  /* 0x00000030070d7812 */ /* 0x000fe200078efcff */
[----:B------:R-:W-:Y:S01]  /*21f0*/  @!P4 IMAD.IADD R128, R128, 0x1, -R5 ;  /* 0x000000018080c824 */ /* 0x000fe200078e0a05 */
[----:B------:R-:W-:Y:S01]  /*2200*/  ISETP.GE.AND P4, PT, R15, RZ, PT ;  /* 0x000000ff0f00720c */ /* 0x000fe20003f86270 */
[C---:B------:R-:W-:Y:S01]  /*2210*/  IMAD R125, R5.reuse, R14, R125 ;  /* 0x0000000e057d7224 */ /* 0x040fe200078e027d */
[----:B------:R-:W-:Y:S01]  /*2220*/  IABS R124, R13 ;  /* 0x0000000d007c7213 */ /* 0x000fe20000000000 */
[----:B------:R-:W-:Y:S01]  /*2230*/  @!P5 IMAD.IADD R126, R126, 0x1, -R5 ;  /* 0x000000017e7ed824 */ /* 0x000fe200078e0a05 */
[----:B------:R-:W-:Y:S01]  /*2240*/  ISETP.GT.U32.AND P5, PT, R5, R128, PT ;  /* 0x000000800500720c */ /* 0x000fe20003fa4070 */
[----:B------:R-:W-:Y:S01]  /*2250*/  IMAD.HI.U32 R12, R8, R207, RZ ;  /* 0x000000cf080c7227 */ /* 0x000fe200078e00ff */
[----:B------:R-:W-:-:S02]  /*2260*/  LOP3.LUT R14, R7, 0x32, RZ, 0xfc, !PT ;  /* 0x00000032070e7812 */ /* 0x000fc400078efcff */
[----:B------:R-:W-:Y:S01]  /*2270*/  LOP3.LUT R15, R7, 0x34, RZ, 0xfc, !PT ;  /* 0x00000034070f7812 */ /* 0x000fe200078efcff */
[----:B------:R-:W-:Y:S01]  /*2280*/  @!P6 IMAD.MOV R203, RZ, RZ, -R203 ;  /* 0x000000ffffcbe224 */ /* 0x000fe200078e0acb */
[C---:B------:R-:W-:Y:S01]  /*2290*/  ISETP.GT.U32.AND P6, PT, R5.reuse, R125, PT ;  /* 0x0000007d0500720c */ /* 0x040fe20003fc4070 */
[----:B------:R-:W-:Y:S01]  /*22a0*/  IMAD.HI.U32 R9, R8, R124, RZ ;  /* 0x0000007c08097227 */ /* 0x000fe200078e00ff */
[----:B------:R-:W-:Y:S02]  /*22b0*/  IABS R122, R14 ;  /* 0x0000000e007a7213 */ /* 0x000fe40000000000 */
[----:B------:R-:W-:Y:S01]  /*22c0*/  IABS R121, R15 ;  /* 0x0000000f00797213 */ /* 0x000fe20000000000 */
[----:B------:R-:W-:Y:S02]  /*22d0*/  IMAD.MOV R12, RZ, RZ, -R12 ;  /* 0x000000ffff0c7224 */ /* 0x000fe400078e0a0c */
[----:B------:R-:W-:Y:S02]  /*22e0*/  IMAD.MOV R9, RZ, RZ, -R9 ;  /* 0x000000ffff097224 */ /* 0x000fe400078e0a09 */
[----:B------:R-:W-:-:S02]  /*22f0*/  IMAD R207, R5, R12, R207 ;  /* 0x0000000c05cf7224 */ /* 0x000fc400078e02cf */
[C---:B------:R-:W-:Y:S02]  /*2300*/  IMAD R124, R5.reuse, R9, R124 ;  /* 0x00000009057c7224 */ /* 0x040fe400078e027c */
[--C-:B------:R-:W-:Y:S01]  /*2310*/  @!P5 IMAD.IADD R128, R128, 0x1, -R5.reuse ;  /* 0x000000018080d824 */ /* 0x100fe200078e0a05 */
[----:B------:R-:W-:Y:S01]  /*2320*/  ISETP.GT.U32.AND P5, PT, R5, R207, PT ;  /* 0x000000cf0500720c */ /* 0x000fe20003fa4070 */
[----:B------:R-:W-:Y:S01]  /*2330*/  @!P6 IMAD.IADD R125, R125, 0x1, -R5 ;  /* 0x000000017d7de824 */ /* 0x000fe200078e0a05 */
[C---:B------:R-:W-:Y:S01]  /*2340*/  ISETP.GT.U32.AND P6, PT, R5.reuse, R124, PT ;  /* 0x0000007c0500720c */ /* 0x040fe20003fc4070 */
[----:B------:R-:W-:Y:S02]  /*2350*/  @!P3 IMAD.MOV R128, RZ, RZ, -R128 ;  /* 0x000000ffff80b224 */ /* 0x000fe400078e0a80 */
[----:B------:R-:W-:Y:S01]  /*2360*/  @!P2 IMAD.MOV R129, RZ, RZ, -R129 ;  /* 0x000000ffff81a224 */ /* 0x000fe200078e0a81 */
[C---:B------:R-:W-:Y:S01]  /*2370*/  ISETP.GT.U32.AND P3, PT, R5.reuse, R125, PT ;  /* 0x0000007d0500720c */ /* 0x040fe20003f64070 */
[----:B------:R-:W-:Y:S01]  /*2380*/  IMAD.HI.U32 R9, R8, R122, RZ ;  /* 0x0000007a08097227 */ /* 0x000fe200078e00ff */
[----:B------:R-:W-:-:S03]  /*2390*/  ISETP.GT.U32.AND P2, PT, R5, R126, PT ;  /* 0x0000007e0500720c */ /* 0x000fc60003f44070 */
[----:B------:R-:W-:-:S04]  /*23a0*/  IMAD.HI.U32 R12, R8, R121, RZ ;  /* 0x00000079080c7227 */ /* 0x000fc800078e00ff */
[----:B------:R-:W-:Y:S02]  /*23b0*/  IMAD.MOV R9, RZ, RZ, -R9 ;  /* 0x000000ffff097224 */ /* 0x000fe400078e0a09 */
[----:B------:R-:W-:Y:S02]  /*23c0*/  IMAD.MOV R12, RZ, RZ, -R12 ;  /* 0x000000ffff0c7224 */ /* 0x000fe400078e0a0c */
[--C-:B------:R-:W-:Y:S02]  /*23d0*/  @!P5 IMAD.IADD R207, R207, 0x1, -R5.reuse ;  /* 0x00000001cfcfd824 */ /* 0x100fe400078e0a05 */
[C---:B------:R-:W-:Y:S02]  /*23e0*/  IMAD R122, R5.reuse, R9, R122 ;  /* 0x00000009057a7224 */ /* 0x040fe400078e027a */
[----:B------:R-:W-:Y:S01]  /*23f0*/  @!P6 IMAD.IADD R124, R124, 0x1, -R5 ;  /* 0x000000017c7ce824 */ /* 0x000fe200078e0a05 */
[C---:B------:R-:W-:Y:S01]  /*2400*/  ISETP.GT.U32.AND P5, PT, R5.reuse, R207, PT ;  /* 0x000000cf0500720c */ /* 0x040fe20003fa4070 */
[----:B------:R-:W-:Y:S01]  /*2410*/  IMAD R121, R5, R12, R121 ;  /* 0x0000000c05797224 */ /* 0x000fe200078e0279 */
[----:B------:R-:W-:Y:S01]  /*2420*/  LOP3.LUT R12, R7, 0x38, RZ, 0xfc, !PT ;  /* 0x00000038070c7812 */ /* 0x000fe200078efcff */
[--C-:B------:R-:W-:Y:S01]  /*2430*/  @!P3 IMAD.IADD R125, R125, 0x1, -R5.reuse ;  /* 0x000000017d7db824 */ /* 0x100fe200078e0a05 */
[C---:B------:R-:W-:Y:S01]  /*2440*/  ISETP.GT.U32.AND P6, PT, R5.reuse, R124, PT ;  /* 0x0000007c0500720c */ /* 0x040fe20003fc4070 */
[----:B------:R-:W-:Y:S01]  /*2450*/  @!P2 IMAD.IADD R126, R126, 0x1, -R5 ;  /* 0x000000017e7ea824 */ /* 0x000fe200078e0a05 */
[----:B------:R-:W-:Y:S01]  /*2460*/  IABS R120, R12 ;  /* 0x0000000c00787213 */ /* 0x000fe20000000000 */
[----:B------:R-:W-:Y:S01]  /*2470*/  @!P1 IMAD.MOV R125, RZ, RZ, -R125 ;  /* 0x000000ffff7d9224 */ /* 0x000fe200078e0a7d */
[----:B------:R-:W-:Y:S01]  /*2480*/  ISETP.GT.U32.AND P3, PT, R5, R122, PT ;  /* 0x0000007a0500720c */ /* 0x000fe20003f64070 */
[----:B------:R-:W-:Y:S01]  /*2490*/  @!P0 IMAD.MOV R126, RZ, RZ, -R126 ;  /* 0x000000ffff7e8224 */ /* 0x000fe200078e0a7e */
[----:B------:R-:W-:Y:S01]  /*24a0*/  ISETP.GE.AND P2, PT, R13, RZ, PT ;  /* 0x000000ff0d00720c */ /* 0x000fe20003f46270 */
[----:B------:R-:W-:Y:S01]  /*24b0*/  IMAD.HI.U32 R13, R8, R211, RZ ;  /* 0x000000d3080d7227 */ /* 0x000fe200078e00ff */
[----:B------:R-:W-:-:S02]  /*24c0*/  ISETP.GE.AND P0, PT, R14, RZ, PT ;  /* 0x000000ff0e00720c */ /* 0x000fc40003f06270 */
[----:B------:R-:W-:Y:S01]  /*24d0*/  ISETP.GE.AND P1, PT, R15, RZ, PT ;  /* 0x000000ff0f00720c */ /* 0x000fe20003f26270 */
[----:B------:R-:W-:Y:S01]  /*24e0*/  IMAD.HI.U32 R9, R8, R120, RZ ;  /* 0x0000007808097227 */ /* 0x000fe200078e00ff */
[----:B------:R-:W-:-:S03]  /*24f0*/  LOP3.LUT R15, R7, 0x3e, RZ, 0xfc, !PT ;  /* 0x0000003e070f7812 */ /* 0x000fc600078efcff */
[----:B------:R-:W-:Y:S01]  /*2500*/  IMAD.MOV R14, RZ, RZ, -R13 ;  /* 0x000000ffff0e7224 */ /* 0x000fe200078e0a0d */
[----:B------:R-:W-:Y:S01]  /*2510*/  LOP3.LUT R13, R7, 0x3a, RZ, 0xfc, !PT ;  /* 0x0000003a070d7812 */ /* 0x000fe200078efcff */
[----:B------:R-:W-:Y:S01]  /*2520*/  IMAD.MOV R9, RZ, RZ, -R9 ;  /* 0x000000ffff097224 */ /* 0x000fe200078e0a09 */
[----:B------:R-:W-:Y:S01]  /*2530*/  IABS R215, R15 ;  /* 0x0000000f00d77213 */ /* 0x000fe20000000000 */
[----:B------:R-:W-:Y:S01]  /*2540*/  IMAD R211, R5, R14, R211 ;  /* 0x0000000e05d37224 */ /* 0x000fe200078e02d3 */
[----:B------:R-:W-:Y:S01]  /*2550*/  IABS R118, R13 ;  /* 0x0000000d00767213 */ /* 0x000fe20000000000 */
[--C-:B------:R-:W-:Y:S01]  /*2560*/  @!P5 IMAD.IADD R207, R207, 0x1, -R5.reuse ;  /* 0x00000001cfcfd824 */ /* 0x100fe200078e0a05 */
[----:B------:R-:W-:Y:S01]  /*2570*/  ISETP.GT.U32.AND P5, PT, R5, R121, PT ;  /* 0x000000790500720c */ /* 0x000fe20003fa4070 */
[--C-:B------:R-:W-:Y:S01]  /*2580*/  @!P6 IMAD.IADD R124, R124, 0x1, -R5.reuse ;  /* 0x000000017c7ce824 */ /* 0x100fe200078e0a05 */
[----:B------:R-:W-:Y:S01]  /*2590*/  LOP3.LUT R14, R7, 0x3c, RZ, 0xfc, !PT ;  /* 0x0000003c070e7812 */ /* 0x000fe200078efcff */
[----:B------:R-:W-:Y:S01]  /*25a0*/  @!P3 IMAD.IADD R122, R122, 0x1, -R5 ;  /* 0x000000017a7ab824 */ /* 0x000fe200078e0a05 */
[----:B------:R-:W-:Y:S01]  /*25b0*/  ISETP.GE.AND P6, PT, R16, RZ, PT ;  /* 0x000000ff1000720c */ /* 0x000fe20003fc6270 */
[C---:B------:R-:W-:Y:S01]  /*25c0*/  IMAD R120, R5.reuse, R9, R120 ;  /* 0x0000000905787224 */ /* 0x040fe200078e0278 */
[----:B------:R-:W-:Y:S01]  /*25d0*/  IABS R117, R14 ;  /* 0x0000000e00757213 */ /* 0x000fe20000000000 */
[----:B------:R-:W-:Y:S01]  /*25e0*/  @!P4 IMAD.MOV R207, RZ, RZ, -R207 ;  /* 0x000000ffffcfc224 */ /* 0x000fe200078e0acf */
[C---:B------:R-:W-:Y:S01]  /*25f0*/  ISETP.GT.U32.AND P4, PT, R5.reuse, R211, PT ;  /* 0x000000d30500720c */ /* 0x040fe20003f84070 */
[----:B------:R-:W-:Y:S01]  /*2600*/  @!P2 IMAD.MOV R124, RZ, RZ, -R124 ;  /* 0x000000ffff7ca224 */ /* 0x000fe200078e0a7c */
[C---:B------:R-:W-:Y:S01]  /*2610*/  ISETP.GT.U32.AND P3, PT, R5.reuse, R122, PT ;  /* 0x0000007a0500720c */ /* 0x040fe20003f64070 */
[----:B------:R-:W-:Y:S01]  /*2620*/  IMAD.HI.U32 R9, R8, R118, RZ ;  /* 0x0000007608097227 */ /* 0x000fe200078e00ff */
[----:B------:R-:W-:-:S02]  /*2630*/  ISETP.GT.U32.AND P2, PT, R5, R120, PT ;  /* 0x000000780500720c */ /* 0x000fc40003f44070 */
[----:B------:R-:W-:Y:S01]  /*2640*/  LOP3.LUT R16, R7, 0x4a, RZ, 0xfc, !PT ;  /* 0x0000004a07107812 */ /* 0x000fe200078efcff */
[----:B------:R-:W-:-:S05]  /*2650*/  @!P5 IMAD.IADD R121, R121, 0x1, -R5 ;  /* 0x000000017979d824 */ /* 0x000fca00078e0a05 */
[----:B------:R-:W-:Y:S01]  /*2660*/  ISETP.GT.U32.AND P5, PT, R5, R121, PT ;  /* 0x000000790500720c */ /* 0x000fe20003fa4070 */
[--C-:B------:R-:W-:Y:S02]  /*2670*/  @!P4 IMAD.IADD R211, R211, 0x1, -R5.reuse ;  /* 0x00000001d3d3c824 */ /* 0x100fe400078e0a05 */
[--C-:B------:R-:W-:Y:S01]  /*2680*/  @!P3 IMAD.IADD R122, R122, 0x1, -R5.reuse ;  /* 0x000000017a7ab824 */ /* 0x100fe200078e0a05 */
[----:B------:R-:W-:Y:S01]  /*2690*/  ISETP.GE.AND P3, PT, R12, RZ, PT ;  /* 0x000000ff0c00720c */ /* 0x000fe20003f66270 */
[----:B------:R-:W-:Y:S01]  /*26a0*/  @!P2 IMAD.IADD R120, R120, 0x1, -R5 ;  /* 0x000000017878a824 */ /* 0x000fe200078e0a05 */
[C---:B------:R-:W-:Y:S01]  /*26b0*/  ISETP.GT.U32.AND P4, PT, R5.reuse, R211, PT ;  /* 0x000000d30500720c */ /* 0x040fe20003f84070 */
[----:B------:R-:W-:Y:S01]  /*26c0*/  IMAD.MOV R12, RZ, RZ, -R9 ;  /* 0x000000ffff0c7224 */ /* 0x000fe200078e0a09 */
[----:B------:R-:W-:Y:S01]  /*26d0*/  ISETP.GE.AND P2, PT, R14, RZ, PT ;  /* 0x000000ff0e00720c */ /* 0x000fe20003f46270 */
[----:B------:R-:W-:Y:S01]  /*26e0*/  @!P0 IMAD.MOV R122, RZ, RZ, -R122 ;  /* 0x000000ffff7a8224 */ /* 0x000fe200078e0a7a */
[----:B------:R-:W-:Y:S01]  /*26f0*/  ISETP.GT.U32.AND P0, PT, R5, R120, PT ;  /* 0x000000780500720c */ /* 0x000fe20003f04070 */
[----:B------:R-:W-:Y:S01]  /*2700*/  IMAD.HI.U32 R9, R8, R117, RZ ;  /* 0x0000007508097227 */ /* 0x000fe200078e00ff */
[----:B------:R-:W-:-:S03]  /*2710*/  LOP3.LUT R14, R7, 0x42, RZ, 0xfc, !PT ;  /* 0x00000042070e7812 */ /* 0x000fc600078efcff */
[----:B------:R-:W-:Y:S01]  /*2720*/  IMAD R118, R5, R12, R118 ;  /* 0x0000000c05767224 */ /* 0x000fe200078e0276 */
[----:B------:R-:W-:Y:S01]  /*2730*/  IABS R139, R14 ;  /* 0x0000000e008b7213 */ /* 0x000fe20000000000 */
[----:B------:R-:W-:Y:S02]  /*2740*/  IMAD.MOV R12, RZ, RZ, -R9 ;  /* 0x000000ffff0c7224 */ /* 0x000fe400078e0a09 */
[----:B------:R-:W-:-:S04]  /*2750*/  IMAD.HI.U32 R9, R8, R215, RZ ;  /* 0x000000d708097227 */ /* 0x000fc800078e00ff */
[----:B------:R-:W-:Y:S02]  /*2760*/  IMAD R117, R5, R12, R117 ;  /* 0x0000000c05757224 */ /* 0x000fe400078e0275 */
[----:B------:R-:W-:Y:S02]  /*2770*/  IMAD.MOV R12, RZ, RZ, -R9 ;  /* 0x000000ffff0c7224 */ /* 0x000fe400078e0a09 */
[--C-:B------:R-:W-:Y:S01]  /*2780*/  @!P4 IMAD.IADD R211, R211, 0x1, -R5.reuse ;  /* 0x00000001d3d3c824 */ /* 0x100fe200078e0a05 */
[C---:B------:R-:W-:Y:S01]  /*2790*/  ISETP.GT.U32.AND P4, PT, R5.reuse, R118, PT ;  /* 0x000000760500720c */ /* 0x040fe20003f84070 */
[----:B------:R-:W-:Y:S02]  /*27a0*/  @!P0 IMAD.IADD R120, R120, 0x1, -R5 ;  /* 0x0000000178788824 */ /* 0x000fe400078e0a05 */
[C---:B------:R-:W-:Y:S02]  /*27b0*/  IMAD R215, R5.reuse, R12, R215 ;  /* 0x0000000c05d77224 */ /* 0x040fe400078e02d7 */
[----:B------:R-:W-:Y:S01]  /*27c0*/  @!P6 IMAD.MOV R211, RZ, RZ, -R211 ;  /* 0x000000ffffd3e224 */ /* 0x000fe200078e0ad3 */
[----:B------:R-:W-:Y:S01]  /*27d0*/  ISETP.GT.U32.AND P6, PT, R5, R117, PT ;  /* 0x000000750500720c */ /* 0x000fe20003fc4070 */
[----:B------:R-:W-:Y:S01]  /*27e0*/  @!P5 IMAD.IADD R121, R121, 0x1, -R5 ;  /* 0x000000017979d824 */ /* 0x000fe200078e0a05 */
[----:B------:R-:W-:Y:S01]  /*27f0*/  ISETP.GE.AND P5, PT, R13, RZ, PT ;  /* 0x000000ff0d00720c */ /* 0x000fe20003fa6270 */
[----:B------:R-:W-:Y:S01]  /*2800*/  @!P3 IMAD.MOV R120, RZ, RZ, -R120 ;  /* 0x000000ffff78b224 */ /* 0x000fe200078e0a78 */
[----:B------:R-:W-:Y:S01]  /*2810*/  LOP3.LUT R13, R7, 0x40, RZ, 0xfc, !PT ;  /* 0x00000040070d7812 */ /* 0x000fe200078efcff */
[----:B------:R-:W-:Y:S01]  /*2820*/  @!P1 IMAD.MOV R121, RZ, RZ, -R121 ;  /* 0x000000ffff799224 */ /* 0x000fe200078e0a79 */
[----:B------:R-:W-:Y:S01]  /*2830*/  ISETP.GT.U32.AND P3, PT, R5, R215, PT ;  /* 0x000000d70500720c */ /* 0x000fe20003f64070 */
[----:B------:R-:W-:Y:S01]  /*2840*/  @!P4 IMAD.IADD R118, R118, 0x1, -R5 ;  /* 0x000000017676c824 */ /* 0x000fe200078e0a05 */
[----:B------:R-:W-:-:S02]  /*2850*/  IABS R114, R13 ;  /* 0x0000000d00727213 */ /* 0x000fc40000000000 */
[----:B------:R-:W-:Y:S02]  /*2860*/  ISETP.GE.AND P0, PT, R13, RZ, PT ;  /* 0x000000ff0d00720c */ /* 0x000fe40003f06270 */
[----:B------:R-:W-:Y:S01]  /*2870*/  LOP3.LUT R13, R7, 0x44, RZ, 0xfc, !PT ;  /* 0x00000044070d7812 */ /* 0x000fe200078efcff */
[C---:B------:R-:W-:Y:S01]  /*2880*/  IMAD.HI.U32 R9, R8.reuse, R114, RZ ;  /* 0x0000007208097227 */ /* 0x040fe200078e00ff */
[----:B------:R-:W-:Y:S02]  /*2890*/  ISETP.GT.U32.AND P4, PT, R5, R118, PT ;  /* 0x000000760500720c */ /* 0x000fe40003f84070 */
[----:B------:R-:W-:Y:S01]  /*28a0*/  IABS R171, R13 ;  /* 0x0000000d00ab7213 */ /* 0x000fe20000000000 */
[----:B------:R-:W-:Y:S01]  /*28b0*/  @!P6 IMAD.IADD R117, R117, 0x1, -R5 ;  /* 0x000000017575e824 */ /* 0x000fe200078e0a05 */
[----:B------:R-:W-:Y:S01]  /*28c0*/  ISETP.GE.AND P1, PT, R15, RZ, PT ;  /* 0x000000ff0f00720c */ /* 0x000fe20003f26270 */
[----:B------:R-:W-:Y:S01]  /*28d0*/  IMAD.MOV R12, RZ, RZ, -R9 ;  /* 0x000000ffff0c7224 */ /* 0x000fe200078e0a09 */
[----:B------:R-:W-:Y:S01]  /*28e0*/  LOP3.LUT R15, R7, 0x48, RZ, 0xfc, !PT ;  /* 0x00000048070f7812 */ /* 0x000fe200078efcff */
[----:B------:R-:W-:Y:S01]  /*28f0*/  @!P3 IMAD.IADD R215, R215, 0x1, -R5 ;  /* 0x00000001d7d7b824 */ /* 0x000fe200078e0a05 */
[----:B------:R-:W-:Y:S01]  /*2900*/  ISETP.GT.U32.AND P6, PT, R5, R117, PT ;  /* 0x000000750500720c */ /* 0x000fe20003fc4070 */
[----:B------:R-:W-:Y:S01]  /*2910*/  IMAD.HI.U32 R9, R8, R139, RZ ;  /* 0x0000008b08097227 */ /* 0x000fe200078e00ff */
[----:B------:R-:W-:-:S02]  /*2920*/  IABS R116, R15 ;  /* 0x0000000f00747213 */ /* 0x000fc40000000000 */
[C---:B------:R-:W-:Y:S01]  /*2930*/  ISETP.GT.U32.AND P3, PT, R5.reuse, R215, PT ;  /* 0x000000d70500720c */ /* 0x040fe20003f64070 */
[----:B------:R-:W-:Y:S02]  /*2940*/  IMAD R114, R5, R12, R114 ;  /* 0x0000000c05727224 */ /* 0x000fe400078e0272 */
[----:B------:R-:W-:Y:S02]  /*2950*/  IMAD.MOV R12, RZ, RZ, -R9 ;  /* 0x000000ffff0c7224 */ /* 0x000fe400078e0a09 */
[----:B------:R-:W-:-:S04]  /*2960*/  IMAD.HI.U32 R9, R8, R171, RZ ;  /* 0x000000ab08097227 */ /* 0x000fc800078e00ff */
[----:B------:R-:W-:Y:S02]  /*2970*/  IMAD R139, R5, R12, R139 ;  /* 0x0000000c058b7224 */ /* 0x000fe400078e028b */
[----:B------:R-:W-:Y:S02]  /*2980*/  IMAD.MOV R12, RZ, RZ, -R9 ;  /* 0x000000ffff0c7224 */ /* 0x000fe400078e0a09 */
[----:B------:R-:W-:Y:S01]  /*2990*/  @!P6 IMAD.IADD R117, R117, 0x1, -R5 ;  /* 0x000000017575e824 */ /* 0x000fe200078e0a05 */
[C---:B------:R-:W-:Y:S01]  /*29a0*/  ISETP.GT.U32.AND P6, PT, R5.reuse, R114, PT ;  /* 0x000000720500720c */ /* 0x040fe20003fc4070 */
[----:B------:R-:W-:Y:S02]  /*29b0*/  IMAD R171, R5, R12, R171 ;  /* 0x0000000c05ab7224 */ /* 0x000fe400078e02ab */
[----:B------:R-:W-:Y:S02]  /*29c0*/  @!P3 IMAD.IADD R215, R215, 0x1, -R5 ;  /* 0x00000001d7d7b824 */ /* 0x000fe400078e0a05 */
[----:B------:R-:W-:Y:S01]  /*29d0*/  @!P2 IMAD.MOV R117, RZ, RZ, -R117 ;  /* 0x000000ffff75a224 */ /* 0x000fe200078e0a75 */
[C---:B------:R-:W-:Y:S01]  /*29e0*/  ISETP.GT.U32.AND P3, PT, R5.reuse, R171, PT ;  /* 0x000000ab0500720c */ /* 0x040fe20003f64070 */
[----:B------:R-:W-:Y:S01]  /*29f0*/  @!P4 IMAD.IADD R118, R118, 0x1, -R5 ;  /* 0x000000017676c824 */ /* 0x000fe200078e0a05 */
[----:B------:R-:W-:Y:S01]  /*2a00*/  ISETP.GT.U32.AND P2, PT, R5, R139, PT ;  /* 0x0000008b0500720c */ /* 0x000fe20003f44070 */
[----:B------:R-:W-:Y:S01]  /*2a10*/  IMAD.HI.U32 R12, R8, R116, RZ ;  /* 0x00000074080c7227 */ /* 0x000fe200078e00ff */
[----:B------:R-:W-:-:S02]  /*2a20*/  ISETP.GE.AND P4, PT, R14, RZ, PT ;  /* 0x000000ff0e00720c */ /* 0x000fc40003f86270 */
[----:B------:R-:W-:Y:S01]  /*2a30*/  LOP3.LUT R14, R7, 0x46, RZ, 0xfc, !PT ;  /* 0x00000046070e7812 */ /* 0x000fe200078efcff */
[----:B------:R-:W-:Y:S01]  /*2a40*/  @!P5 IMAD.MOV R118, RZ, RZ, -R118 ;  /* 0x000000ffff76d224 */ /* 0x000fe200078e0a76 */
[----:B------:R-:W-:Y:S01]  /*2a50*/  ISETP.GE.AND P5, PT, R13, RZ, PT ;  /* 0x000000ff0d00720c */ /* 0x000fe20003fa6270 */
[----:B------:R-:W-:Y:S01]  /*2a60*/  @!P1 IMAD.MOV R215, RZ, RZ, -R215 ;  /* 0x000000ffffd79224 */ /* 0x000fe200078e0ad7 */
[----:B------:R-:W-:Y:S01]  /*2a70*/  IABS R219, R14 ;  /* 0x0000000e00db7213 */ /* 0x000fe20000000000 */
[----:B------:R-:W-:Y:S01]  /*2a80*/  IMAD.MOV R12, RZ, RZ, -R12 ;  /* 0x000000ffff0c7224 */ /* 0x000fe200078e0a0c */
[----:B------:R-:W-:Y:S01]  /*2a90*/  IABS R13, R16 ;  /* 0x00000010000d7213 */ /* 0x000fe20000000000 */
[--C-:B------:R-:W-:Y:S01]  /*2aa0*/  @!P3 IMAD.IADD R171, R171, 0x1, -R5.reuse ;  /* 0x00000001ababb824 */ /* 0x100fe200078e0a05 */
[----:B------:R-:W-:Y:S01]  /*2ab0*/  ISETP.GE.AND P1, PT, R14, RZ, PT ;  /* 0x000000ff0e00720c */ /* 0x000fe20003f26270 */
[----:B------:R-:W-:Y:S02]  /*2ac0*/  @!P2 IMAD.IADD R139, R139, 0x1, -R5 ;  /* 0x000000018b8ba824 */ /* 0x000fe400078e0a05 */
[----:B------:R-:W-:Y:S01]  /*2ad0*/  IMAD.HI.U32 R9, R8, R219, RZ ;  /* 0x000000db08097227 */ /* 0x000fe200078e00ff */
[----:B------:R-:W-:-:S02]  /*2ae0*/  ISETP.GT.U32.AND P3, PT, R5, R171, PT ;  /* 0x000000ab0500720c */ /* 0x000fc40003f64070 */
[----:B------:R-:W-:Y:S01]  /*2af0*/  ISETP.GT.U32.AND P2, PT, R5, R139, PT ;  /* 0x0000008b0500720c */ /* 0x000fe20003f44070 */
[----:B------:R-:W-:Y:S02]  /*2b00*/  IMAD.MOV R14, RZ, RZ, -R9 ;  /* 0x000000ffff0e7224 */ /* 0x000fe400078e0a09 */
[----:B------:R-:W-:-:S04]  /*2b10*/  IMAD.HI.U32 R9, R8, R13, RZ ;  /* 0x0000000d08097227 */ /* 0x000fc800078e00ff */
[----:B------:R-:W-:Y:S02]  /*2b20*/  IMAD R116, R5, R12, R116 ;  /* 0x0000000c05747224 */ /* 0x000fe400078e0274 */
[----:B------:R-:W-:Y:S01]  /*2b30*/  IMAD.MOV R12, RZ, RZ, -R9 ;  /* 0x000000ffff0c7224 */ /* 0x000fe200078e0a09 */
[----:B------:R-:W-:Y:S01]  /*2b40*/  LOP3.LUT R9, R7, 0x4c, RZ, 0xfc, !PT ;  /* 0x0000004c07097812 */ /* 0x000fe200078efcff */
[----:B------:R-:W-:Y:S02]  /*2b50*/  @!P3 IMAD.IADD R171, R171, 0x1, -R5 ;  /* 0x00000001ababb824 */ /* 0x000fe400078e0a05 */
[----:B------:R-:W-:Y:S01]  /*2b60*/  IMAD R12, R5, R12, R13 ;  /* 0x0000000c050c7224 */ /* 0x000fe200078e020d */
[----:B------:R-:W-:Y:S01]  /*2b70*/  ISETP.GE.AND P3, PT, R9, RZ, PT ;  /* 0x000000ff0900720c */ /* 0x000fe20003f66270 */
[----:B------:R-:W-:Y:S02]  /*2b80*/  @!P2 IMAD.IADD R139, R139, 0x1, -R5 ;  /* 0x000000018b8ba824 */ /* 0x000fe400078e0a05 */
[----:B------:R-:W-:Y:S01]  /*2b90*/  @!P5 IMAD.MOV R171, RZ, RZ, -R171 ;  /* 0x000000ffffabd224 */ /* 0x000fe200078e0aab */
[C---:B------:R-:W-:Y:S01]  /*2ba0*/  ISETP.GT.U32.AND P5, PT, R5.reuse, R12, PT ;  /* 0x0000000c0500720c */ /* 0x040fe20003fa4070 */
[----:B------:R-:W-:Y:S01]  /*2bb0*/  @!P4 IMAD.MOV R139, RZ, RZ, -R139 ;  /* 0x000000ffff8bc224 */ /* 0x000fe200078e0a8b */
[----:B------:R-:W-:Y:S01]  /*2bc0*/  ISETP.GT.U32.AND P4, PT, R5, R116, PT ;  /* 0x000000740500720c */ /* 0x000fe20003f84070 */
[----:B------:R-:W-:-:S02]  /*2bd0*/  @!P6 IMAD.IADD R114, R114, 0x1, -R5 ;  /* 0x000000017272e824 */ /* 0x000fc400078e0a05 */
[C---:B------:R-:W-:Y:S01]  /*2be0*/  IMAD R219, R5.reuse, R14, R219 ;  /* 0x0000000e05db7224 */ /* 0x040fe200078e02db */
[----:B------:R-:W-:Y:S02]  /*2bf0*/  IABS R14, R9 ;  /* 0x00000009000e7213 */ /* 0x000fe40000000000 */
[C---:B------:R-:W-:Y:S02]  /*2c00*/  ISETP.GT.U32.AND P6, PT, R5.reuse, R114, PT ;  /* 0x000000720500720c */ /* 0x040fe40003fc4070 */
[----:B------:R-:W-:Y:S01]  /*2c10*/  ISETP.GT.U32.AND P2, PT, R5, R219, PT ;  /* 0x000000db0500720c */ /* 0x000fe20003f44070 */
[----:B------:R-:W-:-:S04]  /*2c20*/  IMAD.HI.U32 R9, R8, R14, RZ ;  /* 0x0000000e08097227 */ /* 0x000fc800078e00ff */
[----:B------:R-:W-:Y:S02]  /*2c30*/  @!P5 IMAD.IADD R12, R12, 0x1, -R5 ;  /* 0x000000010c0cd824 */ /* 0x000fe400078e0a05 */
[----:B------:R-:W-:Y:S02]  /*2c40*/  IMAD.MOV R9, RZ, RZ, -R9 ;  /* 0x000000ffff097224 */ /* 0x000fe400078e0a09 */
[----:B------:R-:W-:Y:S01]  /*2c50*/  @!P4 IMAD.IADD R116, R116, 0x1, -R5 ;  /* 0x000000017474c824 */ /* 0x000fe200078e0a05 */
[C---:B------:R-:W-:Y:S01]  /*2c60*/  ISETP.GT.U32.AND P5, PT, R5.reuse, R12, PT ;  /* 0x0000000c0500720c */ /* 0x040fe20003fa4070 */
[C---:B------:R-:W-:Y:S02]  /*2c70*/  IMAD R14, R5.reuse, R9, R14 ;  /* 0x00000009050e7224 */ /* 0x040fe400078e020e */
[----:B------:R-:W-:Y:S01]  /*2c80*/  IMAD.HI.U32 R9, R8, R18, RZ ;  /* 0x0000001208097227 */ /* 0x000fe200078e00ff */
[----:B------:R-:W-:-:S03]  /*2c90*/  ISETP.GT.U32.AND P4, PT, R5, R116, PT ;  /* 0x000000740500720c */ /* 0x000fc60003f84070 */
[--C-:B------:R-:W-:Y:S01]  /*2ca0*/  @!P6 IMAD.IADD R114, R114, 0x1, -R5.reuse ;  /* 0x000000017272e824 */ /* 0x100fe200078e0a05 */
[----:B------:R-:W-:Y:S01]  /*2cb0*/  ISETP.GE.AND P6, PT, R15, RZ, PT ;  /* 0x000000ff0f00720c */ /* 0x000fe20003fc6270 */
[----:B------:R-:W-:Y:S01]  /*2cc0*/  @!P2 IMAD.IADD R219, R219, 0x1, -R5 ;  /* 0x00000001dbdba824 */ /* 0x000fe200078e0a05 */
[----:B------:R-:W-:Y:S01]  /*2cd0*/  LOP3.LUT R15, R7, 0x4e, RZ, 0xfc, !PT ;  /* 0x0000004e070f7812 */ /* 0x000fe200078efcff */
[----:B------:R-:W-:Y:S02]  /*2ce0*/  IMAD.MOV R9, RZ, RZ, -R9 ;  /* 0x000000ffff097224 */ /* 0x000fe400078e0a09 */
[----:B------:R-:W-:Y:S01]  /*2cf0*/  @!P0 IMAD.MOV R114, RZ, RZ, -R114 ;  /* 0x000000ffff728224 */ /* 0x000fe200078e0a72 */
[----:B------:R-:W-:Y:S01]  /*2d00*/  ISETP.GE.AND P0, PT, R16, RZ, PT ;  /* 0x000000ff1000720c */ /* 0x000fe20003f06270 */
[C---:B------:R-:W-:Y:S01]  /*2d10*/  IMAD R18, R5.reuse, R9, R18 ;  /* 0x0000000905127224 */ /* 0x040fe200078e0212 */
[C---:B------:R-:W-:Y:S01]  /*2d20*/  ISETP.GT.U32.AND P2, PT, R5.reuse, R219, PT ;  /* 0x000000db0500720c */ /* 0x040fe20003f44070 */
[--C-:B------:R-:W-:Y:S01]  /*2d30*/  @!P5 IMAD.IADD R12, R12, 0x1, -R5.reuse ;  /* 0x000000010c0cd824 */ /* 0x100fe200078e0a05 */
[----:B------:R-:W-:Y:S01]  /*2d40*/  IABS R16, R15 ;  /* 0x0000000f00107213 */ /* 0x000fe20000000000 */
[----:B------:R-:W-:Y:S01]  /*2d50*/  @!P4 IMAD.IADD R116, R116, 0x1, -R5 ;  /* 0x000000017474c824 */ /* 0x000fe200078e0a05 */
[----:B------:R-:W-:-:S02]  /*2d60*/  ISETP.GT.U32.AND P5, PT, R5, R18, PT ;  /* 0x000000120500720c */ /* 0x000fc40003fa4070 */
[----:B------:R-:W-:Y:S01]  /*2d70*/  ISETP.GT.U32.AND P4, PT, R5, R14, PT ;  /* 0x0000000e0500720c */ /* 0x000fe20003f84070 */
[----:B------:R-:W-:-:S04]  /*2d80*/  IMAD.HI.U32 R13, R8, R16, RZ ;  /* 0x00000010080d7227 */ /* 0x000fc800078e00ff */
[----:B------:R-:W-:Y:S02]  /*2d90*/  IMAD.MOV R13, RZ, RZ, -R13 ;  /* 0x000000ffff0d7224 */ /* 0x000fe400078e0a0d */
[----:B------:R-:W-:Y:S01]  /*2da0*/  @!P2 IMAD.IADD R219, R219, 0x1, -R5 ;  /* 0x00000001dbdba824 */ /* 0x000fe200078e0a05 */
[----:B------:R-:W-:Y:S01]  /*2db0*/  ISETP.GE.AND P2, PT, R15, RZ, PT ;  /* 0x000000ff0f00720c */ /* 0x000fe20003f46270 */
[----:B------:R-:W-:Y:S01]  /*2dc0*/  IMAD R16, R5, R13, R16 ;  /* 0x0000000d05107224 */ /* 0x000fe200078e0210 */
[----:B------:R-:W-:Y:S01]  /*2dd0*/  LOP3.LUT R15, R7, 0x54, RZ, 0xfc, !PT ;  /* 0x00000054070f7812 */ /* 0x000fe200078efcff */
[----:B------:R-:W-:Y:S02]  /*2de0*/  @!P1 IMAD.MOV R219, RZ, RZ, -R219 ;  /* 0x000000ffffdb9224 */ /* 0x000fe400078e0adb */
[--C-:B------:R-:W-:Y:S01]  /*2df0*/  @!P5 IMAD.IADD R18, R18, 0x1, -R5.reuse ;  /* 0x000000011212d824 */ /* 0x100fe200078e0a05 */
[C---:B------:R-:W-:Y:S01]  /*2e00*/  ISETP.GT.U32.AND P1, PT, R5.reuse, R16, PT ;  /* 0x000000100500720c */ /* 0x040fe20003f24070 */
[----:B------:R-:W-:Y:S01]  /*2e10*/  @!P4 IMAD.IADD R14, R14, 0x1, -R5 ;  /* 0x000000010e0ec824 */ /* 0x000fe200078e0a05 */
[----:B------:R-:W-:Y:S01]  /*2e20*/  IABS R22, R15 ;  /* 0x0000000f00167213 */ /* 0x000fe20000000000 */
[----:B------:R-:W-:Y:S01]  /*2e30*/  IMAD.HI.U32 R13, R8, R20, RZ ;  /* 0x00000014080d7227 */ /* 0x000fe200078e00ff */
[----:B------:R-:W-:-:S02]  /*2e40*/  ISETP.GT.U32.AND P5, PT, R5, R18, PT ;  /* 0x000000120500720c */ /* 0x000fc40003fa4070 */
[----:B------:R-:W-:Y:S01]  /*2e50*/  ISETP.GT.U32.AND P4, PT, R5, R14, PT ;  /* 0x0000000e0500720c */ /* 0x000fe20003f84070 */
[----:B------:R-:W-:-:S04]  /*2e60*/  IMAD.HI.U32 R9, R8, R22, RZ ;  /* 0x0000001608097227 */ /* 0x000fc800078e00ff */
[----:B------:R-:W-:Y:S02]  /*2e70*/  IMAD.MOV R9, RZ, RZ, -R9 ;  /* 0x000000ffff097224 */ /* 0x000fe400078e0a09 */
[----:B------:R-:W-:Y:S02]  /*2e80*/  IMAD.MOV R13, RZ, RZ, -R13 ;  /* 0x000000ffff0d7224 */ /* 0x000fe400078e0a0d */
[--C-:B------:R-:W-:Y:S02]  /*2e90*/  @!P1 IMAD.IADD R16, R16, 0x1, -R5.reuse ;  /* 0x0000000110109824 */ /* 0x100fe400078e0a05 */
[----:B------:R-:W-:Y:S01]  /*2ea0*/  IMAD R22, R5, R9, R22 ;  /* 0x0000000905167224 */ /* 0x000fe200078e0216 */
[----:B------:R-:W-:Y:S01]  /*2eb0*/  LOP3.LUT R9, R7, 0x58, RZ, 0xfc, !PT ;  /* 0x0000005807097812 */ /* 0x000fe200078efcff */
[C---:B------:R-:W-:Y:S01]  /*2ec0*/  IMAD R20, R5.reuse, R13, R20 ;  /* 0x0000000d05147224 */ /* 0x040fe200078e0214 */
[C---:B------:R-:W-:Y:S01]  /*2ed0*/  ISETP.GT.U32.AND P1, PT, R5.reuse, R16, PT ;  /* 0x000000100500720c */ /* 0x040fe20003f24070 */
[--C-:B------:R-:W-:Y:S01]  /*2ee0*/  @!P5 IMAD.IADD R18, R18, 0x1, -R5.reuse ;  /* 0x000000011212d824 */ /* 0x100fe200078e0a05 */
[C---:B------:R-:W-:Y:S01]  /*2ef0*/  ISETP.GT.U32.AND P5, PT, R5.reuse, R22, PT ;  /* 0x000000160500720c */ /* 0x040fe20003fa4070 */
[----:B------:R-:W-:Y:S01]  /*2f00*/  @!P4 IMAD.IADD R14, R14, 0x1, -R5 ;  /* 0x000000010e0ec824 */ /* 0x000fe200078e0a05 */
[----:B------:R-:W-:Y:S01]  /*2f10*/  ISETP.GT.U32.AND P4, PT, R5, R20, PT ;  /* 0x000000140500720c */ /* 0x000fe20003f84070 */
[----:B------:R-:W-:Y:S01]  /*2f20*/  @!P6 IMAD.MOV R116, RZ, RZ, -R116 ;  /* 0x000000ffff74e224 */ /* 0x000fe200078e0a74 */
[----:B------:R-:W-:Y:S01]  /*2f30*/  IABS R26, R9 ;  /* 0x00000009001a7213 */ /* 0x000fe20000000000 */
[----:B------:R-:W-:Y:S01]  /*2f40*/  @!P0 IMAD.MOV R12, RZ, RZ, -R12 ;  /* 0x000000ffff0c8224 */ /* 0x000fe200078e0a0c */
[----:B------:R-:W-:Y:S01]  /*2f50*/  ISETP.GE.AND P6, PT, R17, RZ, PT ;  /* 0x000000ff1100720c */ /* 0x000fe20003fc6270 */
[----:B------:R-:W-:Y:S01]  /*2f60*/  @!P3 IMAD.MOV R14, RZ, RZ, -R14 ;  /* 0x000000ffff0eb224 */ /* 0x000fe200078e0a0e */
[----:B------:R-:W-:-:S02]  /*2f70*/  LOP3.LUT R17, R7, 0x56, RZ, 0xfc, !PT ;  /* 0x0000005607117812 */ /* 0x000fc400078efcff */
[----:B------:R-:W-:Y:S01]  /*2f80*/  ISETP.GE.AND P0, PT, R19, RZ, PT ;  /* 0x000000ff1300720c */ /* 0x000fe20003f06270 */
[--C-:B------:R-:W-:Y:S01]  /*2f90*/  @!P1 IMAD.IADD R16, R16, 0x1, -R5.reuse ;  /* 0x0000000110109824 */ /* 0x100fe200078e0a05 */
[----:B------:R-:W-:Y:S01]  /*2fa0*/  IABS R24, R17 ;  /* 0x0000001100187213 */ /* 0x000fe20000000000 */
[--C-:B------:R-:W-:Y:S01]  /*2fb0*/  @!P5 IMAD.IADD R22, R22, 0x1, -R5.reuse ;  /* 0x000000011616d824 */ /* 0x100fe200078e0a05 */
[----:B------:R-:W-:Y:S01]  /*2fc0*/  LOP3.LUT R19, R7, 0x5e, RZ, 0xfc, !PT ;  /* 0x0000005e07137812 */ /* 0x000fe200078efcff */
[----:B------:R-:W-:Y:S01]  /*2fd0*/  @!P4 IMAD.IADD R20, R20, 0x1, -R5 ;  /* 0x000000011414c824 */ /* 0x000fe200078e0a05 */
[----:B------:R-:W-:Y:S01]  /*2fe0*/  ISETP.GE.AND P3, PT, R15, RZ, PT ;  /* 0x000000ff0f00720c */ /* 0x000fe20003f66270 */
[----:B------:R-:W-:Y:S01]  /*2ff0*/  @!P2 IMAD.MOV R16, RZ, RZ, -R16 ;  /* 0x000000ffff10a224 */ /* 0x000fe200078e0a10 */
[----:B------:R-:W-:Y:S01]  /*3000*/  ISETP.GE.AND P2, PT, R9, RZ, PT ;  /* 0x000000ff0900720c */ /* 0x000fe20003f46270 */
[----:B------:R-:W-:Y:S01]  /*3010*/  IMAD.HI.U32 R9, R8, R26, RZ ;  /* 0x0000001a08097227 */ /* 0x000fe200078e00ff */
[----:B------:R-:W-:-:S02]  /*3020*/  ISETP.GT.U32.AND P5, PT, R5, R22, PT ;  /* 0x000000160500720c */ /* 0x000fc40003fa4070 */
[----:B------:R-:W-:Y:S01]  /*3030*/  ISETP.GT.U32.AND P4, PT, R5, R20, PT ;  /* 0x000000140500720c */ /* 0x000fe20003f84070 */
[----:B------:R-:W-:Y:S01]  /*3040*/  IMAD.MOV R9, RZ, RZ, -R9 ;  /* 0x000000ffff097224 */ /* 0x000fe200078e0a09 */
[----:B------:R-:W-:Y:S01]  /*3050*/  LOP3.LUT R15, R7, 0x5c, RZ, 0xfc, !PT ;  /* 0x0000005c070f7812 */ /* 0x000fe200078efcff */
[----:B------:R-:W-:Y:S01]  /*3060*/  IMAD.HI.U32 R13, R8, R24, RZ ;  /* 0x00000018080d7227 */ /* 0x000fe200078e00ff */
[----:B------:R-:W-:Y:S02]  /*3070*/  IABS R32, R19 ;  /* 0x0000001300207213 */ /* 0x000fe40000000000 */
[----:B------:R-:W-:Y:S01]  /*3080*/  IABS R30, R15 ;  /* 0x0000000f001e7213 */ /* 0x000fe20000000000 */
[----:B------:R-:W-:Y:S01]  /*3090*/  IMAD R26, R5, R9, R26 ;  /* 0x00000009051a7224 */ /* 0x000fe200078e021a */
[----:B------:R-:W-:Y:S01]  /*30a0*/  ISETP.GE.AND P1, PT, R17, RZ, PT ;  /* 0x000000ff1100720c */ /* 0x000fe20003f26270 */
[----:B------:R-:W-:Y:S02]  /*30b0*/  IMAD.MOV R13, RZ, RZ, -R13 ;  /* 0x000000ffff0d7224 */ /* 0x000fe400078e0a0d */
[--C-:B------:R-:W-:Y:S01]  /*30c0*/  @!P5 IMAD.IADD R22, R22, 0x1, -R5.reuse ;  /* 0x000000011616d824 */ /* 0x100fe200078e0a05 */
[C---:B------:R-:W-:Y:S01]  /*30d0*/  ISETP.GT.U32.AND P5, PT, R5.reuse, R26, PT ;  /* 0x0000001a0500720c */ /* 0x040fe20003fa4070 */
[----:B------:R-:W-:Y:S01]  /*30e0*/  IMAD R24, R5, R13, R24 ;  /* 0x0000000d05187224 */ /* 0x000fe200078e0218 */
[----:B------:R-:W-:Y:S01]  /*30f0*/  LOP3.LUT R13, R7, 0x5a, RZ, 0xfc, !PT ;  /* 0x0000005a070d7812 */ /* 0x000fe200078efcff */
[----:B------:R-:W-:Y:S01]  /*3100*/  @!P4 IMAD.IADD R20, R20, 0x1, -R5 ;  /* 0x000000011414c824 */ /* 0x000fe200078e0a05 */
[----:B------:R-:W-:Y:S01]  /*3110*/  ISETP.GE.AND P4, PT, R15, RZ, PT ;  /* 0x000000ff0f00720c */ /* 0x000fe20003f86270 */
[----:B------:R-:W-:Y:S01]  /*3120*/  IMAD.HI.U32 R15, R8, R32, RZ ;  /* 0x00000020080f7227 */ /* 0x000fe200078e00ff */
[----:B------:R-:W-:-:S03]  /*3130*/  IABS R28, R13 ;  /* 0x0000000d001c7213 */ /* 0x000fc60000000000 */
[----:B------:R-:W-:Y:S01]  /*3140*/  @!P0 IMAD.MOV R20, RZ, RZ, -R20 ;  /* 0x000000ffff148224 */ /* 0x000fe200078e0a14 */
[----:B------:R-:W-:Y:S01]  /*3150*/  ISETP.GT.U32.AND P0, PT, R5, R24, PT ;  /* 0x000000180500720c */ /* 0x000fe20003f04070 */
[----:B------:R-:W-:Y:S02]  /*3160*/  IMAD.MOV R15, RZ, RZ, -R15 ;  /* 0x000000ffff0f7224 */ /* 0x000fe400078e0a0f */
[----:B------:R-:W-:Y:S02]  /*3170*/  @!P5 IMAD.IADD R26, R26, 0x1, -R5 ;  /* 0x000000011a1ad824 */ /* 0x000fe400078e0a05 */
[----:B------:R-:W-:-:S03]  /*3180*/  IMAD.HI.U32 R9, R8, R28, RZ ;  /* 0x0000001c08097227 */ /* 0x000fc600078e00ff */
[C---:B------:R-:W-:Y:S01]  /*3190*/  ISETP.GT.U32.AND P5, PT, R5.reuse, R26, PT ;  /* 0x0000001a0500720c */ /* 0x040fe20003fa4070 */
[----:B------:R-:W-:Y:S02]  /*31a0*/  IMAD R32, R5, R15, R32 ;  /* 0x0000000f05207224 */ /* 0x000fe400078e0220 */
[----:B------:R-:W-:Y:S02]  /*31b0*/  IMAD.MOV R9, RZ, RZ, -R9 ;  /* 0x000000ffff097224 */ /* 0x000fe400078e0a09 */
[----:B------:R-:W-:Y:S02]  /*31c0*/  @!P0 IMAD.IADD R24, R24, 0x1, -R5 ;  /* 0x0000000118188824 */ /* 0x000fe400078e0a05 */
[----:B------:R-:W-:Y:S01]  /*31d0*/  @!P6 IMAD.MOV R18, RZ, RZ, -R18 ;  /* 0x000000ffff12e224 */ /* 0x000fe200078e0a12 */
[----:B------:R-:W-:Y:S01]  /*31e0*/  ISETP.GE.AND P6, PT, R13, RZ, PT ;  /* 0x000000ff0d00720c */ /* 0x000fe20003fc6270 */
[C---:B------:R-:W-:Y:S01]  /*31f0*/  IMAD R28, R5.reuse, R9, R28 ;  /* 0x00000009051c7224 */ /* 0x040fe200078e021c */
[----:B------:R-:W-:Y:S01]  /*3200*/  ISETP.GT.U32.AND P0, PT, R5, R24, PT ;  /* 0x000000180500720c */ /* 0x000fe20003f04070 */
[----:B------:R-:W-:-:S04]  /*3210*/  IMAD.HI.U32 R13, R8, R30, RZ ;  /* 0x0000001e080d7227 */ /* 0x000fc800078e00ff */
[----:B------:R-:W-:Y:S01]  /*3220*/  @!P5 IMAD.IADD R26, R26, 0x1, -R5 ;  /* 0x000000011a1ad824 */ /* 0x000fe200078e0a05 */
[----:B------:R-:W-:Y:S01]  /*3230*/  ISETP.GT.U32.AND P5, PT, R5, R32, PT ;  /* 0x000000200500720c */ /* 0x000fe20003fa4070 */
[----:B------:R-:W-:Y:S02]  /*3240*/  IMAD.MOV R13, RZ, RZ, -R13 ;  /* 0x000000ffff0d7224 */ /* 0x000fe400078e0a0d */
[----:B------:R-:W-:Y:S01]  /*3250*/  @!P3 IMAD.MOV R22, RZ, RZ, -R22 ;  /* 0x000000ffff16b224 */ /* 0x000fe200078e0a16 */
[----:B------:R-:W-:Y:S01]  /*3260*/  ISETP.GE.AND P3, PT, R19, RZ, PT ;  /* 0x000000ff1300720c */ /* 0x000fe20003f66270 */
[----:B------:R-:W-:Y:S01]  /*3270*/  IMAD R30, R5, R13, R30 ;  /* 0x0000000d051e7224 */ /* 0x000fe200078e021e */
[----:B------:R-:W-:Y:S01]  /*3280*/  LOP3.LUT R19, R7, 0x64, RZ, 0xfc, !PT ;  /* 0x0000006407137812 */ /* 0x000fe200078efcff */
[----:B------:R-:W-:Y:S01]  /*3290*/  @!P0 IMAD.IADD R24, R24, 0x1, -R5 ;  /* 0x0000000118188824 */ /* 0x000fe200078e0a05 */
[----:B------:R-:W-:Y:S01]  /*32a0*/  ISETP.GT.U32.AND P0, PT, R5, R28, PT ;  /* 0x0000001c0500720c */ /* 0x000fe20003f04070 */
[----:B------:R-:W-:Y:S01]  /*32b0*/  IMAD.HI.U32 R17, R8, R34, RZ ;  /* 0x0000002208117227 */ /* 0x000fe200078e00ff */
[----:B------:R-:W-:-:S03]  /*32c0*/  IABS R38, R19 ;  /* 0x0000001300267213 */ /* 0x000fc60000000000 */
[----:B------:R-:W-:Y:S02]  /*32d0*/  @!P5 IMAD.IADD R32, R32, 0x1, -R5 ;  /* 0x000000012020d824 */ /* 0x000fe400078e0a05 */
[----:B------:R-:W-:Y:S01]  /*32e0*/  @!P1 IMAD.MOV R24, RZ, RZ, -R24 ;  /* 0x000000ffff189224 */ /* 0x000fe200078e0a18 */
[C---:B------:R-:W-:Y:S01]  /*32f0*/  ISETP.GT.U32.AND P1, PT, R5.reuse, R30, PT ;  /* 0x0000001e0500720c */ /* 0x040fe20003f24070 */
[----:B------:R-:W-:Y:S01]  /*3300*/  IMAD.HI.U32 R13, R8, R38, RZ ;  /* 0x00000026080d7227 */ /* 0x000fe200078e00ff */
[----:B------:R-:W-:-:S03]  /*3310*/  ISETP.GT.U32.AND P5, PT, R5, R32, PT ;  /* 0x000000200500720c */ /* 0x000fc60003fa4070 */
[----:B------:R-:W-:Y:S02]  /*3320*/  @!P0 IMAD.IADD R28, R28, 0x1, -R5 ;  /* 0x000000011c1c8824 */ /* 0x000fe400078e0a05 */
[----:B------:R-:W-:Y:S02]  /*3330*/  IMAD.MOV R17, RZ, RZ, -R17 ;  /* 0x000000ffff117224 */ /* 0x000fe400078e0a11 */
[----:B------:R-:W-:Y:S01]  /*3340*/  IMAD.MOV R13, RZ, RZ, -R13 ;  /* 0x000000ffff0d7224 */ /* 0x000fe200078e0a0d */
[C---:B------:R-:W-:Y:S01]  /*3350*/  ISETP.GT.U32.AND P0, PT, R5.reuse, R28, PT ;  /* 0x0000001c0500720c */ /* 0x040fe20003f04070 */
[----:B------:R-:W-:Y:S01]  /*3360*/  IMAD R34, R5, R17, R34 ;  /* 0x0000001105227224 */ /* 0x000fe200078e0222 */
[----:B------:R-:W-:Y:S01]  /*3370*/  LOP3.LUT R17, R7, 0x62, RZ, 0xfc, !PT ;  /* 0x0000006207117812 */ /* 0x000fe200078efcff */
[C---:B------:R-:W-:Y:S02]  /*3380*/  IMAD R38, R5.reuse, R13, R38 ;  /* 0x0000000d05267224 */ /* 0x040fe400078e0226 */
[--C-:B------:R-:W-:Y:S01]  /*3390*/  @!P1 IMAD.IADD R30, R30, 0x1, -R5.reuse ;  /* 0x000000011e1e9824 */ /* 0x100fe200078e0a05 */
[----:B------:R-:W-:Y:S01]  /*33a0*/  IABS R36, R17 ;  /* 0x0000001100247213 */ /* 0x000fe20000000000 */
[----:B------:R-:W-:Y:S01]  /*33b0*/  @!P5 IMAD.IADD R32, R32, 0x1, -R5 ;  /* 0x000000012020d824 */ /* 0x000fe200078e0a05 */
[C---:B------:R-:W-:Y:S01]  /*33c0*/  ISETP.GT.U32.AND P5, PT, R5.reuse, R38, PT ;  /* 0x000000260500720c */ /* 0x040fe20003fa4070 */
[----:B------:R-:W-:Y:S01]  /*33d0*/  IMAD.HI.U32 R13, R8, R44, RZ ;  /* 0x0000002c080d7227 */ /* 0x000fe200078e00ff */
[----:B------:R-:W-:-:S03]  /*33e0*/  ISETP.GT.U32.AND P1, PT, R5, R30, PT ;  /* 0x0000001e0500720c */ /* 0x000fc60003f24070 */
[----:B------:R-:W-:-:S04]  /*33f0*/  IMAD.HI.U32 R9, R8, R36, RZ ;  /* 0x0000002408097227 */ /* 0x000fc800078e00ff */
[----:B------:R-:W-:Y:S01]  /*3400*/  @!P0 IMAD.IADD R28, R28, 0x1, -R5 ;  /* 0x000000011c1c8824 */ /* 0x000fe200078e0a05 */
[C---:B------:R-:W-:Y:S01]  /*3410*/  ISETP.GT.U32.AND P0, PT, R5.reuse, R34, PT ;  /* 0x000000220500720c */ /* 0x040fe20003f04070 */
[----:B------:R-:W-:Y:S02]  /*3420*/  IMAD.MOV R9, RZ, RZ, -R9 ;  /* 0x000000ffff097224 */ /* 0x000fe400078e0a09 */
[--C-:B------:R-:W-:Y:S02]  /*3430*/  @!P5 IMAD.IADD R38, R38, 0x1, -R5.reuse ;  /* 0x000000012626d824 */ /* 0x100fe400078e0a05 */
[C---:B------:R-:W-:Y:S02]  /*3440*/  IMAD R36, R5.reuse, R9, R36 ;  /* 0x0000000905247224 */ /* 0x040fe400078e0224 */
[----:B------:R-:W-:Y:S01]  /*3450*/  @!P1 IMAD.IADD R30, R30, 0x1, -R5 ;  /* 0x000000011e1e9824 */ /* 0x000fe200078e0a05 */
[C---:B------:R-:W-:Y:S01]  /*3460*/  ISETP.GT.U32.AND P5, PT, R5.reuse, R38, PT ;  /* 0x000000260500720c */ /* 0x040fe20003fa4070 */
[----:B------:R-:W-:Y:S01]  /*3470*/  IMAD.MOV R13, RZ, RZ, -R13 ;  /* 0x000000ffff0d7224 */ /* 0x000fe200078e0a0d */
[----:B------:R-:W-:Y:S01]  /*3480*/  ISETP.GT.U32.AND P1, PT, R5, R36, PT ;  /* 0x000000240500720c */ /* 0x000fe20003f24070 */
[----:B------:R-:W-:-:S02]  /*3490*/  @!P2 IMAD.MOV R26, RZ, RZ, -R26 ;  /* 0x000000ffff1aa224 */ /* 0x000fc400078e0a1a */
[----:B------:R-:W-:Y:S01]  /*34a0*/  @!P0 IMAD.IADD R34, R34, 0x1, -R5 ;  /* 0x0000000122228824 */ /* 0x000fe200078e0a05 */
[----:B------:R-:W-:Y:S01]  /*34b0*/  ISETP.GE.AND P0, PT, R21, RZ, PT ;  /* 0x000000ff1500720c */ /* 0x000fe20003f06270 */
[C---:B------:R-:W-:Y:S01]  /*34c0*/  IMAD.HI.U32 R9, R8.reuse, R42, RZ ;  /* 0x0000002a08097227 */ /* 0x040fe200078e00ff */
[----:B------:R-:W-:Y:S02]  /*34d0*/  IABS R21, R47 ;  /* 0x0000002f00157213 */ /* 0x000fe40000000000 */
[----:B------:R-:W-:Y:S01]  /*34e0*/  ISETP.GT.U32.AND P2, PT, R5, R34, PT ;  /* 0x000000220500720c */ /* 0x000fe20003f44070 */
[----:B------:R-:W-:-:S04]  /*34f0*/  IMAD.HI.U32 R15, R8, R40, RZ ;  /* 0x00000028080f7227 */ /* 0x000fc800078e00ff */
[C---:B------:R-:W-:Y:S02]  /*3500*/  IMAD R44, R5.reuse, R13, R44 ;  /* 0x0000000d052c7224 */ /* 0x040fe400078e022c */
[----:B------:R-:W-:Y:S02]  /*3510*/  IMAD.MOV R9, RZ, RZ, -R9 ;  /* 0x000000ffff097224 */ /* 0x000fe400078e0a09 */
[----:B------:R-:W-:Y:S02]  /*3520*/  IMAD.MOV R15, RZ, RZ, -R15 ;  /* 0x000000ffff0f7224 */ /* 0x000fe400078e0a0f */
[--C-:B------:R-:W-:Y:S02]  /*3530*/  @!P1 IMAD.IADD R36, R36, 0x1, -R5.reuse ;  /* 0x0000000124249824 */ /* 0x100fe400078e0a05 */
[----:B------:R-:W-:Y:S01]  /*3540*/  @!P5 IMAD.IADD R38, R38, 0x1, -R5 ;  /* 0x000000012626d824 */ /* 0x000fe200078e0a05 */
[C---:B------:R-:W-:Y:S01]  /*3550*/  ISETP.GT.U32.AND P5, PT, R5.reuse, R44, PT ;  /* 0x0000002c0500720c */ /* 0x040fe20003fa4070 */
[C---:B------:R-:W-:Y:S01]  /*3560*/  IMAD R42, R5.reuse, R9, R42 ;  /* 0x00000009052a7224 */ /* 0x040fe200078e022a */
[C---:B------:R-:W-:Y:S01]  /*3570*/  ISETP.GT.U32.AND P1, PT, R5.reuse, R36, PT ;  /* 0x000000240500720c */ /* 0x040fe20003f24070 */
[----:B------:R-:W-:-:S02]  /*3580*/  IMAD R40, R5, R15, R40 ;  /* 0x0000000f05287224 */ /* 0x000fc400078e0228 */
        /* <DEDUP_REMOVED lines=8> */
[----:B------:R-:W-:Y:S01]  /*3610*/  IMAD.HI.U32 R13, R8, R48, RZ ;  /* 0x00000030080d7227 */ /* 0x000fe200078e00ff */
[----:B------:R-:W-:-:S03]  /*3620*/  ISETP.GT.U32.AND P5, PT, R5, R46, PT ;  /* 0x0000002e0500720c */ /* 0x000fc60003fa4070 */
[----:B------:R-:W-:Y:S01]  /*3630*/  @!P2 IMAD.IADD R40, R40, 0x1, -R5 ;  /* 0x000000012828a824 */ /* 0x000fe200078e0a05 */
[----:B------:R-:W-:Y:S01]  /*3640*/  ISETP.GE.AND P2, PT, R17, RZ, PT ;  /* 0x000000ff1100720c */ /* 0x000fe20003f46270 */
[----:B------:R-:W-:Y:S02]  /*3650*/  IMAD.MOV R13, RZ, RZ, -R13 ;  /* 0x000000ffff0d7224 */ /* 0x000fe400078e0a0d */
[----:B------:R-:W-:-:S04]  /*3660*/  IMAD.HI.U32 R17, R8, R52, RZ ;  /* 0x0000003408117227 */ /* 0x000fc800078e00ff */
[C---:B------:R-:W-:Y:S02]  /*3670*/  IMAD R48, R5.reuse, R13, R48 ;  /* 0x0000000d05307224 */ /* 0x040fe400078e0230 */
[----:B------:R-:W-:Y:S02]  /*3680*/  IMAD.MOV R17, RZ, RZ, -R17 ;  /* 0x000000ffff117224 */ /* 0x000fe400078e0a11 */
[----:B------:R-:W-:Y:S01]  /*3690*/  @!P5 IMAD.IADD R46, R46, 0x1, -R5 ;  /* 0x000000012e2ed824 */ /* 0x000fe200078e0a05 */
[----:B------:R-:W-:Y:S01]  /*36a0*/  ISETP.GT.U32.AND P5, PT, R5, R48, PT ;  /* 0x000000300500720c */ /* 0x000fe20003fa4070 */
[----:B------:R-:W-:-:S04]  /*36b0*/  IMAD.HI.U32 R15, R8, R50, RZ ;  /* 0x00000032080f7227 */ /* 0x000fc800078e00ff */
[----:B------:R-:W-:Y:S01]  /*36c0*/  @!P1 IMAD.IADD R42, R42, 0x1, -R5 ;  /* 0x000000012a2a9824 */ /* 0x000fe200078e0a05 */
[----:B------:R-:W-:Y:S01]  /*36d0*/  ISETP.GE.AND P1, PT, R19, RZ, PT ;  /* 0x000000ff1300720c */ /* 0x000fe20003f26270 */
[C---:B------:R-:W-:Y:S01]  /*36e0*/  IMAD R52, R5.reuse, R17, R52 ;  /* 0x0000001105347224 */ /* 0x040fe200078e0234 */
[----:B------:R-:W-:Y:S01]  /*36f0*/  IABS R17, R43 ;  /* 0x0000002b00117213 */ /* 0x000fe20000000000 */
[----:B------:R-:W-:Y:S01]  /*3700*/  IMAD.MOV R15, RZ, RZ, -R15 ;  /* 0x000000ffff0f7224 */ /* 0x000fe200078e0a0f */
[----:B------:R-:W-:Y:S01]  /*3710*/  IABS R19, R45 ;  /* 0x0000002d00137213 */ /* 0x000fe20000000000 */
[----:B------:R-:W-:Y:S01]  /*3720*/  @!P3 IMAD.MOV R32, RZ, RZ, -R32 ;  /* 0x000000ffff20b224 */ /* 0x000fe200078e0a20 */
[----:B------:R-:W-:Y:S01]  /*3730*/  ISETP.GT.U32.AND P3, PT, R5, R44, PT ;  /* 0x0000002c0500720c */ /* 0x000fe20003f64070 */
[----:B------:R-:W-:-:S04]  /*3740*/  IMAD.HI.U32 R7, R8, R17, RZ ;  /* 0x0000001108077227 */ /* 0x000fc800078e00ff */
[----:B------:R-:W-:Y:S02]  /*3750*/  IMAD R50, R5, R15, R50 ;  /* 0x0000000f05327224 */ /* 0x000fe400078e0232 */
[----:B------:R-:W-:-:S04]  /*3760*/  IMAD.HI.U32 R9, R8, R19, RZ ;  /* 0x0000001308097227 */ /* 0x000fc800078e00ff */
[----:B------:R-:W-:Y:S01]  /*3770*/  @!P0 IMAD.MOV R34, RZ, RZ, -R34 ;  /* 0x000000ffff228224 */ /* 0x000fe200078e0a22 */
[----:B------:R-:W-:Y:S01]  /*3780*/  ISETP.GT.U32.AND P0, PT, R5, R46, PT ;  /* 0x0000002e0500720c */ /* 0x000fe20003f04070 */
[----:B------:R-:W-:-:S04]  /*3790*/  IMAD.HI.U32 R13, R8, R21, RZ ;  /* 0x00000015080d7227 */ /* 0x000fc800078e00ff */
[----:B------:R-:W-:-:S04]  /*37a0*/  IMAD.HI.U32 R15, R8, R23, RZ ;  /* 0x00000017080f7227 */ /* 0x000fc800078e00ff */
[----:B------:R-:W-:-:S04]  /*37b0*/  IMAD.HI.U32 R8, R8, R25, RZ ;  /* 0x0000001908087227 */ /* 0x000fc800078e00ff */
[----:B------:R-:W-:Y:S02]  /*37c0*/  IMAD.MOV R54, RZ, RZ, -R7 ;  /* 0x000000ffff367224 */ /* 0x000fe400078e0a07 */
[----:B------:R-:W-:Y:S01]  /*37d0*/  IMAD.MOV R56, RZ, RZ, -R9 ;  /* 0x000000ffff387224 */ /* 0x000fe200078e0a09 */
[----:B------:R-:W1:Y:S01]  /*37e0*/  LDS R7, [UR10] ;  /* 0x0000000aff077984 */ /* 0x000e620008000800 */
[----:B------:R-:W-:Y:S01]  /*37f0*/  @!P5 IMAD.IADD R48, R48, 0x1, -R5 ;  /* 0x000000013030d824 */ /* 0x000fe200078e0a05 */
[----:B------:R-:W-:Y:S01]  /*3800*/  ISETP.GT.U32.AND P5, PT, R5, R50, PT ;  /* 0x000000320500720c */ /* 0x000fe20003fa4070 */
[----:B------:R-:W-:Y:S02]  /*3810*/  IMAD.MOV R58, RZ, RZ, -R13 ;  /* 0x000000ffff3a7224 */ /* 0x000fe400078e0a0d */
[----:B------:R-:W-:Y:S02]  /*3820*/  IMAD.MOV R60, RZ, RZ, -R15 ;  /* 0x000000ffff3c7224 */ /* 0x000fe400078e0a0f */
[----:B------:R-:W-:-:S02]  /*3830*/  IMAD.MOV R62, RZ, RZ, -R8 ;  /* 0x000000ffff3e7224 */ /* 0x000fc400078e0a08 */
[C---:B------:R-:W-:Y:S02]  /*3840*/  IMAD R8, R5.reuse, R54, R17 ;  /* 0x0000003605087224 */ /* 0x040fe400078e0211 */
[C---:B------:R-:W-:Y:S02]  /*3850*/  IMAD R54, R5.reuse, R56, R19 ;  /* 0x0000003805367224 */ /* 0x040fe400078e0213 */
[C---:B------:R-:W-:Y:S02]  /*3860*/  IMAD R56, R5.reuse, R58, R21 ;  /* 0x0000003a05387224 */ /* 0x040fe400078e0215 */
[----:B------:R-:W-:Y:S01]  /*3870*/  @!P2 IMAD.MOV R36, RZ, RZ, -R36 ;  /* 0x000000ffff24a224 */ /* 0x000fe200078e0a24 */
[C---:B------:R-:W-:Y:S01]  /*3880*/  ISETP.GT.U32.AND P2, PT, R5.reuse, R48, PT ;  /* 0x000000300500720c */ /* 0x040fe20003f44070 */
[C---:B------:R-:W-:Y:S02]  /*3890*/  IMAD R58, R5.reuse, R60, R23 ;  /* 0x0000003c053a7224 */ /* 0x040fe400078e0217 */
[--C-:B------:R-:W-:Y:S01]  /*38a0*/  @!P3 IMAD.IADD R44, R44, 0x1, -R5.reuse ;  /* 0x000000012c2cb824 */ /* 0x100fe200078e0a05 */
[C---:B------:R-:W-:Y:S01]  /*38b0*/  ISETP.GT.U32.AND P3, PT, R5.reuse, R56, PT ;  /* 0x000000380500720c */ /* 0x040fe20003f64070 */
[----:B------:R-:W-:Y:S01]  /*38c0*/  @!P0 IMAD.IADD R46, R46, 0x1, -R5 ;  /* 0x000000012e2e8824 */ /* 0x000fe200078e0a05 */
[C---:B------:R-:W-:Y:S01]  /*38d0*/  ISETP.GT.U32.AND P0, PT, R5.reuse, R58, PT ;  /* 0x0000003a0500720c */ /* 0x040fe20003f04070 */
[----:B------:R-:W-:Y:S01]  /*38e0*/  @!P4 IMAD.MOV R30, RZ, RZ, -R30 ;  /* 0x000000ffff1ec224 */ /* 0x000fe200078e0a1e */
[C---:B------:R-:W-:Y:S01]  /*38f0*/  ISETP.GT.U32.AND P4, PT, R5.reuse, R42, PT ;  /* 0x0000002a0500720c */ /* 0x040fe20003f84070 */
[----:B------:R-:W-:-:S02]  /*3900*/  IMAD R60, R5, R62, R25 ;  /* 0x0000003e053c7224 */ /* 0x000fc400078e0219 */
[--C-:B------:R-:W-:Y:S01]  /*3910*/  @!P5 IMAD.IADD R50, R50, 0x1, -R5.reuse ;  /* 0x000000013232d824 */ /* 0x100fe200078e0a05 */
[C---:B------:R-:W-:Y:S01]  /*3920*/  ISETP.GT.U32.AND P5, PT, R5.reuse, R40, PT ;  /* 0x000000280500720c */ /* 0x040fe20003fa4070 */
[----:B------:R-:W-:Y:S01]  /*3930*/  @!P1 IMAD.MOV R38, RZ, RZ, -R38 ;  /* 0x000000ffff269224 */ /* 0x000fe200078e0a26 */
[C---:B------:R-:W-:Y:S01]  /*3940*/  ISETP.GT.U32.AND P1, PT, R5.reuse, R52, PT ;  /* 0x000000340500720c */ /* 0x040fe20003f24070 */
[--C-:B------:R-:W-:Y:S01]  /*3950*/  @!P2 IMAD.IADD R48, R48, 0x1, -R5.reuse ;  /* 0x000000013030a824 */ /* 0x100fe200078e0a05 */
[C---:B------:R-:W-:Y:S01]  /*3960*/  ISETP.GT.U32.AND P2, PT, R5.reuse, R60, PT ;  /* 0x0000003c0500720c */ /* 0x040fe20003f44070 */
[----:B------:R-:W-:Y:S01]  /*3970*/  @!P6 IMAD.MOV R28, RZ, RZ, -R28 ;  /* 0x000000ffff1ce224 */ /* 0x000fe200078e0a1c */
[----:B------:R-:W-:Y:S01]  /*3980*/  ISETP.GT.U32.AND P6, PT, R5, R50, PT ;  /* 0x000000320500720c */ /* 0x000fe20003fc4070 */
[--C-:B------:R-:W-:Y:S01]  /*3990*/  @!P3 IMAD.IADD R56, R56, 0x1, -R5.reuse ;  /* 0x000000013838b824 */ /* 0x100fe200078e0a05 */
[----:B------:R-:W-:Y:S01]  /*39a0*/  ISETP.GE.AND P3, PT, R37, RZ, PT ;  /* 0x000000ff2500720c */ /* 0x000fe20003f66270 */
[--C-:B------:R-:W-:Y:S01]  /*39b0*/  @!P0 IMAD.IADD R58, R58, 0x1, -R5.reuse ;  /* 0x000000013a3a8824 */ /* 0x100fe200078e0a05 */
[----:B------:R-:W-:Y:S01]  /*39c0*/  ISETP.GE.AND P0, PT, R39, RZ, PT ;  /* 0x000000ff2700720c */ /* 0x000fe20003f06270 */
[--C-:B------:R-:W-:Y:S01]  /*39d0*/  @!P4 IMAD.IADD R42, R42, 0x1, -R5.reuse ;  /* 0x000000012a2ac824 */ /* 0x100fe200078e0a05 */
[C---:B------:R-:W-:Y:S01]  /*39e0*/  ISETP.GT.U32.AND P4, PT, R5.reuse, R54, PT ;  /* 0x000000360500720c */ /* 0x040fe20003f84070 */
[--C-:B------:R-:W-:Y:S01]  /*39f0*/  @!P5 IMAD.IADD R40, R40, 0x1, -R5.reuse ;  /* 0x000000012828d824 */ /* 0x100fe200078e0a05 */
[----:B------:R-:W-:Y:S01]  /*3a00*/  ISETP.GT.U32.AND P5, PT, R5, R8, PT ;  /* 0x000000080500720c */ /* 0x000fe20003fa4070 */
[--C-:B------:R-:W-:Y:S01]  /*3a10*/  @!P1 IMAD.IADD R52, R52, 0x1, -R5.reuse ;  /* 0x0000000134349824 */ /* 0x100fe200078e0a05 */
[----:B------:R-:W-:Y:S01]  /*3a20*/  ISETP.GE.AND P1, PT, R31, RZ, PT ;  /* 0x000000ff1f00720c */ /* 0x000fe20003f26270 */
[--C-:B------:R-:W-:Y:S01]  /*3a30*/  @!P2 IMAD.IADD R60, R60, 0x1, -R5.reuse ;  /* 0x000000013c3ca824 */ /* 0x100fe200078e0a05 */
[----:B-1----:R-:W-:Y:S01]  /*3a40*/  R2UR UR11, R7 ;  /* 0x00000000070b72ca */ /* 0x002fe200000e0000 */
[--C-:B------:R-:W-:Y:S01]  /*3a50*/  @!P6 IMAD.IADD R50, R50, 0x1, -R5.reuse ;  /* 0x000000013232e824 */ /* 0x100fe200078e0a05 */
[C---:B------:R-:W-:Y:S01]  /*3a60*/  ISETP.GT.U32.AND P2, PT, R5.reuse, R52, PT ;  /* 0x000000340500720c */ /* 0x040fe20003f44070 */
[----:B------:R-:W-:Y:S01]  /*3a70*/  @!P3 IMAD.MOV R48, RZ, RZ, -R48 ;  /* 0x000000ffff30b224 */ /* 0x000fe200078e0a30 */
[----:B------:R-:W-:Y:S01]  /*3a80*/  ISETP.GT.U32.AND P3, PT, R5, R60, PT ;  /* 0x0000003c0500720c */ /* 0x000fe20003f64070 */
[----:B------:R-:W-:Y:S01]  /*3a90*/  @!P0 IMAD.MOV R50, RZ, RZ, -R50 ;  /* 0x000000ffff328224 */ /* 0x000fe200078e0a32 */
[----:B------:R-:W-:Y:S01]  /*3aa0*/  ISETP.GE.AND P0, PT, R41, RZ, PT ;  /* 0x000000ff2900720c */ /* 0x000fe20003f06270 */
[--C-:B------:R-:W-:Y:S01]  /*3ab0*/  @!P4 IMAD.IADD R54, R54, 0x1, -R5.reuse ;  /* 0x000000013636c824 */ /* 0x100fe200078e0a05 */
[----:B------:R-:W-:Y:S01]  /*3ac0*/  ISETP.GE.AND P4, PT, R35, RZ, PT ;  /* 0x000000ff2300720c */ /* 0x000fe20003f86270 */
[--C-:B------:R-:W-:Y:S01]  /*3ad0*/  @!P5 IMAD.IADD R8, R8, 0x1, -R5.reuse ;  /* 0x000000010808d824 */ /* 0x100fe200078e0a05 */
[----:B------:R-:W-:Y:S01]  /*3ae0*/  ISETP.GE.AND P6, PT, R29, RZ, PT ;  /* 0x000000ff1d00720c */ /* 0x000fe20003fc6270 */
[----:B------:R-:W-:Y:S01]  /*3af0*/  @!P1 IMAD.MOV R42, RZ, RZ, -R42 ;  /* 0x000000ffff2a9224 */ /* 0x000fe200078e0a2a */
[----:B------:R-:W-:Y:S01]  /*3b00*/  ISETP.GE.AND P5, PT, R33, RZ, PT ;  /* 0x000000ff2100720c */ /* 0x000fe20003fa6270 */
[----:B------:R-:W-:Y:S01]  /*3b10*/  IMAD R9, R78, 0xc, RZ ;  /* 0x0000000c4e097824 */ /* 0x000fe200078e02ff */
[----:B------:R-:W-:Y:S01]  /*3b20*/  ISETP.GT.U32.AND P1, PT, R5, R8, PT ;  /* 0x000000080500720c */ /* 0x000fe20003f24070 */
[--C-:B------:R-:W-:Y:S01]  /*3b30*/  @!P2 IMAD.IADD R52, R52, 0x1, -R5.reuse ;  /* 0x000000013434a824 */ /* 0x100fe200078e0a05 */
[----:B------:R-:W-:Y:S01]  /*3b40*/  ISETP.GE.AND P2, PT, R43, RZ, PT ;  /* 0x000000ff2b00720c */ /* 0x000fe20003f46270 */
[--C-:B------:R-:W-:Y:S01]  /*3b50*/  @!P3 IMAD.IADD R60, R60, 0x1, -R5.reuse ;  /* 0x000000013c3cb824 */ /* 0x100fe200078e0a05 */
[----:B------:R-:W-:Y:S01]  /*3b60*/  ISETP.GE.AND P3, PT, R51, RZ, PT ;  /* 0x000000ff3300720c */ /* 0x000fe20003f66270 */
[----:B------:R-:W-:Y:S01]  /*3b70*/  @!P0 IMAD.MOV R52, RZ, RZ, -R52 ;  /* 0x000000ffff348224 */ /* 0x000fe200078e0a34 */
[----:B------:R-:W-:Y:S01]  /*3b80*/  ISETP.NE.AND P0, PT, R10, RZ, PT ;  /* 0x000000ff0a00720c */ /* 0x000fe20003f05270 */
[----:B------:R-:W-:Y:S01]  /*3b90*/  @!P4 IMAD.MOV R46, RZ, RZ, -R46 ;  /* 0x000000ffff2ec224 */ /* 0x000fe200078e0a2e */
[C---:B------:R-:W-:Y:S01]  /*3ba0*/  ISETP.GT.U32.AND P4, PT, R5.reuse, R56, PT ;  /* 0x000000380500720c */ /* 0x040fe20003f84070 */
[----:B------:R-:W-:Y:S01]  /*3bb0*/  @!P6 IMAD.MOV R40, RZ, RZ, -R40 ;  /* 0x000000ffff28e224 */ /* 0x000fe200078e0a28 */
[C---:B------:R-:W-:Y:S01]  /*3bc0*/  ISETP.GT.U32.AND P6, PT, R5.reuse, R58, PT ;  /* 0x0000003a0500720c */ /* 0x040fe20003fc4070 */
[----:B------:R-:W-:Y:S01]  /*3bd0*/  @!P5 IMAD.MOV R44, RZ, RZ, -R44 ;  /* 0x000000ffff2cd224 */ /* 0x000fe200078e0a2c */
[----:B------:R-:W-:Y:S01]  /*3be0*/  ISETP.GT.U32.AND P5, PT, R5, R54, PT ;  /* 0x000000360500720c */ /* 0x000fe20003fa4070 */
[----:B------:R-:W-:Y:S01]  /*3bf0*/  @!P1 IMAD.IADD R8, R8, 0x1, -R5 ;  /* 0x0000000108089824 */ /* 0x000fe200078e0a05 */
[----:B------:R1:W-:Y:S01]  /*3c00*/  STL [R1+0x2c4], R9 ;  /* 0x0002c40901007387 */ /* 0x0003e20000100800 */
[----:B------:R-:W-:Y:S01]  /*3c10*/  ISETP.GE.AND P1, PT, R45, RZ, PT ;  /* 0x000000ff2d00720c */ /* 0x000fe20003f26270 */
[----:B------:R-:W-:-:S02]  /*3c20*/  VIADD R7, R162, 0xfffffffe ;  /* 0xfffffffea2077836 */ /* 0x000fc40000000000 */
[----:B------:R-:W-:Y:S01]  /*3c30*/  @!P3 IMAD.MOV R6, RZ, RZ, -R6 ;  /* 0x000000ffff06b224 */ /* 0x000fe200078e0a06 */
[----:B------:R-:W-:Y:S01]  /*3c40*/  @!P0 LOP3.LUT R6, RZ, R10, RZ, 0x33, !PT ;  /* 0x0000000aff068212 */ /* 0x000fe200078e33ff */
[----:B------:R-:W-:Y:S01]  /*3c50*/  STL [R1+0x300], R220 ;  /* 0x000300dc01007387 */ /* 0x000fe20000100800 */
[--C-:B------:R-:W-:Y:S01]  /*3c60*/  @!P4 IMAD.IADD R56, R56, 0x1, -R5.reuse ;  /* 0x000000013838c824 */ /* 0x100fe200078e0a05 */
[----:B------:R-:W-:Y:S01]  /*3c70*/  ISETP.GE.AND P4, PT, R49, RZ, PT ;  /* 0x000000ff3100720c */ /* 0x000fe20003f86270 */
[--C-:B------:R-:W-:Y:S01]  /*3c80*/  @!P6 IMAD.IADD R58, R58, 0x1, -R5.reuse ;  /* 0x000000013a3ae824 */ /* 0x100fe200078e0a05 */
[----:B------:R-:W-:Y:S01]  /*3c90*/  ISETP.GE.AND P6, PT, R27, RZ, PT ;  /* 0x000000ff1b00720c */ /* 0x000fe20003fc6270 */
[----:B----4-:R-:W-:Y:S01]  /*3ca0*/  IMAD R76, R6, UR4, RZ ;  /* 0x00000004064c7c24 */ /* 0x010fe2000f8e02ff */
[----:B------:R-:W-:Y:S01]  /*3cb0*/  STL [R1+0x2fc], R218 ;  /* 0x0002fcda01007387 */ /* 0x000fe20000100800 */
[----:B------:R-:W-:Y:S01]  /*3cc0*/  @!P5 IMAD.IADD R54, R54, 0x1, -R5 ;  /* 0x000000013636d824 */ /* 0x000fe200078e0a05 */
[----:B------:R-:W-:Y:S01]  /*3cd0*/  ISETP.GE.AND P5, PT, R47, RZ, PT ;  /* 0x000000ff2f00720c */ /* 0x000fe20003fa6270 */
[----:B------:R-:W-:Y:S01]  /*3ce0*/  IMAD.SHL.U32 R77, R76, 0x4, RZ ;  /* 0x000000044c4d7824 */ /* 0x000fe200078e00ff */
[----:B------:R-:W-:Y:S01]  /*3cf0*/  STL [R1+0x2f8], R217 ;  /* 0x0002f8d901007387 */ /* 0x000fe20000100800 */
[----:B------:R-:W-:Y:S01]  /*3d00*/  VIADD R5, R162, 0xffffffff ;  /* 0xffffffffa2057836 */ /* 0x000fe20000000000 */
[----:B------:R-:W-:Y:S01]  /*3d10*/  USHF.L.U32 UR4, UR9, 0x15, URZ ;  /* 0x0000001509047899 */ /* 0x000fe200080006ff */
[----:B------:R-:W-:Y:S01]  /*3d20*/  @!P2 IMAD.MOV R8, RZ, RZ, -R8 ;  /* 0x000000ffff08a224 */ /* 0x000fe200078e0a08 */
[----:B------:R-:W-:Y:S01]  /*3d30*/  IADD3 R4, P0, PT, R77, UR12, RZ ;  /* 0x0000000c4d047c10 */ /* 0x000fe2000ff1e0ff */
[----:B------:R-:W-:Y:S01]  /*3d40*/  @!P4 IMAD.MOV R58, RZ, RZ, -R58 ;  /* 0x000000ffff3ac224 */ /* 0x000fe200078e0a3a */
[----:B------:R-:W-:Y:S01]  /*3d50*/  ISETP.GE.U32.AND P4, PT, R5, 0x7fffffc0, PT ;  /* 0x7fffffc00500780c */ /* 0x000fe20003f86070 */
[----:B------:R-:W-:Y:S01]  /*3d60*/  @!P6 IMAD.MOV R60, RZ, RZ, -R60 ;  /* 0x000000ffff3ce224 */ /* 0x000fe200078e0a3c */
[----:B------:R-:W-:Y:S01]  /*3d70*/  LEA.HI.X.SX32 R5, R76, UR13, 0x2, P0 ;  /* 0x0000000d4c057c11 */ /* 0x000fe200080f16ff */
[----:B------:R-:W-:Y:S01]  /*3d80*/  STL [R1+0x2f4], R216 ;  /* 0x0002f4d801007387 */ /* 0x000fe20000100800 */
[-C--:B------:R-:W-:Y:S01]  /*3d90*/  IADD3 R188, P3, PT, R164, R4.reuse, RZ ;  /* 0x00000004a4bc7210 */ /* 0x080fe20007f7e0ff */
[----:B------:R-:W-:Y:S01]  /*3da0*/  @!P5 IMAD.MOV R56, RZ, RZ, -R56 ;  /* 0x000000ffff38d224 */ /* 0x000fe200078e0a38 */
[CC--:B------:R-:W-:Y:S01]  /*3db0*/  LEA R184, P6, R78.reuse, R4.reuse, 0x3 ;  /* 0x000000044eb87211 */ /* 0x0c0fe200078c18ff */
[----:B------:R-:W-:Y:S01]  /*3dc0*/  STL [R1+0x2f0], R214 ;  /* 0x0002f0d601007387 */ /* 0x000fe20000100800 */
[-C--:B------:R-:W-:Y:S01]  /*3dd0*/  IADD3 R180, P0, PT, R9, R4.reuse, RZ ;  /* 0x0000000409b47210 */ /* 0x080fe20007f1e0ff */
[----:B------:R-:W-:Y:S01]  /*3de0*/  @!P1 IMAD.MOV R54, RZ, RZ, -R54 ;  /* 0x000000ffff369224 */ /* 0x000fe200078e0a36 */
[CC--:B------:R-:W-:Y:S01]  /*3df0*/  LEA.HI.X.SX32 R189, R78.reuse, R5.reuse, 0x2, P3 ;  /* 0x000000054ebd7211 */ /* 0x0c0fe200018f16ff */
[----:B------:R-:W-:Y:S01]  /*3e00*/  STL [R1+0x2ec], R213 ;  /* 0x0002ecd501007387 */ /* 0x000fe20000100800 */
[CC--:B------:R-:W-:Y:S01]  /*3e10*/  LEA R176, P3, R78.reuse, R4.reuse, 0x4 ;  /* 0x000000044eb07211 */ /* 0x0c0fe200078620ff */
[----:B------:R-:W-:Y:S01]  /*3e20*/  IMAD R13, R78, 0x44, RZ ;  /* 0x000000444e0d7824 */ /* 0x000fe200078e02ff */
[-C--:B------:R-:W-:Y:S01]  /*3e30*/  LEA.HI.X.SX32 R185, R168, R5.reuse, 0x2, P6 ;  /* 0x00000005a8b97211 */ /* 0x080fe200030f16ff */
[----:B------:R-:W-:Y:S01]  /*3e40*/  STL [R1+0x2e8], R212 ;  /* 0x0002e8d401007387 */ /* 0x000fe20000100800 */
[-C--:B------:R-:W-:Y:S01]  /*3e50*/  LEA.HI.X.SX32 R181, R165, R5.reuse, 0x2, P0 ;  /* 0x00000005a5b57211 */ /* 0x080fe200000f16ff */
[----:B------:R-:W-:Y:S01]  /*3e60*/  IMAD R15, R78, 0x48, RZ ;  /* 0x000000484e0f7824 */ /* 0x000fe200078e02ff */
[-C--:B------:R-:W-:Y:S01]  /*3e70*/  IADD3 R172, P6, PT, R201, R4.reuse, RZ ;  /* 0x00000004c9ac7210 */ /* 0x080fe20007fde0ff */
[----:B------:R-:W-:Y:S01]  /*3e80*/  STL [R1+0x2e4], R210 ;  /* 0x0002e4d201007387 */ /* 0x000fe20000100800 */
[-C--:B------:R-:W-:Y:S01]  /*3e90*/  IADD3 R168, P0, PT, R196, R4.reuse, RZ ;  /* 0x00000004c4a87210 */ /* 0x080fe20007f1e0ff */
[----:B------:R-:W-:Y:S01]  /*3ea0*/  IMAD R17, R78, 0x4c, RZ ;  /* 0x0000004c4e117824 */ /* 0x000fe200078e02ff */
[----:B------:R-:W-:Y:S01]  /*3eb0*/  ISETP.NE.AND P2, PT, R11, RZ, PT ;  /* 0x000000ff0b00720c */ /* 0x000fe20003f45270 */
[----:B------:R-:W-:Y:S01]  /*3ec0*/  STL [R1+0x2e0], R209 ;  /* 0x0002e0d101007387 */ /* 0x000fe20000100800 */
[----:B------:R-:W-:Y:S01]  /*3ed0*/  LEA.HI.X.SX32 R177, R164, R5, 0x2, P3 ;  /* 0x00000005a4b17211 */ /* 0x000fe200018f16ff */
[----:B------:R-:W-:Y:S01]  /*3ee0*/  IMAD R19, R78, 0x50, RZ ;  /* 0x000000504e137824 */ /* 0x000fe200078e02ff */
[----:B------:R-:W-:Y:S01]  /*3ef0*/  LOP3.LUT R11, RZ, R11, RZ, 0x33, !PT ;  /* 0x0000000bff0b7212 */ /* 0x000fe200078e33ff */
[----:B------:R-:W-:Y:S01]  /*3f00*/  STL [R1+0x2dc], R208 ;  /* 0x0002dcd001007387 */ /* 0x000fe20000100800 */
[-C--:B------:R-:W-:Y:S01]  /*3f10*/  IADD3 R164, P3, PT, R190, R4.reuse, RZ ;  /* 0x00000004bea47210 */ /* 0x080fe20007f7e0ff */
[----:B------:R-:W-:Y:S01]  /*3f20*/  IMAD R21, R78, 0x54, RZ ;  /* 0x000000544e157824 */ /* 0x000fe200078e02ff */
[-C--:B------:R-:W-:Y:S01]  /*3f30*/  LEA.HI.X.SX32 R173, R220, R5.reuse, 0x2, P6 ;  /* 0x00000005dcad7211 */ /* 0x080fe200030f16ff */
[----:B------:R-:W-:Y:S01]  /*3f40*/  STL [R1+0x2d8], R206 ;  /* 0x0002d8ce01007387 */ /* 0x000fe20000100800 */
[-C--:B------:R-:W-:Y:S01]  /*3f50*/  LEA.HI.X.SX32 R169, R218, R5.reuse, 0x2, P0 ;  /* 0x00000005daa97211 */ /* 0x080fe200000f16ff */
[C---:B------:R-:W-:Y:S01]  /*3f60*/  IMAD R23, R78.reuse, 0x58, RZ ;  /* 0x000000584e177824 */ /* 0x040fe200078e02ff */
[-C--:B------:R-:W-:Y:S01]  /*3f70*/  LEA R6, P6, R78, R4.reuse, 0x5 ;  /* 0x000000044e067211 */ /* 0x080fe200078c28ff */
[----:B------:R-:W-:Y:S01]  /*3f80*/  STL [R1+0x2d4], R205 ;  /* 0x0002d4cd01007387 */ /* 0x000fe20000100800 */
[----:B------:R-:W-:Y:S01]  /*3f90*/  IADD3 R250, P0, PT, R160, R4, RZ ;  /* 0x00000004a0fa7210 */ /* 0x000fe20007f1e0ff */
[----:B------:R-:W-:Y:S01]  /*3fa0*/  IMAD R25, R78, 0x5c, RZ ;  /* 0x0000005c4e197824 */ /* 0x000fe200078e02ff */
[----:B------:R-:W-:Y:S01]  /*3fb0*/  SEL R195, R11, R8, !P2 ;  /* 0x000000080bc37207 */ /* 0x000fe20005000000 */
[----:B------:R-:W-:Y:S01]  /*3fc0*/  STL [R1+0x2d0], R204 ;  /* 0x0002d0cc01007387 */ /* 0x000fe20000100800 */
[----:B------:R-:W-:Y:S01]  /*3fd0*/  ISETP.GE.U32.AND P5, PT, R7, 0x7fffffbf, PT ;  /* 0x7fffffbf0700780c */ /* 0x000fe20003fa6070 */
[----:B------:R-:W-:Y:S01]  /*3fe0*/  VIADD R8, R162, 0xfffffffd ;  /* 0xfffffffda2087836 */ /* 0x000fe20000000000 */
[-C--:B------:R-:W-:Y:S01]  /*3ff0*/  LEA.HI.X.SX32 R165, R217, R5.reuse, 0x2, P3 ;  /* 0x00000005d9a57211 */ /* 0x080fe200018f16ff */
[----:B------:R-:W-:Y:S01]  /*4000*/  STL [R1+0x2cc], R202 ;  /* 0x0002ccca01007387 */ /* 0x000fe20000100800 */
[-C--:B------:R-:W-:Y:S01]  /*4010*/  IADD3 R248, P3, PT, R64, R4.reuse, RZ ;  /* 0x0000000440f87210 */ /* 0x080fe20007f7e0ff */
[----:B------:R-:W-:Y:S01]  /*4020*/  IMAD R27, R78, 0x60, RZ ;  /* 0x000000604e1b7824 */ /* 0x000fe200078e02ff */
[-C--:B------:R-:W-:Y:S01]  /*4030*/  LEA.HI.X.SX32 R7, R216, R5.reuse, 0x2, P6 ;  /* 0x00000005d8077211 */ /* 0x080fe200030f16ff */
[----:B------:R2:W-:Y:S01]  /*4040*/  STL [R1+0x158], R77 ;  /* 0x0001584d01007387 */ /* 0x0005e20000100800 */
[-C--:B------:R-:W-:Y:S01]  /*4050*/  LEA.HI.X.SX32 R251, R214, R5.reuse, 0x2, P0 ;  /* 0x00000005d6fb7211 */ /* 0x080fe200000f16ff */
[----:B------:R-:W-:Y:S01]  /*4060*/  IMAD R29, R78, 0x64, RZ ;  /* 0x000000644e1d7824 */ /* 0x000fe200078e02ff */
[-C--:B------:R-:W-:Y:S01]  /*4070*/  IADD3 R246, P6, PT, R80, R4.reuse, RZ ;  /* 0x0000000450f67210 */ /* 0x080fe20007fde0ff */
[----:B------:R-:W-:Y:S01]  /*4080*/  STL.64 [R1+0x38], R188 ;  /* 0x000038bc01007387 */ /* 0x000fe20000100a00 */
[-C--:B------:R-:W-:Y:S01]  /*4090*/  IADD3 R244, P0, PT, R88, R4.reuse, RZ ;  /* 0x0000000458f47210 */ /* 0x080fe20007f1e0ff */
[----:B------:R-:W-:Y:S01]  /*40a0*/  IMAD R31, R78, 0x68, RZ ;  /* 0x000000684e1f7824 */ /* 0x000fe200078e02ff */
[-C--:B------:R-:W-:Y:S01]  /*40b0*/  LEA.HI.X.SX32 R249, R213, R5.reuse, 0x2, P3 ;  /* 0x00000005d5f97211 */ /* 0x080fe200018f16ff */
[----:B------:R-:W-:Y:S01]  /*40c0*/  STL.64 [R1+0x30], R184 ;  /* 0x000030b801007387 */ /* 0x000fe20000100a00 */
[----:B------:R-:W-:Y:S01]  /*40d0*/  ISETP.GE.U32.AND P1, PT, R8, 0x7fffffbe, PT ;  /* 0x7fffffbe0800780c */ /* 0x000fe20003f26070 */
[----:B------:R-:W-:Y:S01]  /*40e0*/  IMAD R33, R78, 0x6c, RZ ;  /* 0x0000006c4e217824 */ /* 0x000fe200078e02ff */
[-C--:B------:R-:W-:Y:S01]  /*40f0*/  IADD3 R242, P3, PT, R97, R4.reuse, RZ ;  /* 0x0000000461f27210 */ /* 0x080fe20007f7e0ff */
[----:B------:R-:W-:Y:S01]  /*4100*/  STL.64 [R1+0x28], R180 ;  /* 0x000028b401007387 */ /* 0x000fe20000100a00 */
[-C--:B------:R-:W-:Y:S01]  /*4110*/  LEA.HI.X.SX32 R247, R212, R5.reuse, 0x2, P6 ;  /* 0x00000005d4f77211 */ /* 0x080fe200030f16ff */
[C---:B------:R-:W-:Y:S01]  /*4120*/  IMAD R35, R78.reuse, 0x70, RZ ;  /* 0x000000704e237824 */ /* 0x040fe200078e02ff */
[-C--:B------:R-:W-:Y:S01]  /*4130*/  LEA.HI.X.SX32 R245, R9, R5.reuse, 0x2, P0 ;  /* 0x0000000509f57211 */ /* 0x080fe200000f16ff */
[----:B------:R-:W-:Y:S01]  /*4140*/  STL.64 [R1+0x20], R176 ;  /* 0x000020b001007387 */ /* 0x000fe20000100a00 */
[----:B------:R-:W-:Y:S01]  /*4150*/  IADD3 R8, P0, PT, R113, R4, RZ ;  /* 0x0000000471087210 */ /* 0x000fe20007f1e0ff */
[----:B------:R-:W-:Y:S01]  /*4160*/  IMAD R37, R78, 0x74, RZ ;  /* 0x000000744e257824 */ /* 0x000fe200078e02ff */
[-C--:B------:R-:W-:Y:S01]  /*4170*/  LEA.HI.X.SX32 R243, R210, R5.reuse, 0x2, P3 ;  /* 0x00000005d2f37211 */ /* 0x080fe200018f16ff */
[----:B------:R-:W-:Y:S01]  /*4180*/  STL.64 [R1+0x18], R172 ;  /* 0x000018ac01007387 */ /* 0x000fe20000100a00 */
[C---:B------:R-:W-:Y:S01]  /*4190*/  SEL R143, R11.reuse, R12, !P2 ;  /* 0x0000000c0b8f7207 */ /* 0x040fe20005000000 */
[C---:B------:R-:W-:Y:S01]  /*41a0*/  IMAD R39, R78.reuse, 0x78, RZ ;  /* 0x000000784e277824 */ /* 0x040fe200078e02ff */
[----:B------:R-:W-:Y:S01]  /*41b0*/  SEL R175, R11, R14, !P2 ;  /* 0x0000000e0baf7207 */ /* 0x000fe20005000000 */
[----:B------:R-:W-:Y:S01]  /*41c0*/  STL.64 [R1+0x10], R168 ;  /* 0x000010a801007387 */ /* 0x000fe20000100a00 */
[CC--:B------:R-:W-:Y:S01]  /*41d0*/  LEA R10, P3, R78.reuse, R4.reuse, 0x6 ;  /* 0x000000044e0a7211 */ /* 0x0c0fe200078630ff */
[----:B------:R-:W-:Y:S01]  /*41e0*/  IMAD R43, R78, 0x1d, RZ ;  /* 0x0000001d4e2b7824 */ /* 0x000fe200078e02ff */
[----:B-1----:R-:W-:Y:S01]  /*41f0*/  LEA.HI.X.SX32 R9, R208, R5, 0x2, P0 ;  /* 0x00000005d0097211 */ /* 0x002fe200000f16ff */
[----:B------:R-:W-:Y:S01]  /*4200*/  STL.64 [R1+0x8], R164 ;  /* 0x000008a401007387 */ /* 0x000fe20000100a00 */
[----:B------:R-:W-:Y:S01]  /*4210*/  IADD3 R14, P0, PT, R15, R4, RZ ;  /* 0x000000040f0e7210 */ /* 0x000fe20007f1e0ff */
[C---:B------:R-:W-:Y:S01]  /*4220*/  IMAD R41, R78.reuse, 0x7c, RZ ;  /* 0x0000007c4e297824 */ /* 0x040fe200078e02ff */
[C---:B------:R-:W-:Y:S01]  /*4230*/  SEL R153, R11.reuse, R153, !P2 ;  /* 0x000000990b997207 */ /* 0x040fe20005000000 */
[----:B------:R1:W-:Y:S01]  /*4240*/  STL.64 [R1], R6 ;  /* 0x0000000601007387 */ /* 0x0003e20000100a00 */
[C---:B------:R-:W-:Y:S01]  /*4250*/  SEL R152, R11.reuse, R152, !P2 ;  /* 0x000000980b987207 */ /* 0x040fe20005000000 */
[C---:B------:R-:W-:Y:S01]  /*4260*/  IMAD R45, R78.reuse, 0x84, RZ ;  /* 0x000000844e2d7824 */ /* 0x040fe200078e02ff */
[C---:B------:R-:W-:Y:S01]  /*4270*/  SEL R150, R11.reuse, R150, !P2 ;  /* 0x000000960b967207 */ /* 0x040fe20005000000 */
[C---:B------:R-:W-:Y:S01]  /*4280*/  IMAD R47, R78.reuse, 0x88, RZ ;  /* 0x000000884e2f7824 */ /* 0x040fe200078e02ff */
[C---:B------:R-:W-:Y:S01]  /*4290*/  SEL R149, R11.reuse, R149, !P2 ;  /* 0x000000950b957207 */ /* 0x040fe20005000000 */
[C---:B------:R-:W-:Y:S01]  /*42a0*/  IMAD R49, R78.reuse, 0x8c, RZ ;  /* 0x0000008c4e317824 */ /* 0x040fe200078e02ff */
[C---:B------:R-:W-:Y:S01]  /*42b0*/  SEL R148, R11.reuse, R148, !P2 ;  /* 0x000000940b947207 */ /* 0x040fe20005000000 */
[C---:B------:R-:W-:Y:S01]  /*42c0*/  IMAD R51, R78.reuse, 0x90, RZ ;  /* 0x000000904e337824 */ /* 0x040fe200078e02ff */
[C---:B------:R-:W-:Y:S01]  /*42d0*/  SEL R146, R11.reuse, R146, !P2 ;  /* 0x000000920b927207 */ /* 0x040fe20005000000 */
[----:B------:R-:W-:Y:S01]  /*42e0*/  IMAD R62, R78, 0x27, RZ ;  /* 0x000000274e3e7824 */ /* 0x000fe200078e02ff */
[----:B------:R-:W-:Y:S01]  /*42f0*/  SEL R145, R11, R145, !P2 ;  /* 0x000000910b917207 */ /* 0x000fe20005000000 */
[----:B--2---:R-:W-:Y:S01]  /*4300*/  IMAD R77, R72, R79, RZ ;  /* 0x0000004f484d7224 */ /* 0x004fe200078e02ff */
[----:B-1----:R-:W-:Y:S01]  /*4310*/  IADD3 R6, P6, PT, R105, R4, RZ ;  /* 0x0000000469067210 */ /* 0x002fe20007fde0ff */
[----:B------:R-:W-:Y:S01]  /*4320*/  ULOP3.LUT UR4, UR4, 0x600000, URZ, 0xc0, !UPT ;  /* 0x0060000004047892 */ /* 0x000fe2000f8ec0ff */
[----:B------:R-:W-:-:S02]  /*4330*/  SEL R144, R11, R144, !P2 ;  /* 0x000000900b907207 */ /* 0x000fc40005000000 */
[----:B------:R-:W-:Y:S02]  /*4340*/  LEA.HI.X.SX32 R7, R209, R5, 0x2, P6 ;  /* 0x00000005d1077211 */ /* 0x000fe400030f16ff */
[----:B------:R-:W-:Y:S02]  /*4350*/  IADD3 R12, P6, PT, R13, R4, RZ ;  /* 0x000000040d0c7210 */ /* 0x000fe40007fde0ff */
[C---:B------:R-:W-:Y:S02]  /*4360*/  SEL R142, R11.reuse, R142, !P2 ;  /* 0x0000008e0b8e7207 */ /* 0x040fe40005000000 */
[C---:B------:R-:W-:Y:S02]  /*4370*/  SEL R141, R11.reuse, R141, !P2 ;  /* 0x0000008d0b8d7207 */ /* 0x040fe40005000000 */
[C---:B------:R-:W-:Y:S02]  /*4380*/  SEL R140, R11.reuse, R140, !P2 ;  /* 0x0000008c0b8c7207 */ /* 0x040fe40005000000 */
[----:B------:R-:W-:-:S02]  /*4390*/  SEL R138, R11, R138, !P2 ;  /* 0x0000008a0b8a7207 */ /* 0x000fc40005000000 */
[C---:B------:R-:W-:Y:S02]  /*43a0*/  SEL R137, R11.reuse, R137, !P2 ;  /* 0x000000890b897207 */ /* 0x040fe40005000000 */
[C---:B------:R-:W-:Y:S02]  /*43b0*/  SEL R136, R11.reuse, R136, !P2 ;  /* 0x000000880b887207 */ /* 0x040fe40005000000 */
        /* <DEDUP_REMOVED lines=46> */
[----:B------:R-:W-:Y:S02]  /*46a0*/  SEL R237, R11, R237, !P2 ;  /* 0x000000ed0bed7207 */ /* 0x000fe40005000000 */
[-C--:B------:R-:W-:Y:S01]  /*46b0*/  LEA.HI.X.SX32 R11, R206, R5.reuse, 0x2, P3 ;  /* 0x00000005ce0b7211 */ /* 0x080fe200018f16ff */
[----:B------:R-:W-:Y:S01]  /*46c0*/  BAR.SYNC.DEFER_BLOCKING 0x0 ;  /* 0x0000000000007b1d */ /* 0x000fe20000010000 */
[-C--:B------:R-:W-:Y:S02]  /*46d0*/  IADD3 R16, P3, PT, R17, R4.reuse, RZ ;  /* 0x0000000411107210 */ /* 0x080fe40007f7e0ff */
[-C--:B------:R-:W-:Y:S02]  /*46e0*/  LEA.HI.X.SX32 R13, R205, R5.reuse, 0x2, P6 ;  /* 0x00000005cd0d7211 */ /* 0x080fe400030f16ff */
[----:B------:R-:W-:Y:S02]  /*46f0*/  LEA.HI.X.SX32 R15, R204, R5, 0x2, P0 ;  /* 0x00000005cc0f7211 */ /* 0x000fe400000f16ff */
[----:B------:R-:W-:-:S02]  /*4700*/  IADD3 R18, P6, PT, R19, R4, RZ ;  /* 0x0000000413127210 */ /* 0x000fc40007fde0ff */
[-C--:B------:R-:W-:Y:S02]  /*4710*/  IADD3 R20, P0, PT, R21, R4.reuse, RZ ;  /* 0x0000000415147210 */ /* 0x080fe40007f1e0ff */
[-C--:B------:R-:W-:Y:S02]  /*4720*/  LEA.HI.X.SX32 R17, R202, R5.reuse, 0x2, P3 ;  /* 0x00000005ca117211 */ /* 0x080fe400018f16ff */
        /* <DEDUP_REMOVED lines=21> */
[----:B------:R-:W-:-:S02]  /*4880*/  LEA R42, P6, R78, R4, 0x7 ;  /* 0x000000044e2a7211 */ /* 0x000fc400078c38ff */
        /* <DEDUP_REMOVED lines=10> */
[----:B------:R-:W-:Y:S01]  /*4930*/  LEA.HI.X.SX32 R51, R160, R5, 0x2, P0 ;  /* 0x00000005a0337211 */ /* 0x000fe200000f16ff */
[----:B------:R-:W-:Y:S01]  /*4940*/  IMAD R160, R78, 0x3f, RZ ;  /* 0x0000003f4ea07824 */ /* 0x000fe200078e02ff */
[----:B------:R-:W-:-:S02]  /*4950*/  IADD3 R54, P6, PT, R55, R4, RZ ;  /* 0x0000000437367210 */ /* 0x000fc40007fde0ff */
[-C--:B------:R-:W-:Y:S02]  /*4960*/  IADD3 R56, P0, PT, R57, R4.reuse, RZ ;  /* 0x0000000439387210 */ /* 0x080fe40007f1e0ff */
[-C--:B------:R-:W-:Y:S01]  /*4970*/  LEA.HI.X.SX32 R53, R158, R5.reuse, 0x2, P3 ;  /* 0x000000059e357211 */ /* 0x080fe200018f16ff */
[----:B------:R-:W-:Y:S01]  /*4980*/  IMAD R158, R78, 0x3e, RZ ;  /* 0x0000003e4e9e7824 */ /* 0x000fe200078e02ff */
        /* <DEDUP_REMOVED lines=42> */
[----:B------:R-:W-:Y:S02]  /*4c30*/  IADD3 R108, P3, PT, R108, R4, RZ ;  /* 0x000000046c6c7210 */ /* 0x000fe40007f7e0ff */
[-C--:B------:R-:W-:Y:S02]  /*4c40*/  LEA.HI.X.SX32 R105, R154, R5.reuse, 0x2, P6 ;  /* 0x000000059a697211 */ /* 0x080fe400030f16ff */
[----:B------:R-:W-:Y:S01]  /*4c50*/  LEA.HI.X.SX32 R107, R113, R5, 0x2, P0 ;  /* 0x00000005716b7211 */ /* 0x000fe200000f16ff */
[----:B------:R-:W-:Y:S01]  /*4c60*/  IMAD R113, R78, 0xfc, RZ ;  /* 0x000000fc4e717824 */ /* 0x000fe200078e02ff */
[----:B------:R-:W-:-:S02]  /*4c70*/  ISETP.GE.AND P6, PT, R72, R157, PT ;  /* 0x0000009d4800720c */ /* 0x000fc40003fc6270 */
[----:B------:R-:W-:Y:S02]  /*4c80*/  ISETP.GT.AND P0, PT, R161, 0x3f, PT ;  /* 0x0000003fa100780c */ /* 0x000fe40003f04270 */
[----:B------:R-:W-:Y:S02]  /*4c90*/  LEA.HI.X.SX32 R109, R112, R5, 0x2, P3 ;  /* 0x00000005706d7211 */ /* 0x000fe400018f16ff */
[----:B------:R-:W-:Y:S02]  /*4ca0*/  ISETP.GE.AND P3, PT, R72, R162, PT ;  /* 0x000000a24800720c */ /* 0x000fe40003f66270 */
[----:B------:R-:W-:Y:S02]  /*4cb0*/  SEL R154, RZ, 0x4, !P0 ;  /* 0x00000004ff9a7807 */ /* 0x000fe40004000000 */
[----:B------:R-:W-:Y:S02]  /*4cc0*/  SEL R156, RZ, 0x4, P6 ;  /* 0x00000004ff9c7807 */ /* 0x000fe40003000000 */
[----:B------:R-:W-:-:S02]  /*4cd0*/  LEA R240, P6, R77, UR14, 0x2 ;  /* 0x0000000e4df07c11 */ /* 0x000fc4000f8c10ff */
[----:B------:R-:W-:Y:S02]  /*4ce0*/  SEL R154, R154, RZ, !P3 ;  /* 0x000000ff9a9a7207 */ /* 0x000fe40005800000 */
[----:B------:R-:W-:Y:S02]  /*4cf0*/  ISETP.NE.U32.AND P2, PT, R2, RZ, PT ;  /* 0x000000ff0200720c */ /* 0x000fe40003f45070 */
[----:B------:R-:W-:Y:S02]  /*4d00*/  IADD3 R110, P3, PT, R110, R4, RZ ;  /* 0x000000046e6e7210 */ /* 0x000fe40007f7e0ff */
[----:B------:R-:W-:Y:S01]  /*4d10*/  LEA.HI.X.SX32 R72, R77, UR15, 0x2, P6 ;  /* 0x0000000f4d487c11 */ /* 0x000fe2000b0f16ff */
[----:B------:R-:W-:Y:S10]  /*4d20*/  BRA.U UP0, `(.L_x_5) ;  /* 0x0000000100187547 */ /* 0x000ff4000b800000 */
[----:B------:R-:W-:Y:S01]  /*4d30*/  ELECT P6, URZ, PT ;  /* 0x0000000000ff782f */ /* 0x000fe200038c0000 */
[----:B------:R-:W-:Y:S01]  /*4d40*/  IMAD.MOV.U32 R112, RZ, RZ, 0x1 ;  /* 0x00000001ff707424 */ /* 0x000fe200078e00ff */
[----:B------:R-:W-:Y:S01]  /*4d50*/  UMOV UR6, 0x40 ;  /* 0x0000004000067882 */ /* 0x000fe20000000000 */
[----:B------:R-:W-:Y:S01]  /*4d60*/  UVIRTCOUNT.DEALLOC.SMPOOL 0x80 ;  /* 0x000000800000784c */ /* 0x000fe20000000000 */
[----:B------:R-:W-:-:S09]  /*4d70*/  ULEA UR6, UR5, UR6, 0x18 ;  /* 0x0000000605067291 */ /* 0x000fd2000f8ec0ff */
[----:B------:R1:W-:Y:S03]  /*4d80*/  @P6 STS.U8 [UR6], R112 ;  /* 0x00000070ff006988 */ /* 0x0003e60008000006 */
.L_x_5:
[----:B------:R2:W-:Y:S01]  /*4d90*/  STL.64 [R1+0x310], R76 ;  /* 0x0003104c01007387 */ /* 0x0005e20000100a00 */
[----:B------:R-:W-:Y:S01]  /*4da0*/  UIADD3 UR12, UPT, UPT, UR11, UR4, URZ ;  /* 0x000000040b0c7290 */ /* 0x000fe2000fffe0ff */
[----:B------:R-:W-:Y:S01]  /*4db0*/  LEA.HI.X.SX32 R111, R158, R5, 0x2, P3 ;  /* 0x000000059e6f7211 */ /* 0x000fe200018f16ff */
[----:B------:R-:W-:Y:S01]  /*4dc0*/  VOTEU.ALL UP1, P2 ;  /* 0x0000000000ff7886 */ /* 0x000fe20001020000 */
[----:B-1----:R-:W-:Y:S01]  /*4dd0*/  IADD3 R112, P3, PT, R113, R4, RZ ;  /* 0x0000000471707210 */ /* 0x002fe20007f7e0ff */
[----:B------:R-:W-:Y:S01]  /*4de0*/  VOTEU.ALL UP2, P2 ;  /* 0x0000000000ff7886 */ /* 0x000fe20001040000 */
[----:B------:R-:W-:Y:S02]  /*4df0*/  VIADD R158, R162, 0xfffffffc ;  /* 0xfffffffca29e7836 */ /* 0x000fe40000000000 */
[----:B------:R-:W-:-:S04]  /*4e00*/  @!UP1 UIADD3 UR14, UPT, UPT, -UR7, 0x100000, URZ ;  /* 0x00100000070e9890 */ /* 0x000fc8000fffe1ff */
[----:B------:R-:W-:Y:S02]  /*4e10*/  @!UP1 USHF.L.U32 UR15, UR14, 0xb, URZ ;  /* 0x0000000b0e0f9899 */ /* 0x000fe400080006ff */
[----:B------:R-:W-:Y:S01]  /*4e20*/  @!UP1 USHF.L.U32 UR14, UR14, 0x1, URZ ;  /* 0x000000010e0e9899 */ /* 0x000fe200080006ff */
[----:B--2---:R-:W2:Y:S01]  /*4e30*/  LDL.LU.64 R76, [R1] ;  /* 0x00000000014c7983 */ /* 0x004ea20000300a00 */
[----:B------:R-:W-:Y:S01]  /*4e40*/  STTM.x128 tmem[UR12], RZ ;  /* 0x000000ff000079ed */ /* 0x000fe200083c000c */
[----:B------:R-:W1:Y:S01]  /*4e50*/  FENCE.VIEW.ASYNC.T ;  /* 0x00000000000073c6 */ /* 0x000e620000000200 */
[----:B------:R-:W-:-:S04]  /*4e60*/  @!UP1 UIADD3 UR4, UPT, UPT, -UR7, 0x100000, URZ ;  /* 0x0010000007049890 */ /* 0x000fc8000fffe1ff */
[----:B------:R-:W-:Y:S02]  /*4e70*/  @!UP1 USHF.L.U32 UR5, UR4, 0xb, URZ ;  /* 0x0000000b04059899 */ /* 0x000fe400080006ff */
[----:B------:R-:W-:Y:S01]  /*4e80*/  @!UP1 USHF.L.U32 UR4, UR4, 0x1, URZ ;  /* 0x0000000104049899 */ /* 0x000fe200080006ff */
[----:B-1----:R-:W-:Y:S01]  /*4e90*/  BAR.SYNC.DEFER_BLOCKING 0x0 ;  /* 0x0000000000007b1d */ /* 0x002fe20000010000 */
[----:B------:R-:W-:-:S05]  /*4ea0*/  LEA.HI.X.SX32 R113, R160, R5, 0x2, P3 ;  /* 0x00000005a0717211 */ /* 0x000fca00018f16ff */
[----:B------:R-:W-:Y:S01]  /*4eb0*/  VOTEU.ALL UP1, P2 ;  /* 0x0000000000ff7886 */ /* 0x000fe20001020000 */
[----:B------:R-:W1:Y:S04]  /*4ec0*/  FENCE.VIEW.ASYNC.S ;  /* 0x00000000000073c6 */ /* 0x000e680000000000 */
[----:B-1----:R-:W1:Y:S02]  /*4ed0*/  @!UP1 SYNCS.EXCH.64 URZ, [UR8], UR14 ;  /* 0x0000000e08ff95b2 */ /* 0x002e640008000100 */
[----:B-1----:R-:W-:Y:S01]  /*4ee0*/  BAR.SYNC.DEFER_BLOCKING 0x0 ;  /* 0x0000000000007b1d */ /* 0x002fe20000010000 */
[----:B------:R-:W-:Y:S01]  /*4ef0*/  LEA R252, R2, UR10, 0x8 ;  /* 0x0000000a02fc7c11 */ /* 0x000fe2000f8e40ff */
[----:B------:R-:W-:Y:S01]  /*4f00*/  VIADD R160, R162, 0xfffffffb ;  /* 0xfffffffba2a07836 */ /* 0x000fe20000000000 */
[----:B------:R-:W-:Y:S01]  /*4f10*/  ISETP.GE.U32.AND P3, PT, R158, 0x7fffffbd, PT ;  /* 0x7fffffbd9e00780c */ /* 0x000fe20003f66070 */
[----:B------:R-:W-:-:S02]  /*4f20*/  VIADD R158, R162, 0xfffffffa ;  /* 0xfffffffaa29e7836 */ /* 0x000fc40000000000 */
[----:B------:R1:W3:Y:S02]  /*4f30*/  @!UP2 SYNCS.EXCH.64 URZ, [UR10+0x28008], UR4 ;  /* 0x028008040affa5b2 */ /* 0x0002e40008000100 */
[----:B------:R-:W-:Y:S01]  /*4f40*/  @!PT LDS RZ, [RZ] ;  /* 0x00000000fffff984 */ /* 0x000fe20000000800 */
[----:B------:R-:W-:Y:S01]  /*4f50*/  @!PT LDS RZ, [RZ] ;  /* 0x00000000fffff984 */ /* 0x000fe20000000800 */
[----:B------:R-:W-:Y:S01]  /*4f60*/  @!PT LDS RZ, [RZ] ;  /* 0x00000000fffff984 */ /* 0x000fe20000000800 */
[----:B---3--:R-:W-:Y:S01]  /*4f70*/  LDGSTS.E [R252+0x18000], desc[UR32][R4.64], !P4 ;  /* 0x1800000004fc7fae */ /* 0x008fe2000e1a1020 */
[----:B------:R-:W-:Y:S01]  /*4f80*/  ISETP.GE.U32.AND P4, PT, R160, 0x7fffffbc, PT ;  /* 0x7fffffbca000780c */ /* 0x000fe20003f86070 */
[----:B------:R-:W-:Y:S02]  /*4f90*/  VIADD R160, R162, 0xfffffff9 ;  /* 0xfffffff9a2a07836 */ /* 0x000fe40000000000 */
[----:B------:R-:W-:Y:S01]  /*4fa0*/  LDGSTS.E [R252+0x18004], desc[UR32][R188.64], !P5 ;  /* 0x18004000bcfc7fae */ /* 0x000fe2000e9a1020 */
[----:B------:R-:W-:Y:S01]  /*4fb0*/  ISETP.GE.U32.AND P5, PT, R158, 0x7fffffbb, PT ;  /* 0x7fffffbb9e00780c */ /* 0x000fe20003fa6070 */
[----:B------:R-:W-:Y:S02]  /*4fc0*/  VIADD R158, R162, 0xfffffff8 ;  /* 0xfffffff8a29e7836 */ /* 0x000fe40000000000 */
[----:B------:R-:W-:Y:S01]  /*4fd0*/  LDGSTS.E [R252+0x18008], desc[UR32][R184.64], !P1 ;  /* 0x18008000b8fc7fae */ /* 0x000fe2000c9a1020 */
[----:B------:R-:W-:Y:S01]  /*4fe0*/  ISETP.GE.U32.AND P1, PT, R160, 0x7fffffba, PT ;  /* 0x7fffffbaa000780c */ /* 0x000fe20003f26070 */
[----:B------:R-:W-:Y:S01]  /*4ff0*/  VIADD R160, R162, 0xfffffff7 ;  /* 0xfffffff7a2a07836 */ /* 0x000fe20000000000 */
[----:B-1----:R-:W1:Y:S01]  /*5000*/  LDCU UR4, c[0x0][0x3b0] ;  /* 0x00007600ff0477ac */ /* 0x002e620008000800 */
[----:B------:R-:W-:Y:S01]  /*5010*/  LDGSTS.E [R252+0x1800c], desc[UR32][R180.64], !P3 ;  /* 0x1800c000b4fc7fae */ /* 0x000fe2000d9a1020 */
[----:B------:R-:W-:-:S03]  /*5020*/  ISETP.GE.U32.AND P3, PT, R158, 0x7fffffb9, PT ;  /* 0x7fffffb99e00780c */ /* 0x000fc60003f66070 */
[----:B------:R-:W-:Y:S01]  /*5030*/  LDGSTS.E [R252+0x18010], desc[UR32][R176.64], !P4 ;  /* 0x18010000b0fc7fae */ /* 0x000fe2000e1a1020 */
[----:B------:R-:W-:-:S03]  /*5040*/  ISETP.GE.U32.AND P4, PT, R160, 0x7fffffb8, PT ;  /* 0x7fffffb8a000780c */ /* 0x000fc60003f86070 */
[----:B------:R-:W-:Y:S04]  /*5050*/  LDGSTS.E [R252+0x18014], desc[UR32][R172.64], !P5 ;  /* 0x18014000acfc7fae */ /* 0x000fe8000e9a1020 */
[----:B------:R-:W-:Y:S04]  /*5060*/  LDGSTS.E [R252+0x18018], desc[UR32][R168.64], !P1 ;  /* 0x18018000a8fc7fae */ /* 0x000fe8000c9a1020 */
[----:B------:R-:W-:Y:S01]  /*5070*/  LDGSTS.E [R252+0x1801c], desc[UR32][R164.64], !P3 ;  /* 0x1801c000a4fc7fae */ /* 0x000fe2000d9a1020 */
[C---:B------:R-:W-:Y:S02]  /*5080*/  VIADD R158, R162.reuse, 0xfffffff6 ;  /* 0xfffffff6a29e7836 */ /* 0x040fe40000000000 */
[----:B------:R-:W-:-:S03]  /*5090*/  VIADD R160, R162, 0xfffffff5 ;  /* 0xfffffff5a2a07836 */ /* 0x000fc60000000000 */
[----:B------:R-:W-:Y:S01]  /*50a0*/  ISETP.GE.U32.AND P5, PT, R158, 0x7fffffb7, PT ;  /* 0x7fffffb79e00780c */ /* 0x000fe20003fa6070 */
[----:B------:R-:W-:Y:S01]  /*50b0*/  VIADD R158, R162, 0xfffffff4 ;  /* 0xfffffff4a29e7836 */ /* 0x000fe20000000000 */
[----:B------:R-:W-:Y:S01]  /*50c0*/  ISETP.GE.U32.AND P1, PT, R160, 0x7fffffb6, PT ;  /* 0x7fffffb6a000780c */ /* 0x000fe20003f26070 */
[----:B------:R-:W-:-:S03]  /*50d0*/  VIADD R160, R162, 0xfffffff3 ;  /* 0xfffffff3a2a07836 */ /* 0x000fc60000000000 */
[----:B------:R-:W-:Y:S01]  /*50e0*/  ISETP.GE.U32.AND P3, PT, R158, 0x7fffffb5, PT ;  /* 0x7fffffb59e00780c */ /* 0x000fe20003f66070 */
[----:B------:R-:W-:Y:S01]  /*50f0*/  VIADD R158, R162, 0xfffffff2 ;  /* 0xfffffff2a29e7836 */ /* 0x000fe20000000000 */
[----:B--2---:R2:W-:Y:S04]  /*5100*/  LDGSTS.E [R252+0x18020], desc[UR32][R76.64], !P4 ;  /* 0x180200004cfc7fae */ /* 0x0045e8000e1a1020 */
[----:B------:R2:W-:Y:S01]  /*5110*/  STL.64 [R1+0x318], R76 ;  /* 0x0003184c01007387 */ /* 0x0005e20000100a00 */
[----:B------:R-:W-:-:S03]  /*5120*/  ISETP.GE.U32.AND P4, PT, R160, 0x7fffffb4, PT ;  /* 0x7fffffb4a000780c */ /* 0x000fc60003f86070 */
[----:B------:R-:W-:Y:S01]  /*5130*/  LDGSTS.E [R252+0x18024], desc[UR32][R250.64], !P5 ;  /* 0x18024000fafc7fae */ /* 0x000fe2000e9a1020 */
[----:B--2---:R-:W2:Y:S01]  /*5140*/  LDC R77, c[0x0][0x3a0] ;  /* 0x0000e800ff4d7b82 */ /* 0x004ea20000000800 */
[----:B------:R-:W-:Y:S02]  /*5150*/  ISETP.GE.U32.AND P5, PT, R158, 0x7fffffb3, PT ;  /* 0x7fffffb39e00780c */ /* 0x000fe40003fa6070 */
[----:B------:R-:W-:Y:S04]  /*5160*/  LDGSTS.E [R252+0x18028], desc[UR32][R248.64], !P1 ;  /* 0x18028000f8fc7fae */ /* 0x000fe8000c9a1020 */
[----:B------:R-:W-:Y:S04]  /*5170*/  LDGSTS.E [R252+0x1802c], desc[UR32][R246.64], !P3 ;  /* 0x1802c000f6fc7fae */ /* 0x000fe8000d9a1020 */
[----:B------:R-:W-:Y:S04]  /*5180*/  LDGSTS.E [R252+0x18030], desc[UR32][R244.64], !P4 ;  /* 0x18030000f4fc7fae */ /* 0x000fe8000e1a1020 */
[----:B------:R-:W-:Y:S01]  /*5190*/  LDGSTS.E [R252+0x18034], desc[UR32][R242.64], !P5 ;  /* 0x18034000f2fc7fae */ /* 0x000fe2000e9a1020 */
[----:B--2---:R-:W-:-:S02]  /*51a0*/  VIADD R160, R77, 0xfffffff1 ;  /* 0xfffffff14da07836 */ /* 0x004fc40000000000 */
[----:B------:R-:W-:-:S03]  /*51b0*/  VIADD R158, R77, 0xfffffff0 ;  /* 0xfffffff04d9e7836 */ /* 0x000fc60000000000 */
[----:B------:R-:W-:Y:S01]  /*51c0*/  ISETP.GE.U32.AND P1, PT, R160, 0x7fffffb2, PT ;  /* 0x7fffffb2a000780c */ /* 0x000fe20003f26070 */
[C---:B------:R-:W-:Y:S01]  /*51d0*/  VIADD R160, R77.reuse, 0xffffffef ;  /* 0xffffffef4da07836 */ /* 0x040fe20000000000 */
[----:B------:R-:W-:Y:S01]  /*51e0*/  ISETP.GE.U32.AND P3, PT, R158, 0x7fffffb1, PT ;  /* 0x7fffffb19e00780c */ /* 0x000fe20003f66070 */
[----:B------:R-:W-:-:S03]  /*51f0*/  VIADD R158, R77, 0xffffffee ;  /* 0xffffffee4d9e7836 */ /* 0x000fc60000000000 */
[----:B------:R-:W-:Y:S01]  /*5200*/  ISETP.GE.U32.AND P4, PT, R160, 0x7fffffb0, PT ;  /* 0x7fffffb0a000780c */ /* 0x000fe20003f86070 */
[C---:B------:R-:W-:Y:S01]  /*5210*/  VIADD R160, R77.reuse, 0xffffffed ;  /* 0xffffffed4da07836 */ /* 0x040fe20000000000 */
[----:B------:R-:W-:Y:S01]  /*5220*/  ISETP.GE.U32.AND P5, PT, R158, 0x7fffffaf, PT ;  /* 0x7fffffaf9e00780c */ /* 0x000fe20003fa6070 */
[----:B------:R-:W-:-:S04]  /*5230*/  VIADD R158, R77, 0xffffffec ;  /* 0xffffffec4d9e7836 */ /* 0x000fc80000000000 */
[----:B------:R-:W-:Y:S01]  /*5240*/  LDGSTS.E [R252+0x18038], desc[UR32][R6.64], !P1 ;  /* 0x1803800006fc7fae */ /* 0x000fe2000c9a1020 */
[----:B------:R-:W-:Y:S01]  /*5250*/  ISETP.GE.U32.AND P1, PT, R160, 0x7fffffae, PT ;  /* 0x7fffffaea000780c */ /* 0x000fe20003f26070 */
[----:B------:R-:W-:Y:S02]  /*5260*/  VIADD R160, R77, 0xffffffeb ;  /* 0xffffffeb4da07836 */ /* 0x000fe40000000000 */
[----:B------:R2:W-:Y:S01]  /*5270*/  LDGSTS.E [R252+0x1803c], desc[UR32][R8.64], !P3 ;  /* 0x1803c00008fc7fae */ /* 0x0005e2000d9a1020 */
[----:B------:R-:W-:-:S03]  /*5280*/  ISETP.GE.U32.AND P3, PT, R158, 0x7fffffad, PT ;  /* 0x7fffffad9e00780c */ /* 0x000fc60003f66070 */
[----:B------:R-:W-:Y:S01]  /*5290*/  LDGSTS.E [R252+0x18040], desc[UR32][R10.64], !P4 ;  /* 0x180400000afc7fae */ /* 0x000fe2000e1a1020 */
[----:B------:R-:W-:Y:S01]  /*52a0*/  ISETP.GE.U32.AND P4, PT, R160, 0x7fffffac, PT ;  /* 0x7fffffaca000780c */ /* 0x000fe20003f86070 */
[C---:B------:R-:W-:Y:S02]  /*52b0*/  VIADD R158, R77.reuse, 0xffffffea ;  /* 0xffffffea4d9e7836 */ /* 0x040fe40000000000 */
[C---:B------:R-:W-:Y:S01]  /*52c0*/  VIADD R160, R77.reuse, 0xffffffe9 ;  /* 0xffffffe94da07836 */ /* 0x040fe20000000000 */
[----:B------:R-:W-:Y:S02]  /*52d0*/  LDGSTS.E [R252+0x18044], desc[UR32][R12.64], !P5 ;  /* 0x180440000cfc7fae */ /* 0x000fe4000e9a1020 */
[----:B------:R-:W-:Y:S01]  /*52e0*/  ISETP.GE.U32.AND P5, PT, R158, 0x7fffffab, PT ;  /* 0x7fffffab9e00780c */ /* 0x000fe20003fa6070 */
[C---:B------:R-:W-:Y:S01]  /*52f0*/  VIADD R158, R77.reuse, 0xffffffe8 ;  /* 0xffffffe84d9e7836 */ /* 0x040fe20000000000 */
[----:B------:R-:W-:Y:S01]  /*5300*/  LDGSTS.E [R252+0x18048], desc[UR32][R14.64], !P1 ;  /* 0x180480000efc7fae */ /* 0x000fe2000c9a1020 */
[----:B------:R-:W-:Y:S01]  /*5310*/  ISETP.GE.U32.AND P1, PT, R160, 0x7fffffaa, PT ;  /* 0x7fffffaaa000780c */ /* 0x000fe20003f26070 */
[----:B------:R-:W-:-:S02]  /*5320*/  VIADD R160, R77, 0xffffffe7 ;  /* 0xffffffe74da07836 */ /* 0x000fc40000000000 */
[----:B------:R-:W-:Y:S01]  /*5330*/  LDGSTS.E [R252+0x1804c], desc[UR32][R16.64], !P3 ;  /* 0x1804c00010fc7fae */ /* 0x000fe2000d9a1020 */
        /* <DEDUP_REMOVED lines=112> */
[----:B------:R-:W-:Y:S03]  /*5a40*/  LDGSTS.E [R252+0x180e4], desc[UR32][R100.64], !P5 ;  /* 0x180e400064fc7fae */ /* 0x000fe6000e9a1020 */
[----:B------:R-:W-:Y:S01]  /*5a50*/  ISETP.GE.U32.AND P5, PT, R158, 0x7fffff83, PT ;  /* 0x7fffff839e00780c */ /* 0x000fe20003fa6070 */
[----:B------:R-:W-:Y:S01]  /*5a60*/  VIADD R158, R77, 0xffffffc1 ;  /* 0xffffffc14d9e7836 */ /* 0x000fe20000000000 */
[----:B------:R-:W-:Y:S04]  /*5a70*/  LDGSTS.E [R252+0x180e8], desc[UR32][R102.64], !P1 ;  /* 0x180e800066fc7fae */ /* 0x000fe8000c9a1020 */
[----:B------:R-:W-:Y:S01]  /*5a80*/  LDGSTS.E [R252+0x180ec], desc[UR32][R104.64], !P3 ;  /* 0x180ec00068fc7fae */ /* 0x000fe2000d9a1020 */
[----:B------:R-:W-:-:S03]  /*5a90*/  ISETP.GE.U32.AND P1, PT, R158, 0x7fffff82, PT ;  /* 0x7fffff829e00780c */ /* 0x000fc60003f26070 */
[----:B------:R-:W-:Y:S01]  /*5aa0*/  LDGSTS.E [R252+0x180f0], desc[UR32][R106.64], !P4 ;  /* 0x180f00006afc7fae */ /* 0x000fe2000e1a1020 */
[----:B------:R-:W-:Y:S01]  /*5ab0*/  ISETP.GE.U32.AND P4, PT, R157, 0x7fffff81, PT ;  /* 0x7fffff819d00780c */ /* 0x000fe20003f86070 */
[----:B-1----:R-:W-:Y:S02]  /*5ac0*/  IMAD R153, R153, UR4, RZ ;  /* 0x0000000499997c24 */ /* 0x002fe4000f8e02ff */
[----:B------:R-:W-:Y:S01]  /*5ad0*/  STL.64 [R1+0x320], R250 ;  /* 0x000320fa01007387 */ /* 0x000fe20000100a00 */
[----:B------:R-:W-:-:S03]  /*5ae0*/  IMAD R152, R152, UR4, RZ ;  /* 0x0000000498987c24 */ /* 0x000fc6000f8e02ff */
        /* <DEDUP_REMOVED lines=10> */
[----:B------:R2:W-:Y:S01]  /*5b90*/  STL.64 [R1+0x350], R8 ;  /* 0x0003500801007387 */ /* 0x0005e20000100a00 */
[----:B------:R-:W-:-:S03]  /*5ba0*/  IMAD R170, R114, UR4, RZ ;  /* 0x0000000472aa7c24 */ /* 0x000fc6000f8e02ff */
[----:B------:R-:W-:Y:S01]  /*5bb0*/  LDGSTS.E [R252+0x180f4], desc[UR32][R108.64], !P5 ;  /* 0x180f40006cfc7fae */ /* 0x000fe2000e9a1020 */
[----:B------:R-:W-:-:S03]  /*5bc0*/  IMAD R142, R142, UR4, RZ ;  /* 0x000000048e8e7c24 */ /* 0x000fc6000f8e02ff */
[----:B------:R-:W-:Y:S04]  /*5bd0*/  LDGSTS.E [R252+0x180f8], desc[UR32][R110.64], !P1 ;  /* 0x180f80006efc7fae */ /* 0x000fe8000c9a1020 */
[----:B------:R-:W-:Y:S01]  /*5be0*/  STL [R1+0x2bc], R153 ;  /* 0x0002bc9901007387 */ /* 0x000fe20000100800 */
[----:B--2---:R-:W-:-:S03]  /*5bf0*/  IMAD R8, R144, UR4, RZ ;  /* 0x0000000490087c24 */ /* 0x004fc6000f8e02ff */
[----:B------:R-:W-:Y:S01]  /*5c00*/  STL [R1+0x2b8], R152 ;  /* 0x0002b89801007387 */ /* 0x000fe20000100800 */
[----:B------:R-:W-:-:S03]  /*5c10*/  IMAD R165, R141, UR4, RZ ;  /* 0x000000048da57c24 */ /* 0x000fc6000f8e02ff */
[----:B------:R-:W-:Y:S01]  /*5c20*/  LDGSTS.E [R252+0x180fc], desc[UR32][R112.64], !P4 ;  /* 0x180fc00070fc7fae */ /* 0x000fe2000e1a1020 */
[-C--:B------:R-:W-:Y:S01]  /*5c30*/  LEA R114, P4, R153, R240.reuse, 0x2 ;  /* 0x000000f099727211 */ /* 0x080fe200078810ff */
[----:B------:R-:W-:Y:S02]  /*5c40*/  IMAD R168, R116, UR4, RZ ;  /* 0x0000000474a87c24 */ /* 0x000fe4000f8e02ff */
[----:B------:R-:W-:Y:S01]  /*5c50*/  STL [R1+0x2b4], R182 ;  /* 0x0002b4b601007387 */ /* 0x000fe20000100800 */
[----:B------:R-:W-:Y:S01]  /*5c60*/  IMAD R186, R140, UR4, RZ ;  /* 0x000000048cba7c24 */ /* 0x000fe2000f8e02ff */
[----:B------:R-:W-:Y:S02]  /*5c70*/  LEA R116, P5, R148, R240, 0x2 ;  /* 0x000000f094747211 */ /* 0x000fe400078a10ff */
[----:B------:R-:W-:Y:S01]  /*5c80*/  STL [R1+0x2ac], R148 ;  /* 0x0002ac9401007387 */ /* 0x000fe20000100800 */
[----:B------:R-:W-:Y:S02]  /*5c90*/  IMAD R137, R137, UR4, RZ ;  /* 0x0000000489897c24 */ /* 0x000fe4000f8e02ff */
[----:B------:R-:W-:Y:S01]  /*5ca0*/  IMAD R166, R115, UR4, RZ ;  /* 0x0000000473a67c24 */ /* 0x000fe2000f8e02ff */
[----:B------:R-:W-:Y:S01]  /*5cb0*/  STL [R1+0x2b0], R214 ;  /* 0x0002b0d601007387 */ /* 0x000fe20000100800 */
[----:B------:R-:W-:Y:S01]  /*5cc0*/  IMAD R164, R118, UR4, RZ ;  /* 0x0000000476a47c24 */ /* 0x000fe2000f8e02ff */
[----:B------:R-:W-:-:S02]  /*5cd0*/  LEA.HI.X.SX32 R115, R153, R72, 0x2, P4 ;  /* 0x0000004899737211 */ /* 0x000fc400020f16ff */
[----:B------:R-:W-:Y:S01]  /*5ce0*/  STL [R1+0x2a8], R169 ;  /* 0x0002a8a901007387 */ /* 0x000fe20000100800 */
[----:B------:R-:W-:Y:S01]  /*5cf0*/  ISETP.GT.AND P3, PT, R161, 0x7f, PT ;  /* 0x0000007fa100780c */ /* 0x000fe20003f64270 */
[----:B------:R-:W-:Y:S01]  /*5d00*/  IMAD R218, R138, UR4, RZ ;  /* 0x000000048ada7c24 */ /* 0x000fe2000f8e02ff */
[----:B------:R-:W-:Y:S01]  /*5d10*/  LEA R118, P4, R142, R240, 0x2 ;  /* 0x000000f08e767211 */ /* 0x000fe200078810ff */
[----:B------:R-:W-:Y:S01]  /*5d20*/  STL [R1+0x2a4], R76 ;  /* 0x0002a44c01007387 */ /* 0x000fe20000100800 */
[----:B------:R-:W-:Y:S02]  /*5d30*/  IMAD R132, R132, UR4, RZ ;  /* 0x0000000484847c24 */ /* 0x000fe4000f8e02ff */
[----:B------:R-:W-:Y:S01]  /*5d40*/  IMAD R161, R136, UR4, RZ ;  /* 0x0000000488a17c24 */ /* 0x000fe2000f8e02ff */
[----:B------:R1:W-:Y:S01]  /*5d50*/  STL [R1+0x29c], R142 ;  /* 0x00029c8e01007387 */ /* 0x0003e20000100800 */
[----:B------:R-:W-:Y:S01]  /*5d60*/  IMAD R196, R117, UR4, RZ ;  /* 0x0000000475c47c24 */ /* 0x000fe2000f8e02ff */
[----:B------:R-:W-:Y:S01]  /*5d70*/  LEA.HI.X.SX32 R117, R148, R72, 0x2, P5 ;  /* 0x0000004894757211 */ /* 0x000fe200028f16ff */
[----:B------:R-:W-:Y:S01]  /*5d80*/  IMAD R188, R134, UR4, RZ ;  /* 0x0000000486bc7c24 */ /* 0x000fe2000f8e02ff */
[----:B------:R-:W-:Y:S01]  /*5d90*/  STL [R1+0x2a0], R8 ;  /* 0x0002a00801007387 */ /* 0x000fe20000100800 */
[----:B------:R-:W-:Y:S01]  /*5da0*/  IMAD R172, R120, UR4, RZ ;  /* 0x0000000478ac7c24 */ /* 0x000fe2000f8e02ff */
[----:B------:R-:W-:Y:S01]  /*5db0*/  LEA R120, P5, R137, R240, 0x2 ;  /* 0x000000f089787211 */ /* 0x000fe200078a10ff */
[----:B------:R-:W-:Y:S01]  /*5dc0*/  IMAD R128, R128, UR4, RZ ;  /* 0x0000000480807c24 */ /* 0x000fe2000f8e02ff */
[----:B------:R-:W-:Y:S01]  /*5dd0*/  STL [R1+0x298], R165 ;  /* 0x000298a501007387 */ /* 0x000fe20000100800 */
        /* <DEDUP_REMOVED lines=8> */
[----:B------:R-:W-:-:S02]  /*5e60*/  IMAD R173, R124, UR4, RZ ;  /* 0x000000047cad7c24 */ /* 0x000fc4000f8e02ff */
[----:B------:R-:W-:Y:S01]  /*5e70*/  IMAD R190, R129, UR4, RZ ;  /* 0x0000000481be7c24 */ /* 0x000fe2000f8e02ff */
[----:B------:R-:W-:Y:S01]  /*5e80*/  STL [R1+0x290], R218 ;  /* 0x000290da01007387 */ /* 0x000fe20000100800 */
[----:B------:R-:W-:Y:S01]  /*5e90*/  IMAD R194, R121, UR4, RZ ;  /* 0x0000000479c27c24 */ /* 0x000fe2000f8e02ff */
[----:B------:R-:W-:Y:S02]  /*5ea0*/  LEA.HI.X.SX32 R121, R137, R72, 0x2, P5 ;  /* 0x0000004889797211 */ /* 0x000fe400028f16ff */
[----:B------:R-:W-:Y:S01]  /*5eb0*/  STL [R1+0x288], R161 ;  /* 0x000288a101007387 */ /* 0x000fe20000100800 */
[----:B------:R-:W-:Y:S01]  /*5ec0*/  LEA R124, P5, R128, R240, 0x2 ;  /* 0x000000f0807c7211 */ /* 0x000fe200078a10ff */
[----:B-1----:R-:W-:Y:S02]  /*5ed0*/  IMAD R142, R123, UR4, RZ ;  /* 0x000000047b8e7c24 */ /* 0x002fe4000f8e02ff */
[----:B------:R-:W-:Y:S01]  /*5ee0*/  STL [R1+0x284], R188 ;  /* 0x000284bc01007387 */ /* 0x000fe20000100800 */
[----:B------:R-:W-:Y:S01]  /*5ef0*/  IMAD R9, R126, UR4, RZ ;  /* 0x000000047e097c24 */ /* 0x000fe2000f8e02ff */
[----:B------:R-:W-:-:S02]  /*5f00*/  LEA.HI.X.SX32 R123, R132, R72, 0x2, P4 ;  /* 0x00000048847b7211 */ /* 0x000fc400020f16ff */
[----:B------:R-:W-:Y:S01]  /*5f10*/  STL [R1+0x27c], R132 ;  /* 0x00027c8401007387 */ /* 0x000fe20000100800 */
[----:B------:R-:W-:Y:S01]  /*5f20*/  LEA R126, P4, R173, R240, 0x2 ;  /* 0x000000f0ad7e7211 */ /* 0x000fe200078810ff */
[----:B------:R-:W-:Y:S02]  /*5f30*/  IMAD R6, R125, UR4, RZ ;  /* 0x000000047d067c24 */ /* 0x000fe4000f8e02ff */
[----:B------:R-:W-:Y:S01]  /*5f40*/  STL [R1+0x280], R7 ;  /* 0x0002800701007387 */ /* 0x000fe20000100800 */
[----:B------:R-:W-:-:S03]  /*5f50*/  LEA.HI.X.SX32 R125, R128, R72, 0x2, P5 ;  /* 0x00000048807d7211 */ /* 0x000fc600028f16ff */
[----:B------:R-:W-:Y:S01]  /*5f60*/  STL [R1+0x278], R160 ;  /* 0x000278a001007387 */ /* 0x000fe20000100800 */
[----:B------:R-:W-:-:S03]  /*5f70*/  IMAD R144, R127, UR4, RZ ;  /* 0x000000047f907c24 */ /* 0x000fc6000f8e02ff */
[----:B------:R-:W-:Y:S01]  /*5f80*/  STL [R1+0x274], R190 ;  /* 0x000274be01007387 */ /* 0x000fe20000100800 */
[----:B------:R-:W-:-:S03]  /*5f90*/  LEA.HI.X.SX32 R127, R173, R72, 0x2, P4 ;  /* 0x00000048ad7f7211 */ /* 0x000fc600020f16ff */
[----:B------:R1:W-:Y:S01]  /*5fa0*/  STL [R1+0x270], R128 ;  /* 0x0002708001007387 */ /* 0x0003e20000100800 */
[-C--:B------:R-:W-:Y:S01]  /*5fb0*/  LEA R130, P4, R170, R240.reuse, 0x2 ;  /* 0x000000f0aa827211 */ /* 0x080fe200078810ff */
[----:B------:R-:W-:Y:S02]  /*5fc0*/  IMAD R146, R131, UR4, RZ ;  /* 0x0000000483927c24 */ /* 0x000fe4000f8e02ff */
[----:B------:R-:W-:Y:S01]  /*5fd0*/  STL [R1+0x26c], R9 ;  /* 0x00026c0901007387 */ /* 0x000fe20000100800 */
[----:B------:R-:W-:Y:S02]  /*5fe0*/  VIADD R158, R77, 0xffffffbf ;  /* 0xffffffbf4d9e7836 */ /* 0x000fe40000000000 */
[----:B------:R-:W-:Y:S01]  /*5ff0*/  IMAD R174, R155, UR4, RZ ;  /* 0x000000049bae7c24 */ /* 0x000fe2000f8e02ff */
[----:B------:R-:W0:Y:S01]  /*6000*/  LDGDEPBAR ;  /* 0x00000000000079af */ /* 0x000e220000000000 */
[----:B-1----:R-:W-:-:S03]  /*6010*/  LEA R128, P5, R172, R240, 0x2 ;  /* 0x000000f0ac807211 */ /* 0x002fc600078a10ff */
[----:B------:R-:W-:Y:S01]  /*6020*/  STL [R1+0x260], R173 ;  /* 0x000260ad01007387 */ /* 0x000fe20000100800 */
[----:B------:R-:W-:-:S03]  /*6030*/  LEA.HI.X.SX32 R129, R172, R72, 0x2, P5 ;  /* 0x00000048ac817211 */ /* 0x000fc600028f16ff */
[----:B------:R-:W-:Y:S01]  /*6040*/  STL [R1+0x264], R6 ;  /* 0x0002640601007387 */ /* 0x000fe20000100800 */
[----:B------:R-:W-:Y:S02]  /*6050*/  LEA R132, P5, R168, R240, 0x2 ;  /* 0x000000f0a8847211 */ /* 0x000fe400078a10ff */
[----:B------:R-:W-:Y:S01]  /*6060*/  LEA.HI.X.SX32 R131, R170, R72, 0x2, P4 ;  /* 0x00000048aa837211 */ /* 0x000fe200020f16ff */
[----:B------:R-:W-:Y:S01]  /*6070*/  STL [R1+0x25c], R162 ;  /* 0x00025ca201007387 */ /* 0x000fe20000100800 */
[----:B------:R-:W-:-:S03]  /*6080*/  LEA R134, P4, R166, R240, 0x2 ;  /* 0x000000f0a6867211 */ /* 0x000fc600078810ff */
[----:B------:R-:W-:Y:S01]  /*6090*/  STL [R1+0x254], R172 ;  /* 0x000254ac01007387 */ /* 0x000fe20000100800 */
[----:B------:R-:W-:Y:S01]  /*60a0*/  LEA.HI.X.SX32 R133, R168, R72, 0x2, P5 ;  /* 0x00000048a8857211 */ /* 0x000fe200028f16ff */
[----:B------:R-:W-:Y:S02]  /*60b0*/  IMAD R148, R135, UR4, RZ ;  /* 0x0000000487947c24 */ /* 0x000fe4000f8e02ff */
[----:B------:R-:W-:Y:S01]  /*60c0*/  STL [R1+0x258], R194 ;  /* 0x000258c201007387 */ /* 0x000fe20000100800 */
[----:B------:R-:W-:-:S03]  /*60d0*/  LEA R136, P5, R140, R240, 0x2 ;  /* 0x000000f08c887211 */ /* 0x000fc600078a10ff */
[----:B------:R-:W-:Y:S01]  /*60e0*/  STL [R1+0x250], R164 ;  /* 0x000250a401007387 */ /* 0x000fe20000100800 */
[----:B------:R-:W-:-:S03]  /*60f0*/  LEA.HI.X.SX32 R135, R166, R72, 0x2, P4 ;  /* 0x00000048a6877211 */ /* 0x000fc600020f16ff */
[----:B------:R-:W-:Y:S01]  /*6100*/  STL [R1+0x248], R170 ;  /* 0x000248aa01007387 */ /* 0x000fe20000100800 */
[----:B------:R-:W-:-:S03]  /*6110*/  LEA R138, P4, R142, R240, 0x2 ;  /* 0x000000f08e8a7211 */ /* 0x000fc600078810ff */
[----:B------:R-:W-:Y:S01]  /*6120*/  STL [R1+0x24c], R196 ;  /* 0x00024cc401007387 */ /* 0x000fe20000100800 */
[----:B------:R-:W-:-:S03]  /*6130*/  LEA.HI.X.SX32 R137, R140, R72, 0x2, P5 ;  /* 0x000000488c897211 */ /* 0x000fc600028f16ff */
[----:B------:R-:W-:Y:S04]  /*6140*/  STL [R1+0x23c], R168 ;  /* 0x00023ca801007387 */ /* 0x000fe80000100800 */
[----:B------:R1:W-:Y:S04]  /*6150*/  STL [R1+0x230], R166 ;  /* 0x000230a601007387 */ /* 0x0003e80000100800 */
[----:B------:R2:W-:Y:S04]  /*6160*/  STL [R1+0x224], R140 ;  /* 0x0002248c01007387 */ /* 0x0005e80000100800 */
[----:B------:R3:W-:Y:S01]  /*6170*/  STL [R1+0x218], R142 ;  /* 0x0002188e01007387 */ /* 0x0007e20000100800 */
[----:B-1----:R-:W-:Y:S01]  /*6180*/  IMAD R166, R139, UR4, RZ ;  /* 0x000000048ba67c24 */ /* 0x002fe2000f8e02ff */
[----:B------:R-:W-:-:S02]  /*6190*/  LEA.HI.X.SX32 R139, R142, R72, 0x2, P4 ;  /* 0x000000488e8b7211 */ /* 0x000fc400020f16ff */
[-C--:B--2---:R-:W-:Y:S01]  /*61a0*/  LEA R140, P5, R144, R240.reuse, 0x2 ;  /* 0x000000f0908c7211 */ /* 0x084fe200078a10ff */
[----:B------:R1:W-:Y:S01]  /*61b0*/  STL [R1+0x20c], R144 ;  /* 0x00020c9001007387 */ /* 0x0003e20000100800 */
[----:B---3--:R-:W-:Y:S01]  /*61c0*/  LEA R142, P4, R146, R240, 0x2 ;  /* 0x000000f0928e7211 */ /* 0x008fe200078810ff */
[----:B------:R-:W-:Y:S01]  /*61d0*/  IMAD R168, R143, UR4, RZ ;  /* 0x000000048fa87c24 */ /* 0x000fe2000f8e02ff */
[-C--:B------:R-:W-:Y:S01]  /*61e0*/  LEA.HI.X.SX32 R141, R144, R72.reuse, 0x2, P5 ;  /* 0x00000048908d7211 */ /* 0x080fe200028f16ff */
[----:B------:R2:W-:Y:S01]  /*61f0*/  STL [R1+0x200], R146 ;  /* 0x0002009201007387 */ /* 0x0005e20000100800 */
[----:B------:R-:W-:Y:S02]  /*6200*/  LEA.HI.X.SX32 R143, R146, R72, 0x2, P4 ;  /* 0x00000048928f7211 */ /* 0x000fe400020f16ff */
[----:B-1----:R-:W-:Y:S01]  /*6210*/  LEA R144, P5, R148, R240, 0x2 ;  /* 0x000000f094907211 */ /* 0x002fe200078a10ff */
[----:B------:R1:W-:Y:S01]  /*6220*/  STL [R1+0x1f0], R148 ;  /* 0x0001f09401007387 */ /* 0x0003e20000100800 */
[----:B------:R-:W-:-:S02]  /*6230*/  IMAD R170, R147, UR4, RZ ;  /* 0x0000000493aa7c24 */ /* 0x000fc4000f8e02ff */
[----:B------:R-:W-:Y:S02]  /*6240*/  LEA.HI.X.SX32 R145, R148, R72, 0x2, P5 ;  /* 0x0000004894917211 */ /* 0x000fe400028f16ff */
[----:B--2---:R-:W-:-:S04]  /*6250*/  LEA R146, P4, R152, R240, 0x2 ;  /* 0x000000f098927211 */ /* 0x004fc800078810ff */
[----:B------:R-:W-:Y:S02]  /*6260*/  LEA.HI.X.SX32 R147, R152, R72, 0x2, P4 ;  /* 0x0000004898937211 */ /* 0x000fe400020f16ff */
[-C--:B-1----:R-:W-:Y:S02]  /*6270*/  LEA R148, P5, R169, R240.reuse, 0x2 ;  /* 0x000000f0a9947211 */ /* 0x082fe400078a10ff */
[----:B------:R-:W-:Y:S01]  /*6280*/  LEA R150, P4, R165, R240, 0x2 ;  /* 0x000000f0a5967211 */ /* 0x000fe200078810ff */
[----:B------:R-:W-:Y:S01]  /*6290*/  IMAD R172, R151, UR4, RZ ;  /* 0x0000000497ac7c24 */ /* 0x000fe2000f8e02ff */
[----:B------:R-:W-:Y:S02]  /*62a0*/  LEA.HI.X.SX32 R149, R169, R72, 0x2, P5 ;  /* 0x00000048a9957211 */ /* 0x000fe400028f16ff */
[----:B------:R-:W-:Y:S02]  /*62b0*/  SEL R156, R156, RZ, P3 ;  /* 0x000000ff9c9c7207 */ /* 0x000fe40001800000 */
[----:B------:R-:W-:-:S02]  /*62c0*/  LEA R152, P5, R161, R240, 0x2 ;  /* 0x000000f0a1987211 */ /* 0x000fc400078a10ff */
[----:B------:R-:W-:Y:S02]  /*62d0*/  ISETP.NE.U32.AND P3, PT, R154, RZ, PT ;  /* 0x000000ff9a00720c */ /* 0x000fe40003f65070 */
[----:B------:R-:W-:Y:S02]  /*62e0*/  LEA.HI.X.SX32 R151, R165, R72, 0x2, P4 ;  /* 0x00000048a5977211 */ /* 0x000fe400020f16ff */
[----:B------:R-:W-:Y:S02]  /*62f0*/  LEA R154, P4, R160, R240, 0x2 ;  /* 0x000000f0a09a7211 */ /* 0x000fe400078810ff */
[----:B------:R-:W-:Y:S02]  /*6300*/  ISETP.NE.U32.AND P1, PT, R156, RZ, PT ;  /* 0x000000ff9c00720c */ /* 0x000fe40003f25070 */
[----:B------:R-:W-:Y:S02]  /*6310*/  LEA.HI.X.SX32 R153, R161, R72, 0x2, P5 ;  /* 0x00000048a1997211 */ /* 0x000fe400028f16ff */
[----:B------:R-:W-:-:S02]  /*6320*/  LEA R156, P5, R9, R240, 0x2 ;  /* 0x000000f0099c7211 */ /* 0x000fc400078a10ff */
[----:B------:R-:W-:Y:S02]  /*6330*/  ISETP.GE.U32.AND P6, PT, R158, 0x7fffff80, PT ;  /* 0x7fffff809e00780c */ /* 0x000fe40003fc6070 */
[----:B------:R-:W-:Y:S02]  /*6340*/  LEA.HI.X.SX32 R155, R160, R72, 0x2, P4 ;  /* 0x00000048a09b7211 */ /* 0x000fe400020f16ff */
[----:B------:R-:W-:Y:S02]  /*6350*/  LEA R158, P4, R162, R240, 0x2 ;  /* 0x000000f0a29e7211 */ /* 0x000fe400078810ff */
[----:B------:R-:W-:Y:S01]  /*6360*/  LEA.HI.X.SX32 R157, R9, R72, 0x2, P5 ;  /* 0x00000048099d7211 */ /* 0x000fe200028f16ff */
[----:B------:R-:W-:Y:S01]  /*6370*/  IMAD R9, R159, UR4, RZ ;  /* 0x000000049f097c24 */ /* 0x000fe2000f8e02ff */
[----:B------:R-:W-:Y:S02]  /*6380*/  LEA R160, P5, R164, R240, 0x2 ;  /* 0x000000f0a4a07211 */ /* 0x000fe400078a10ff */
[----:B------:R-:W-:-:S02]  /*6390*/  LEA.HI.X.SX32 R159, R162, R72, 0x2, P4 ;  /* 0x00000048a29f7211 */ /* 0x000fc400020f16ff */
[----:B------:R-:W-:Y:S01]  /*63a0*/  LEA R162, P4, R166, R240, 0x2 ;  /* 0x000000f0a6a27211 */ /* 0x000fe200078810ff */
[----:B------:R-:W-:Y:S01]  /*63b0*/  IMAD R178, R163, UR4, RZ ;  /* 0x00000004a3b27c24 */ /* 0x000fe2000f8e02ff */
[----:B------:R-:W-:Y:S01]  /*63c0*/  LEA.HI.X.SX32 R161, R164, R72, 0x2, P5 ;  /* 0x00000048a4a17211 */ /* 0x000fe200028f16ff */
[----:B------:R1:W-:Y:S01]  /*63d0*/  STL [R1+0x244], R166 ;  /* 0x000244a601007387 */ /* 0x0003e20000100800 */
[----:B------:R-:W-:Y:S02]  /*63e0*/  LEA R164, P5, R168, R240, 0x2 ;  /* 0x000000f0a8a47211 */ /* 0x000fe400078a10ff */
[-C--:B------:R-:W-:Y:S01]  /*63f0*/  LEA.HI.X.SX32 R163, R166, R72.reuse, 0x2, P4 ;  /* 0x00000048a6a37211 */ /* 0x080fe200020f16ff */
[----:B------:R2:W-:Y:S01]  /*6400*/  STL [R1+0x238], R168 ;  /* 0x000238a801007387 */ /* 0x0005e20000100800 */
[----:B------:R-:W-:Y:S01]  /*6410*/  LEA.HI.X.SX32 R165, R168, R72, 0x2, P5 ;  /* 0x00000048a8a57211 */ /* 0x000fe200028f16ff */
[----:B------:R-:W-:Y:S01]  /*6420*/  IMAD R180, R167, UR4, RZ ;  /* 0x00000004a7b47c24 */ /* 0x000fe2000f8e02ff */
[-C--:B-1----:R-:W-:Y:S01]  /*6430*/  LEA R166, P4, R170, R240.reuse, 0x2 ;  /* 0x000000f0aaa67211 */ /* 0x082fe200078810ff */
[----:B------:R1:W-:Y:S01]  /*6440*/  STL [R1+0x22c], R170 ;  /* 0x00022caa01007387 */ /* 0x0003e20000100800 */
[----:B--2---:R-:W-:-:S02]  /*6450*/  LEA R168, P5, R172, R240, 0x2 ;  /* 0x000000f0aca87211 */ /* 0x004fc400078a10ff */
[-C--:B------:R-:W-:Y:S01]  /*6460*/  LEA.HI.X.SX32 R167, R170, R72.reuse, 0x2, P4 ;  /* 0x00000048aaa77211 */ /* 0x080fe200020f16ff */
[----:B------:R2:W-:Y:S01]  /*6470*/  STL [R1+0x220], R172 ;  /* 0x000220ac01007387 */ /* 0x0005e20000100800 */
[----:B------:R-:W-:Y:S02]  /*6480*/  LEA.HI.X.SX32 R169, R172, R72, 0x2, P5 ;  /* 0x00000048aca97211 */ /* 0x000fe400028f16ff */
[C---:B-1----:R-:W-:Y:S01]  /*6490*/  LEA R170, P4, R174.reuse, R240, 0x2 ;  /* 0x000000f0aeaa7211 */ /* 0x042fe200078810ff */
[----:B------:R-:W-:Y:S01]  /*64a0*/  IMAD R198, R171, UR4, RZ ;  /* 0x00000004abc67c24 */ /* 0x000fe2000f8e02ff */
[----:B------:R1:W-:Y:S02]  /*64b0*/  STL [R1+0x214], R174 ;  /* 0x000214ae01007387 */ /* 0x0003e40000100800 */
[----:B------:R-:W-:Y:S02]  /*64c0*/  LEA.HI.X.SX32 R171, R174, R72, 0x2, P4 ;  /* 0x00000048aeab7211 */ /* 0x000fe400020f16ff */
[C---:B--2---:R-:W-:Y:S01]  /*64d0*/  LEA R172, P5, R9.reuse, R240, 0x2 ;  /* 0x000000f009ac7211 */ /* 0x044fe200078a10ff */
[----:B------:R2:W-:Y:S03]  /*64e0*/  STL [R1+0x208], R9 ;  /* 0x0002080901007387 */ /* 0x0005e60000100800 */
[----:B------:R-:W-:-:S02]  /*64f0*/  LEA.HI.X.SX32 R173, R9, R72, 0x2, P5 ;  /* 0x0000004809ad7211 */ /* 0x000fc400028f16ff */
[-C--:B-1----:R-:W-:Y:S01]  /*6500*/  LEA R174, P4, R178, R240.reuse, 0x2 ;  /* 0x000000f0b2ae7211 */ /* 0x082fe200078810ff */
[----:B------:R1:W-:Y:S01]  /*6510*/  STL [R1+0x1f8], R178 ;  /* 0x0001f8b201007387 */ /* 0x0003e20000100800 */
[----:B------:R-:W-:Y:S01]  /*6520*/  LEA R176, P5, R180, R240, 0x2 ;  /* 0x000000f0b4b07211 */ /* 0x000fe200078a10ff */
[----:B--2---:R-:W-:Y:S01]  /*6530*/  IMAD R9, R175, UR4, RZ ;  /* 0x00000004af097c24 */ /* 0x004fe2000f8e02ff */
[-C--:B------:R-:W-:Y:S01]  /*6540*/  LEA.HI.X.SX32 R175, R178, R72.reuse, 0x2, P4 ;  /* 0x00000048b2af7211 */ /* 0x080fe200020f16ff */
[----:B------:R2:W-:Y:S01]  /*6550*/  STL [R1+0x1e8], R180 ;  /* 0x0001e8b401007387 */ /* 0x0005e20000100800 */
[----:B------:R-:W-:Y:S02]  /*6560*/  LEA.HI.X.SX32 R177, R180, R72, 0x2, P5 ;  /* 0x00000048b4b17211 */ /* 0x000fe400028f16ff */
[----:B-1----:R-:W-:Y:S01]  /*6570*/  LEA R178, P4, R182, R240, 0x2 ;  /* 0x000000f0b6b27211 */ /* 0x002fe200078810ff */
[----:B------:R-:W-:-:S03]  /*6580*/  IMAD R202, R179, UR4, RZ ;  /* 0x00000004b3ca7c24 */ /* 0x000fc6000f8e02ff */
[----:B------:R-:W-:Y:S02]  /*6590*/  LEA.HI.X.SX32 R179, R182, R72, 0x2, P4 ;  /* 0x00000048b6b37211 */ /* 0x000fe400020f16ff */
[-C--:B--2---:R-:W-:Y:S02]  /*65a0*/  LEA R180, P5, R76, R240.reuse, 0x2 ;  /* 0x000000f04cb47211 */ /* 0x084fe400078a10ff */
[----:B------:R-:W-:Y:S02]  /*65b0*/  LEA R182, P4, R186, R240, 0x2 ;  /* 0x000000f0bab67211 */ /* 0x000fe400078810ff */
[----:B------:R-:W-:Y:S01]  /*65c0*/  LEA.HI.X.SX32 R181, R76, R72, 0x2, P5 ;  /* 0x000000484cb57211 */ /* 0x000fe200028f16ff */
[----:B------:R-:W-:Y:S01]  /*65d0*/  IMAD R76, R183, UR4, RZ ;  /* 0x00000004b74c7c24 */ /* 0x000fe2000f8e02ff */
[----:B------:R-:W-:Y:S02]  /*65e0*/  LEA R184, P5, R188, R240, 0x2 ;  /* 0x000000f0bcb87211 */ /* 0x000fe400078a10ff */
[----:B------:R-:W-:-:S02]  /*65f0*/  LEA.HI.X.SX32 R183, R186, R72, 0x2, P4 ;  /* 0x00000048bab77211 */ /* 0x000fc400020f16ff */
[----:B------:R-:W-:Y:S01]  /*6600*/  LEA R186, P4, R190, R240, 0x2 ;  /* 0x000000f0beba7211 */ /* 0x000fe200078810ff */
[----:B------:R-:W-:Y:S01]  /*6610*/  IMAD R206, R187, UR4, RZ ;  /* 0x00000004bbce7c24 */ /* 0x000fe2000f8e02ff */
[----:B------:R-:W-:Y:S02]  /*6620*/  LEA.HI.X.SX32 R185, R188, R72, 0x2, P5 ;  /* 0x00000048bcb97211 */ /* 0x000fe400028f16ff */
[----:B------:R-:W-:Y:S02]  /*6630*/  LEA R188, P5, R6, R240, 0x2 ;  /* 0x000000f006bc7211 */ /* 0x000fe400078a10ff */
[----:B------:R-:W-:Y:S02]  /*6640*/  LEA.HI.X.SX32 R187, R190, R72, 0x2, P4 ;  /* 0x00000048bebb7211 */ /* 0x000fe400020f16ff */
[----:B------:R-:W-:Y:S02]  /*6650*/  LEA R190, P4, R194, R240, 0x2 ;  /* 0x000000f0c2be7211 */ /* 0x000fe400078810ff */
[----:B------:R-:W-:Y:S01]  /*6660*/  LEA.HI.X.SX32 R189, R6, R72, 0x2, P5 ;  /* 0x0000004806bd7211 */ /* 0x000fe200028f16ff */
[----:B------:R-:W-:Y:S01]  /*6670*/  IMAD R6, R191, UR4, RZ ;  /* 0x00000004bf067c24 */ /* 0x000fe2000f8e02ff */
[----:B------:R-:W-:-:S02]  /*6680*/  LEA R192, P5, R196, R240, 0x2 ;  /* 0x000000f0c4c07211 */ /* 0x000fc400078a10ff */
[----:B------:R-:W-:Y:S02]  /*6690*/  LEA.HI.X.SX32 R191, R194, R72, 0x2, P4 ;  /* 0x00000048c2bf7211 */ /* 0x000fe400020f16ff */
[----:B------:R-:W-:Y:S01]  /*66a0*/  LEA R194, P4, R198, R240, 0x2 ;  /* 0x000000f0c6c27211 */ /* 0x000fe200078810ff */
[----:B------:R-:W-:Y:S01]  /*66b0*/  IMAD R210, R195, UR4, RZ ;  /* 0x00000004c3d27c24 */ /* 0x000fe2000f8e02ff */
[----:B------:R-:W-:Y:S01]  /*66c0*/  LEA.HI.X.SX32 R193, R196, R72, 0x2, P5 ;  /* 0x00000048c4c17211 */ /* 0x000fe200028f16ff */
[----:B------:R1:W-:Y:S01]  /*66d0*/  STL [R1+0x240], R198 ;  /* 0x000240c601007387 */ /* 0x0003e20000100800 */
[C---:B------:R-:W-:Y:S02]  /*66e0*/  LEA R196, P5, R9.reuse, R240, 0x2 ;  /* 0x000000f009c47211 */ /* 0x040fe400078a10ff */
[-C--:B------:R-:W-:Y:S01]  /*66f0*/  LEA.HI.X.SX32 R195, R198, R72.reuse, 0x2, P4 ;  /* 0x00000048c6c37211 */ /* 0x080fe200020f16ff */
[----:B------:R2:W-:Y:S01]  /*6700*/  STL [R1+0x234], R9 ;  /* 0x0002340901007387 */ /* 0x0005e20000100800 */
[----:B------:R-:W-:-:S02]  /*6710*/  LEA.HI.X.SX32 R197, R9, R72, 0x2, P5 ;  /* 0x0000004809c57211 */ /* 0x000fc400028f16ff */
[-C--:B------:R-:W-:Y:S02]  /*6720*/  LEA R200, P5, R76, R240.reuse, 0x2 ;  /* 0x000000f04cc87211 */ /* 0x080fe400078a10ff */
[C---:B-1----:R-:W-:Y:S01]  /*6730*/  LEA R198, P4, R202.reuse, R240, 0x2 ;  /* 0x000000f0cac67211 */ /* 0x042fe200078810ff */
[----:B------:R1:W-:Y:S01]  /*6740*/  STL [R1+0x228], R202 ;  /* 0x000228ca01007387 */ /* 0x0003e20000100800 */
[----:B--2---:R-:W-:Y:S02]  /*6750*/  IMAD R9, R199, UR4, RZ ;  /* 0x00000004c7097c24 */ /* 0x004fe4000f8e02ff */
[-C--:B------:R-:W-:Y:S01]  /*6760*/  LEA.HI.X.SX32 R199, R202, R72.reuse, 0x2, P4 ;  /* 0x00000048cac77211 */ /* 0x080fe200020f16ff */
[----:B------:R2:W-:Y:S01]  /*6770*/  STL [R1+0x21c], R76 ;  /* 0x00021c4c01007387 */ /* 0x0005e20000100800 */
[----:B------:R-:W-:Y:S02]  /*6780*/  LEA.HI.X.SX32 R201, R76, R72, 0x2, P5 ;  /* 0x000000484cc97211 */ /* 0x000fe400028f16ff */
[-C--:B-1----:R-:W-:Y:S01]  /*6790*/  LEA R202, P4, R206, R240.reuse, 0x2 ;  /* 0x000000f0ceca7211 */ /* 0x082fe200078810ff */
[----:B------:R1:W-:Y:S01]  /*67a0*/  STL [R1+0x210], R206 ;  /* 0x000210ce01007387 */ /* 0x0003e20000100800 */
[----:B------:R-:W-:Y:S01]  /*67b0*/  LEA R204, P5, R6, R240, 0x2 ;  /* 0x000000f006cc7211 */ /* 0x000fe200078a10ff */
[----:B--2---:R-:W-:Y:S01]  /*67c0*/  IMAD R76, R203, UR4, RZ ;  /* 0x00000004cb4c7c24 */ /* 0x004fe2000f8e02ff */
[-C--:B------:R-:W-:Y:S01]  /*67d0*/  LEA.HI.X.SX32 R203, R206, R72.reuse, 0x2, P4 ;  /* 0x00000048cecb7211 */ /* 0x080fe200020f16ff */
[----:B------:R2:W-:Y:S01]  /*67e0*/  STL [R1+0x204], R6 ;  /* 0x0002040601007387 */ /* 0x0005e20000100800 */
[----:B------:R-:W-:-:S02]  /*67f0*/  LEA.HI.X.SX32 R205, R6, R72, 0x2, P5 ;  /* 0x0000004806cd7211 */ /* 0x000fc400028f16ff */
[CC--:B-1----:R-:W-:Y:S01]  /*6800*/  LEA R206, P4, R210.reuse, R240.reuse, 0x2 ;  /* 0x000000f0d2ce7211 */ /* 0x0c2fe200078810ff */
[----:B------:R1:W-:Y:S01]  /*6810*/  STL [R1+0x1f4], R210 ;  /* 0x0001f4d201007387 */ /* 0x0003e20000100800 */
[----:B------:R-:W-:Y:S01]  /*6820*/  LEA R208, P5, R9, R240, 0x2 ;  /* 0x000000f009d07211 */ /* 0x000fe200078a10ff */
[----:B--2---:R-:W-:Y:S01]  /*6830*/  IMAD R6, R207, UR4, RZ ;  /* 0x00000004cf067c24 */ /* 0x004fe2000f8e02ff */
[-C--:B------:R-:W-:Y:S01]  /*6840*/  LEA.HI.X.SX32 R207, R210, R72.reuse, 0x2, P4 ;  /* 0x00000048d2cf7211 */ /* 0x080fe200020f16ff */
[----:B------:R2:W-:Y:S01]  /*6850*/  STL [R1+0x1e4], R9 ;  /* 0x0001e40901007387 */ /* 0x0005e20000100800 */
[----:B------:R-:W-:Y:S02]  /*6860*/  LEA.HI.X.SX32 R209, R9, R72, 0x2, P5 ;  /* 0x0000004809d17211 */ /* 0x000fe400028f16ff */
[-C--:B-1----:R-:W-:Y:S02]  /*6870*/  LEA R210, P4, R214, R240.reuse, 0x2 ;  /* 0x000000f0d6d27211 */ /* 0x082fe400078810ff */
[----:B------:R-:W-:Y:S01]  /*6880*/  LEA R212, P5, R8, R240, 0x2 ;  /* 0x000000f008d47211 */ /* 0x000fe200078a10ff */
[----:B--2---:R-:W-:Y:S01]  /*6890*/  IMAD R9, R211, UR4, RZ ;  /* 0x00000004d3097c24 */ /* 0x004fe2000f8e02ff */
[----:B------:R-:W-:-:S02]  /*68a0*/  LEA.HI.X.SX32 R211, R214, R72, 0x2, P4 ;  /* 0x00000048d6d37211 */ /* 0x000fc400020f16ff */
[----:B------:R-:W-:Y:S02]  /*68b0*/  LEA R214, P4, R218, R240, 0x2 ;  /* 0x000000f0dad67211 */ /* 0x000fe400078810ff */
[----:B------:R-:W-:Y:S01]  /*68c0*/  LEA.HI.X.SX32 R213, R8, R72, 0x2, P5 ;  /* 0x0000004808d57211 */ /* 0x000fe200028f16ff */
[----:B------:R-:W-:Y:S01]  /*68d0*/  IMAD R8, R215, UR4, RZ ;  /* 0x00000004d7087c24 */ /* 0x000fe2000f8e02ff */
[C---:B------:R-:W-:Y:S02]  /*68e0*/  LEA R216, P5, R7.reuse, R240, 0x2 ;  /* 0x000000f007d87211 */ /* 0x040fe400078a10ff */
[----:B------:R-:W-:Y:S02]  /*68f0*/  LEA.HI.X.SX32 R215, R218, R72, 0x2, P4 ;  /* 0x00000048dad77211 */ /* 0x000fe400020f16ff */
[----:B------:R-:W-:Y:S02]  /*6900*/  LEA R218, P4, R76, R240, 0x2 ;  /* 0x000000f04cda7211 */ /* 0x000fe400078810ff */
[----:B------:R-:W-:Y:S01]  /*6910*/  LEA.HI.X.SX32 R217, R7, R72, 0x2, P5 ;  /* 0x0000004807d97211 */ /* 0x000fe200028f16ff */
[----:B------:R-:W-:Y:S01]  /*6920*/  IMAD R7, R219, UR4, RZ ;  /* 0x00000004db077c24 */ /* 0x000fe2000f8e02ff */
[----:B------:R-:W-:-:S02]  /*6930*/  LEA R220, P5, R6, R240, 0x2 ;  /* 0x000000f006dc7211 */ /* 0x000fc400078a10ff */
[----:B------:R-:W-:Y:S02]  /*6940*/  LEA.HI.X.SX32 R219, R76, R72, 0x2, P4 ;  /* 0x000000484cdb7211 */ /* 0x000fe400020f16ff */
[----:B------:R-:W-:Y:S01]  /*6950*/  LEA R222, P4, R9, R240, 0x2 ;  /* 0x000000f009de7211 */ /* 0x000fe200078810ff */
[----:B------:R-:W-:Y:S01]  /*6960*/  VIADD R227, R77, 0xffffffbe ;  /* 0xffffffbe4de37836 */ /* 0x000fe20000000000 */
[----:B------:R-:W-:Y:S01]  /*6970*/  LEA.HI.X.SX32 R221, R6, R72, 0x2, P5 ;  /* 0x0000004806dd7211 */ /* 0x000fe200028f16ff */
[----:B------:R-:W-:Y:S01]  /*6980*/  STL [R1+0x268], R76 ;  /* 0x0002684c01007387 */ /* 0x000fe20000100800 */
[----:B------:R-:W-:Y:S02]  /*6990*/  LEA R224, P5, R8, R240, 0x2 ;  /* 0x000000f008e07211 */ /* 0x000fe400078a10ff */
[----:B------:R-:W-:Y:S01]  /*69a0*/  LEA.HI.X.SX32 R223, R9, R72, 0x2, P4 ;  /* 0x0000004809df7211 */ /* 0x000fe200020f16ff */
[----:B------:R1:W-:Y:S01]  /*69b0*/  STL [R1+0x1fc], R6 ;  /* 0x0001fc0601007387 */ /* 0x0003e20000100800 */
[----:B------:R-:W-:-:S02]  /*69c0*/  LEA R226, P4, R7, R240, 0x2 ;  /* 0x000000f007e27211 */ /* 0x000fc400078810ff */
[-C--:B------:R-:W-:Y:S01]  /*69d0*/  LEA.HI.X.SX32 R225, R8, R72.reuse, 0x2, P5 ;  /* 0x0000004808e17211 */ /* 0x080fe200028f16ff */
[----:B------:R-:W-:Y:S01]  /*69e0*/  STL [R1+0x1ec], R9 ;  /* 0x0001ec0901007387 */ /* 0x000fe20000100800 */
[----:B------:R-:W-:Y:S01]  /*69f0*/  ISETP.GE.U32.AND P5, PT, R227, 0x7fffff7f, PT ;  /* 0x7fffff7fe300780c */ /* 0x000fe20003fa6070 */
[----:B-1----:R-:W-:Y:S02]  /*6a00*/  IMAD R6, R73, UR4, RZ ;  /* 0x0000000449067c24 */ /* 0x002fe4000f8e02ff */
[----:B------:R1:W-:Y:S01]  /*6a10*/  STL [R1+0x1e0], R8 ;  /* 0x0001e00801007387 */ /* 0x0003e20000100800 */
[----:B------:R-:W-:Y:S02]  /*6a20*/  LEA.HI.X.SX32 R227, R7, R72, 0x2, P4 ;  /* 0x0000004807e37211 */ /* 0x000fe400020f16ff */
[----:B------:R-:W-:Y:S01]  /*6a30*/  LEA R228, P4, R6, R240, 0x2 ;  /* 0x000000f006e47211 */ /* 0x000fe200078810ff */
[----:B------:R2:W-:Y:S01]  /*6a40*/  STL [R1+0x1dc], R7 ;  /* 0x0001dc0701007387 */ /* 0x0005e20000100800 */
[----:B-1----:R-:W-:-:S02]  /*6a50*/  IMAD R8, R74, UR4, RZ ;  /* 0x000000044a087c24 */ /* 0x002fc4000f8e02ff */
[----:B------:R-:W-:Y:S01]  /*6a60*/  LEA.HI.X.SX32 R229, R6, R72, 0x2, P4 ;  /* 0x0000004806e57211 */ /* 0x000fe200020f16ff */
[----:B------:R1:W-:Y:S01]  /*6a70*/  STL [R1+0x1d8], R6 ;  /* 0x0001d80601007387 */ /* 0x0003e20000100800 */
[----:B--2---:R-:W-:Y:S01]  /*6a80*/  IMAD R7, R75, UR4, RZ ;  /* 0x000000044b077c24 */ /* 0x004fe2000f8e02ff */
[C---:B------:R-:W-:Y:S02]  /*6a90*/  LEA R230, P4, R8.reuse, R240, 0x2 ;  /* 0x000000f008e67211 */ /* 0x040fe400078810ff */
[----:B------:R2:W-:Y:S01]  /*6aa0*/  STL [R1+0x1d4], R8 ;  /* 0x0001d40801007387 */ /* 0x0005e20000100800 */
[----:B-1----:R-:W-:Y:S01]  /*6ab0*/  IMAD R6, R231, UR4, RZ ;  /* 0x00000004e7067c24 */ /* 0x002fe2000f8e02ff */
[----:B------:R-:W-:Y:S02]  /*6ac0*/  LEA.HI.X.SX32 R231, R8, R72, 0x2, P4 ;  /* 0x0000004808e77211 */ /* 0x000fe400020f16ff */
[----:B------:R-:W-:Y:S01]  /*6ad0*/  LEA R232, P4, R7, R240, 0x2 ;  /* 0x000000f007e87211 */ /* 0x000fe200078810ff */
[----:B--2---:R-:W-:-:S03]  /*6ae0*/  IMAD R8, R233, UR4, RZ ;  /* 0x00000004e9087c24 */ /* 0x004fc6000f8e02ff */
[----:B------:R-:W-:Y:S02]  /*6af0*/  LEA.HI.X.SX32 R233, R7, R72, 0x2, P4 ;  /* 0x0000004807e97211 */ /* 0x000fe400020f16ff */
[C---:B------:R-:W-:Y:S01]  /*6b00*/  LEA R234, P4, R6.reuse, R240, 0x2 ;  /* 0x000000f006ea7211 */ /* 0x040fe200078810ff */
[----:B------:R1:W-:Y:S04]  /*6b10*/  STL [R1+0x1d0], R7 ;  /* 0x0001d00701007387 */ /* 0x0003e80000100800 */
[----:B------:R2:W-:Y:S01]  /*6b20*/  STL [R1+0x1cc], R6 ;  /* 0x0001cc0601007387 */ /* 0x0005e20000100800 */
[----:B-1----:R-:W-:Y:S01]  /*6b30*/  IMAD R7, R235, UR4, RZ ;  /* 0x00000004eb077c24 */ /* 0x002fe2000f8e02ff */
[----:B------:R-:W-:Y:S02]  /*6b40*/  LEA.HI.X.SX32 R235, R6, R72, 0x2, P4 ;  /* 0x0000004806eb7211 */ /* 0x000fe400020f16ff */
[----:B------:R-:W-:Y:S01]  /*6b50*/  LEA R236, P4, R8, R240, 0x2 ;  /* 0x000000f008ec7211 */ /* 0x000fe200078810ff */
[----:B--2---:R-:W-:-:S03]  /*6b60*/  IMAD R6, R237, UR4, RZ ;  /* 0x00000004ed067c24 */ /* 0x004fc6000f8e02ff */
[----:B------:R-:W-:Y:S02]  /*6b70*/  LEA.HI.X.SX32 R237, R8, R72, 0x2, P4 ;  /* 0x0000004808ed7211 */ /* 0x000fe400020f16ff */
[C---:B------:R-:W-:Y:S01]  /*6b80*/  LEA R238, P4, R7.reuse, R240, 0x2 ;  /* 0x000000f007ee7211 */ /* 0x040fe200078810ff */
[----:B------:R-:W-:Y:S03]  /*6b90*/  STL [R1+0x1c8], R8 ;  /* 0x0001c80801007387 */ /* 0x000fe60000100800 */
[----:B------:R-:W-:Y:S02]  /*6ba0*/  LEA.HI.X.SX32 R239, R7, R72, 0x2, P4 ;  /* 0x0000004807ef7211 */ /* 0x000fe400020f16ff */
[C---:B------:R-:W-:Y:S01]  /*6bb0*/  LEA R240, P4, R6.reuse, R240, 0x2 ;  /* 0x000000f006f07211 */ /* 0x040fe200078810ff */
[----:B------:R-:W-:Y:S03]  /*6bc0*/  STL [R1+0x1c4], R7 ;  /* 0x0001c40701007387 */ /* 0x000fe60000100800 */
[----:B------:R-:W-:Y:S01]  /*6bd0*/  LEA.HI.X.SX32 R241, R6, R72, 0x2, P4 ;  /* 0x0000004806f17211 */ /* 0x000fe200020f16ff */
[----:B------:R1:W-:Y:S02]  /*6be0*/  STL [R1+0x1c0], R6 ;  /* 0x0001c00601007387 */ /* 0x0003e40000100800 */
[----:B-1----:R-:W-:-:S05]  /*6bf0*/  VIADD R6, R3, UR10 ;  /* 0x0000000a03067c36 */ /* 0x002fca0008000000 */
[----:B------:R-:W-:Y:S04]  /*6c00*/  LDGSTS.E [R6], desc[UR32][R114.64], P3 ;  /* 0x0000000072067fae */ /* 0x000fe800099a1020 */
[----:B------:R-:W-:Y:S04]  /*6c10*/  LDGSTS.E [R6+0x400], desc[UR32][R116.64], P3 ;  /* 0x0040000074067fae */ /* 0x000fe800099a1020 */
        /* <DEDUP_REMOVED lines=13> */
[----:B------:R1:W-:Y:S01]  /*6cf0*/  LDGSTS.E [R6+0x3c00], desc[UR32][R144.64], P3 ;  /* 0x03c0000090067fae */ /* 0x0003e200099a1020 */
[----:B------:R-:W-:Y:S01]  /*6d00*/  VIADD R73, R77, 0xffffffbd ;  /* 0xffffffbd4d497836 */ /* 0x000fe20000000000 */
[----:B------:R-:W-:-:S02]  /*6d10*/  LOP3.LUT R7, R3, 0x20, RZ, 0x3c, !PT ;  /* 0x0000002003077812 */ /* 0x000fc400078e3cff */
[----:B-1----:R-:W-:-:S05]  /*6d20*/  LOP3.LUT R6, R3, 0x40, RZ, 0x3c, !PT ;  /* 0x0000004003067812 */ /* 0x002fca00078e3cff */
[----:B------:R-:W-:Y:S01]  /*6d30*/  VIADD R74, R6, UR10 ;  /* 0x0000000a064a7c36 */ /* 0x000fe20008000000 */
[----:B------:R-:W-:Y:S01]  /*6d40*/  LOP3.LUT R6, R3, 0x60, RZ, 0x3c, !PT ;  /* 0x0000006003067812 */ /* 0x000fe200078e3cff */
[----:B------:R-:W-:Y:S01]  /*6d50*/  VIADD R75, R7, UR10 ;  /* 0x0000000a074b7c36 */ /* 0x000fe20008000000 */
[----:B------:R-:W-:-:S03]  /*6d60*/  ISETP.GE.U32.AND P4, PT, R73, 0x7fffff7e, PT ;  /* 0x7fffff7e4900780c */ /* 0x000fc60003f86070 */
[----:B------:R-:W-:Y:S01]  /*6d70*/  VIADD R73, R6, UR10 ;  /* 0x0000000a06497c36 */ /* 0x000fe20008000000 */
[----:B------:R-:W-:Y:S04]  /*6d80*/  LDGSTS.E [R75+0x100], desc[UR32][R146.64], P3 ;  /* 0x00100000924b7fae */ /* 0x000fe800099a1020 */
[----:B------:R-:W2:Y:S04]  /*6d90*/  LDL.LU.64 R6, [R1+0x38] ;  /* 0x0000380001067983 */ /* 0x000ea80000300a00 */
[----:B------:R-:W3:Y:S04]  /*6da0*/  LDL.LU.64 R242, [R1+0x30] ;  /* 0x0000300001f27983 */ /* 0x000ee80000300a00 */
[----:B------:R-:W4:Y:S04]  /*6db0*/  LDL.LU.64 R244, [R1+0x28] ;  /* 0x0000280001f47983 */ /* 0x000f280000300a00 */
[----:B------:R-:W4:Y:S01]  /*6dc0*/  LDL.LU.64 R246, [R1+0x20] ;  /* 0x0000200001f67983 */ /* 0x000f220000300a00 */
[----:B------:R-:W-:-:S03]  /*6dd0*/  VIADD R8, R77, 0xffffffbc ;  /* 0xffffffbc4d087836 */ /* 0x000fc60000000000 */
[----:B------:R-:W4:Y:S04]  /*6de0*/  LDL.LU.64 R248, [R1+0x18] ;  /* 0x0000180001f87983 */ /* 0x000f280000300a00 */
[----:B------:R-:W4:Y:S04]  /*6df0*/  LDL.LU.64 R250, [R1+0x10] ;  /* 0x0000100001fa7983 */ /* 0x000f280000300a00 */
[----:B------:R-:W4:Y:S04]  /*6e00*/  LDL.LU.64 R76, [R1+0x8] ;  /* 0x00000800014c7983 */ /* 0x000f280000300a00 */
        /* <DEDUP_REMOVED lines=40> */
[----:B------:R-:W-:Y:S01]  /*7090*/  LDGSTS.E [R73+0x2700], desc[UR32][R228.64], P3 ;  /* 0x02700000e4497fae */ /* 0x000fe200099a1020 */
[----:B------:R-:W-:-:S03]  /*70a0*/  IMAD.SHL.U32 R72, R78, 0x40, RZ ;  /* 0x000000404e487824 */ /* 0x000fc600078e00ff */
[----:B------:R-:W-:Y:S04]  /*70b0*/  LDGSTS.E [R73+0x2b00], desc[UR32][R230.64], P3 ;  /* 0x02b00000e6497fae */ /* 0x000fe800099a1020 */
[----:B------:R-:W-:Y:S04]  /*70c0*/  LDGSTS.E [R73+0x2f00], desc[UR32][R232.64], P3 ;  /* 0x02f00000e8497fae */ /* 0x000fe800099a1020 */
[----:B------:R-:W-:Y:S04]  /*70d0*/  LDGSTS.E [R73+0x3300], desc[UR32][R234.64], P3 ;  /* 0x03300000ea497fae */ /* 0x000fe800099a1020 */
[----:B------:R-:W-:Y:S04]  /*70e0*/  LDGSTS.E [R73+0x3700], desc[UR32][R236.64], P3 ;  /* 0x03700000ec497fae */ /* 0x000fe800099a1020 */
[----:B------:R-:W-:Y:S04]  /*70f0*/  LDGSTS.E [R73+0x3b00], desc[UR32][R238.64], P3 ;  /* 0x03b00000ee497fae */ /* 0x000fe800099a1020 */
[----:B------:R-:W-:Y:S01]  /*7100*/  LDGSTS.E [R73+0x3f00], desc[UR32][R240.64], P3 ;  /* 0x03f00000f0497fae */ /* 0x000fe200099a1020 */
[----:B------:R-:W-:Y:S01]  /*7110*/  ISETP.GE.U32.AND P3, PT, R8, 0x7fffff7d, PT ;  /* 0x7fffff7d0800780c */ /* 0x000fe20003f66070 */
[----:B------:R-:W-:-:S02]  /*7120*/  IMAD.WIDE R8, R72, 0x4, R4 ;  /* 0x0000000448087825 */ /* 0x000fc400078e0204 */
[----:B------:R-:W1:Y:S01]  /*7130*/  LDC R5, c[0x0][0x3a0] ;  /* 0x0000e800ff057b82 */ /* 0x000e620000000800 */
[----:B------:R-:W0:Y:S07]  /*7140*/  LDGDEPBAR ;  /* 0x00000000000079af */ /* 0x000e2e0000000000 */
[----:B------:R-:W-:Y:S01]  /*7150*/  BAR.SYNC.DEFER_BLOCKING 0x0 ;  /* 0x0000000000007b1d */ /* 0x000fe20000010000 */
[----:B-1----:R-:W-:-:S05]  /*7160*/  VIADD R4, R5, 0xffffffbb ;  /* 0xffffffbb05047836 */ /* 0x002fca0000000000 */
[----:B------:R-:W-:Y:S01]  /*7170*/  @!PT LDS RZ, [RZ] ;  /* 0x00000000fffff984 */ /* 0x000fe20000000800 */
[----:B------:R-:W-:Y:S01]  /*7180*/  @!PT LDS RZ, [RZ] ;  /* 0x00000000fffff984 */ /* 0x000fe20000000800 */
[----:B------:R-:W-:Y:S01]  /*7190*/  @!PT LDS RZ, [RZ] ;  /* 0x00000000fffff984 */ /* 0x000fe20000000800 */
[----:B------:R-:W-:Y:S01]  /*71a0*/  LDGSTS.E [R252+0x20000], desc[UR32][R8.64], !P6 ;  /* 0x2000000008fc7fae */ /* 0x000fe2000f1a1020 */
[----:B------:R-:W-:Y:S01]  /*71b0*/  ISETP.GE.U32.AND P6, PT, R4, 0x7fffff7c, PT ;  /* 0x7fffff7c0400780c */ /* 0x000fe20003fc6070 */
[----:B------:R-:W-:Y:S02]  /*71c0*/  VIADD R4, R5, 0xffffffba ;  /* 0xffffffba05047836 */ /* 0x000fe40000000000 */
[----:B------:R1:W-:Y:S04]  /*71d0*/  STL.64 [R1+0x40], R8 ;  /* 0x0000400801007387 */ /* 0x0003e80000100a00 */
[----:B-1----:R-:W4:Y:S01]  /*71e0*/  LDL.LU.64 R8, [R1+0x350] ;  /* 0x0003500001087983 */ /* 0x002f220000300a00 */
[----:B--2---:R-:W-:-:S04]  /*71f0*/  IMAD.WIDE R6, R72, 0x4, R6 ;  /* 0x0000000448067825 */ /* 0x004fc800078e0206 */
[----:B---3--:R-:W-:Y:S01]  /*7200*/  IMAD.WIDE R242, R72, 0x4, R242 ;  /* 0x0000000448f27825 */ /* 0x008fe200078e02f2 */
[----:B------:R1:W-:Y:S01]  /*7210*/  LDGSTS.E [R252+0x20004], desc[UR32][R6.64], !P5 ;  /* 0x2000400006fc7fae */ /* 0x0003e2000e9a1020 */
[----:B------:R-:W-:Y:S02]  /*7220*/  ISETP.GE.U32.AND P5, PT, R4, 0x7fffff7b, PT ;  /* 0x7fffff7b0400780c */ /* 0x000fe40003fa6070 */
[----:B------:R-:W-:Y:S01]  /*7230*/  VIADD R4, R5, 0xffffffb9 ;  /* 0xffffffb905047836 */ /* 0x000fe20000000000 */
[----:B------:R2:W-:Y:S01]  /*7240*/  LDGSTS.E [R252+0x20008], desc[UR32][R242.64], !P4 ;  /* 0x20008000f2fc7fae */ /* 0x0005e2000e1a1020 */
[----:B----4-:R-:W-:-:S03]  /*7250*/  IMAD.WIDE R244, R72, 0x4, R244 ;  /* 0x0000000448f47825 */ /* 0x010fc600078e02f4 */
[----:B------:R-:W-:Y:S01]  /*7260*/  ISETP.GE.U32.AND P4, PT, R4, 0x7fffff7a, PT ;  /* 0x7fffff7a0400780c */ /* 0x000fe20003f86070 */
[----:B------:R-:W-:Y:S01]  /*7270*/  VIADD R4, R5, 0xffffffb8 ;  /* 0xffffffb805047836 */ /* 0x000fe20000000000 */
[----:B------:R3:W-:Y:S01]  /*7280*/  LDGSTS.E [R252+0x2000c], desc[UR32][R244.64], !P3 ;  /* 0x2000c000f4fc7fae */ /* 0x0007e2000d9a1020 */
[----:B------:R-:W-:-:S03]  /*7290*/  IMAD.WIDE R246, R72, 0x4, R246 ;  /* 0x0000000448f67825 */ /* 0x000fc600078e02f6 */
[----:B------:R-:W-:Y:S01]  /*72a0*/  ISETP.GE.U32.AND P3, PT, R4, 0x7fffff79, PT ;  /* 0x7fffff790400780c */ /* 0x000fe20003f66070 */
[----:B------:R4:W-:Y:S01]  /*72b0*/  STL.64 [R1+0x38], R6 ;  /* 0x0000380601007387 */ /* 0x0009e20000100a00 */
[----:B------:R-:W-:-:S03]  /*72c0*/  IMAD.WIDE R248, R72, 0x4, R248 ;  /* 0x0000000448f87825 */ /* 0x000fc600078e02f8 */
[----:B------:R1:W-:Y:S01]  /*72d0*/  LDGSTS.E [R252+0x20010], desc[UR32][R246.64], !P6 ;  /* 0x20010000f6fc7fae */ /* 0x0003e2000f1a1020 */
[----:B------:R-:W-:-:S03]  /*72e0*/  IMAD.WIDE R250, R72, 0x4, R250 ;  /* 0x0000000448fa7825 */ /* 0x000fc600078e02fa */
[----:B------:R1:W-:Y:S04]  /*72f0*/  LDGSTS.E [R252+0x20014], desc[UR32][R248.64], !P5 ;  /* 0x20014000f8fc7fae */ /* 0x0003e8000e9a1020 */
[----:B----4-:R-:W1:Y:S04]  /*7300*/  LDL.LU.64 R6, [R1+0x348] ;  /* 0x0003480001067983 */ /* 0x010e680000300a00 */
[----:B------:R4:W-:Y:S01]  /*7310*/  STL.64 [R1+0x30], R242 ;  /* 0x000030f201007387 */ /* 0x0009e20000100a00 */
[----:B------:R-:W-:-:S03]  /*7320*/  IMAD.WIDE R76, R72, 0x4, R76 ;  /* 0x00000004484c7825 */ /* 0x000fc600078e024c */
[----:B------:R1:W-:Y:S04]  /*7330*/  LDGSTS.E [R252+0x20018], desc[UR32][R250.64], !P4 ;  /* 0x20018000fafc7fae */ /* 0x0003e8000e1a1020 */
[----:B------:R1:W-:Y:S04]  /*7340*/  LDGSTS.E [R252+0x2001c], desc[UR32][R76.64], !P3 ;  /* 0x2001c0004cfc7fae */ /* 0x0003e8000d9a1020 */
[----:B----4-:R-:W2:Y:S04]  /*7350*/  LDL.LU.64 R242, [R1+0x340] ;  /* 0x0003400001f27983 */ /* 0x010ea80000300a00 */
[----:B------:R4:W-:Y:S04]  /*7360*/  STL.64 [R1+0x28], R244 ;  /* 0x000028f401007387 */ /* 0x0009e80000100a00 */
[----:B----4-:R-:W3:Y:S04]  /*7370*/  LDL.LU.64 R244, [R1+0x338] ;  /* 0x0003380001f47983 */ /* 0x010ee80000300a00 */
[----:B------:R4:W-:Y:S04]  /*7380*/  STL.64 [R1+0x20], R246 ;  /* 0x000020f601007387 */ /* 0x0009e80000100a00 */
[----:B----4-:R-:W4:Y:S04]  /*7390*/  LDL.LU.64 R246, [R1+0x330] ;  /* 0x0003300001f67983 */ /* 0x010f280000300a00 */
[----:B------:R1:W-:Y:S04]  /*73a0*/  STL.64 [R1+0x18], R248 ;  /* 0x000018f801007387 */ /* 0x0003e80000100a00 */
[----:B-1----:R-:W4:Y:S04]  /*73b0*/  LDL.LU.64 R248, [R1+0x328] ;  /* 0x0003280001f87983 */ /* 0x002f280000300a00 */
[----:B------:R1:W-:Y:S04]  /*73c0*/  STL.64 [R1+0x10], R250 ;  /* 0x000010fa01007387 */ /* 0x0003e80000100a00 */
[----:B-1----:R-:W4:Y:S04]  /*73d0*/  LDL.LU.64 R250, [R1+0x320] ;  /* 0x0003200001fa7983 */ /* 0x002f280000300a00 */
[----:B------:R1:W-:Y:S04]  /*73e0*/  STL.64 [R1+0x8], R76 ;  /* 0x0000084c01007387 */ /* 0x0003e80000100a00 */
[----:B-1----:R-:W4:Y:S01]  /*73f0*/  LDL.LU.64 R76, [R1+0x318] ;  /* 0x00031800014c7983 */ /* 0x002f220000300a00 */
[----:B------:R-:W-:-:S05]  /*7400*/  VIADD R4, R5, 0xffffffb7 ;  /* 0xffffffb705047836 */ /* 0x000fca0000000000 */
[----:B------:R-:W-:Y:S01]  /*7410*/  ISETP.GE.U32.AND P6, PT, R4, 0x7fffff78, PT ;  /* 0x7fffff780400780c */ /* 0x000fe20003fc6070 */
[----:B------:R-:W-:-:S05]  /*7420*/  VIADD R4, R5, 0xffffffb6 ;  /* 0xffffffb605047836 */ /* 0x000fca0000000000 */
[----:B------:R-:W-:Y:S01]  /*7430*/  ISETP.GE.U32.AND P5, PT, R4, 0x7fffff77, PT ;  /* 0x7fffff770400780c */ /* 0x000fe20003fa6070 */
[----:B------:R-:W-:-:S05]  /*7440*/  VIADD R4, R5, 0xffffffb5 ;  /* 0xffffffb505047836 */ /* 0x000fca0000000000 */
[----:B------:R-:W-:Y:S01]  /*7450*/  ISETP.GE.U32.AND P4, PT, R4, 0x7fffff76, PT ;  /* 0x7fffff760400780c */ /* 0x000fe20003f86070 */
[----:B------:R-:W-:-:S05]  /*7460*/  VIADD R4, R5, 0xffffffb4 ;  /* 0xffffffb405047836 */ /* 0x000fca0000000000 */
[----:B------:R-:W-:Y:S01]  /*7470*/  ISETP.GE.U32.AND P3, PT, R4, 0x7fffff75, PT ;  /* 0x7fffff750400780c */ /* 0x000fe20003f66070 */
[----:B------:R-:W-:Y:S02]  /*7480*/  VIADD R4, R5, 0xffffffb3 ;  /* 0xffffffb305047836 */ /* 0x000fe40000000000 */
[----:B------:R-:W-:-:S04]  /*7490*/  IMAD.WIDE R6, R72, 0x4, R6 ;  /* 0x0000000448067825 */ /* 0x000fc800078e0206 */
[----:B--2---:R-:W-:-:S04]  /*74a0*/  IMAD.WIDE R242, R72, 0x4, R242 ;  /* 0x0000000448f27825 */ /* 0x004fc800078e02f2 */
[----:B---3--:R-:W-:-:S04]  /*74b0*/  IMAD.WIDE R244, R72, 0x4, R244 ;  /* 0x0000000448f47825 */ /* 0x008fc800078e02f4 */
[----:B----4-:R-:W-:-:S04]  /*74c0*/  IMAD.WIDE R246, R72, 0x4, R246 ;  /* 0x0000000448f67825 */ /* 0x010fc800078e02f6 */
[----:B------:R-:W-:-:S04]  /*74d0*/  IMAD.WIDE R248, R72, 0x4, R248 ;  /* 0x0000000448f87825 */ /* 0x000fc800078e02f8 */
[----:B------:R-:W-:-:S04]  /*74e0*/  IMAD.WIDE R250, R72, 0x4, R250 ;  /* 0x0000000448fa7825 */ /* 0x000fc800078e02fa */
[----:B------:R-:W-:-:S05]  /*74f0*/  IMAD.WIDE R76, R72, 0x4, R76 ;  /* 0x00000004484c7825 */ /* 0x000fca00078e024c */
[----:B------:R-:W-:Y:S01]  /*7500*/  LDGSTS.E [R252+0x20020], desc[UR32][R76.64], !P6 ;  /* 0x200200004cfc7fae */ /* 0x000fe2000f1a1020 */
[----:B------:R-:W-:Y:S01]  /*7510*/  ISETP.GE.U32.AND P6, PT, R4, 0x7fffff74, PT ;  /* 0x7fffff740400780c */ /* 0x000fe20003fc6070 */
[C---:B------:R-:W-:Y:S02]  /*7520*/  VIADD R4, R5.reuse, 0xffffffb2 ;  /* 0xffffffb205047836 */ /* 0x040fe40000000000 */
[----:B------:R-:W-:Y:S03]  /*7530*/  LDGSTS.E [R252+0x20024], desc[UR32][R250.64], !P5 ;  /* 0x20024000fafc7fae */ /* 0x000fe6000e9a1020 */
[----:B------:R-:W-:Y:S01]  /*7540*/  ISETP.GE.U32.AND P5, PT, R4, 0x7fffff73, PT ;  /* 0x7fffff730400780c */ /* 0x000fe20003fa6070 */
[C---:B------:R-:W-:Y:S01]  /*7550*/  VIADD R4, R5.reuse, 0xffffffb1 ;  /* 0xffffffb105047836 */ /* 0x040fe20000000000 */
[----:B------:R-:W-:Y:S04]  /*7560*/  LDGSTS.E [R252+0x20028], desc[UR32][R248.64], !P4 ;  /* 0x20028000f8fc7fae */ /* 0x000fe8000e1a1020 */
[----:B------:R-:W-:Y:S01]  /*7570*/  ISETP.GE.U32.AND P4, PT, R4, 0x7fffff72, PT ;  /* 0x7fffff720400780c */ /* 0x000fe20003f86070 */
[C---:B------:R-:W-:Y:S01]  /*7580*/  VIADD R4, R5.reuse, 0xffffffb0 ;  /* 0xffffffb005047836 */ /* 0x040fe20000000000 */
[----:B------:R-:W-:Y:S04]  /*7590*/  LDGSTS.E [R252+0x2002c], desc[UR32][R246.64], !P3 ;  /* 0x2002c000f6fc7fae */ /* 0x000fe8000d9a1020 */
[----:B------:R-:W-:Y:S01]  /*75a0*/  ISETP.GE.U32.AND P3, PT, R4, 0x7fffff71, PT ;  /* 0x7fffff710400780c */ /* 0x000fe20003f66070 */
[C---:B------:R-:W-:Y:S01]  /*75b0*/  VIADD R4, R5.reuse, 0xffffffaf ;  /* 0xffffffaf05047836 */ /* 0x040fe20000000000 */
[----:B------:R1:W-:Y:S04]  /*75c0*/  STL.64 [R1], R76 ;  /* 0x0000004c01007387 */ /* 0x0003e80000100a00 */
[----:B------:R-:W-:Y:S01]  /*75d0*/  LDGSTS.E [R252+0x20030], desc[UR32][R244.64], !P6 ;  /* 0x20030000f4fc7fae */ /* 0x000fe2000f1a1020 */
[----:B------:R-:W-:Y:S01]  /*75e0*/  ISETP.GE.U32.AND P6, PT, R4, 0x7fffff70, PT ;  /* 0x7fffff700400780c */ /* 0x000fe20003fc6070 */
[----:B------:R-:W-:-:S02]  /*75f0*/  VIADD R4, R5, 0xffffffae ;  /* 0xffffffae05047836 */ /* 0x000fc40000000000 */
[----:B------:R-:W-:Y:S04]  /*7600*/  LDGSTS.E [R252+0x20034], desc[UR32][R242.64], !P5 ;  /* 0x20034000f2fc7fae */ /* 0x000fe8000e9a1020 */
[----:B-1----:R-:W5:Y:S04]  /*7610*/  LDL.LU.64 R76, [R1+0x310] ;  /* 0x00031000014c7983 */ /* 0x002f680000300a00 */
[----:B------:R1:W-:Y:S04]  /*7620*/  STL.64 [R1+0x1b8], R6 ;  /* 0x0001b80601007387 */ /* 0x0003e80000100a00 */
[----:B------:R1:W-:Y:S01]  /*7630*/  LDGSTS.E [R252+0x20038], desc[UR32][R6.64], !P4 ;  /* 0x2003800006fc7fae */ /* 0x0003e2000e1a1020 */
[----:B------:R-:W-:Y:S01]  /*7640*/  ISETP.GE.U32.AND P5, PT, R4, 0x7fffff6f, PT ;  /* 0x7fffff6f0400780c */ /* 0x000fe20003fa6070 */
[----:B------:R-:W-:-:S02]  /*7650*/  VIADD R4, R5, 0xffffffad ;  /* 0xffffffad05047836 */ /* 0x000fc40000000000 */
[----:B-1----:R-:W-:-:S05]  /*7660*/  IMAD.WIDE R6, R72, 0x4, R8 ;  /* 0x0000000448067825 */ /* 0x002fca00078e0208 */
[----:B------:R1:W-:Y:S04]  /*7670*/  STL.64 [R1+0x1b0], R6 ;  /* 0x0001b00601007387 */ /* 0x0003e80000100a00 */
[----:B------:R1:W-:Y:S01]  /*7680*/  LDGSTS.E [R252+0x2003c], desc[UR32][R6.64], !P3 ;  /* 0x2003c00006fc7fae */ /* 0x0003e2000d9a1020 */
[----:B------:R-:W-:Y:S01]  /*7690*/  ISETP.GE.U32.AND P4, PT, R4, 0x7fffff6e, PT ;  /* 0x7fffff6e0400780c */ /* 0x000fe20003f86070 */
[----:B------:R-:W-:Y:S02]  /*76a0*/  VIADD R4, R5, 0xffffffac ;  /* 0xffffffac05047836 */ /* 0x000fe40000000000 */
        /* <DEDUP_REMOVED lines=134> */
[----:B-1----:R-:W-:-:S05]  /*7f10*/  IMAD.WIDE R6, R72, 0x4, R64 ;  /* 0x0000000448067825 */ /* 0x002fca00078e0240 */
[----:B------:R1:W-:Y:S04]  /*7f20*/  STL.64 [R1+0xc8], R6 ;  /* 0x0000c80601007387 */ /* 0x0003e80000100a00 */
[----:B------:R1:W-:Y:S02]  /*7f30*/  LDGSTS.E [R252+0x200ac], desc[UR32][R6.64], !P3 ;  /* 0x200ac00006fc7fae */ /* 0x0003e4000d9a1020 */
[----:B-1----:R-:W-:-:S05]  /*7f40*/  IMAD.WIDE R6, R72, 0x4, R66 ;  /* 0x0000000448067825 */ /* 0x002fca00078e0242 */
[----:B------:R1:W-:Y:S04]  /*7f50*/  STL.64 [R1+0xc0], R6 ;  /* 0x0000c00601007387 */ /* 0x0003e80000100a00 */
[----:B------:R1:W-:Y:S01]  /*7f60*/  LDGSTS.E [R252+0x200b0], desc[UR32][R6.64], !P6 ;  /* 0x200b000006fc7fae */ /* 0x0003e2000f1a1020 */
[----:B------:R-:W-:Y:S02]  /*7f70*/  VIADD R4, R5, 0xffffff91 ;  /* 0xffffff9105047836 */ /* 0x000fe40000000000 */
[----:B-1----:R-:W-:-:S05]  /*7f80*/  IMAD.WIDE R6, R72, 0x4, R68 ;  /* 0x0000000448067825 */ /* 0x002fca00078e0244 */
[----:B------:R1:W-:Y:S04]  /*7f90*/  STL.64 [R1+0xb8], R6 ;  /* 0x0000b80601007387 */ /* 0x0003e80000100a00 */
[----:B------:R1:W-:Y:S01]  /*7fa0*/  LDGSTS.E [R252+0x200b4], desc[UR32][R6.64], !P5 ;  /* 0x200b400006fc7fae */ /* 0x0003e2000e9a1020 */
[----:B------:R-:W-:Y:S01]  /*7fb0*/  ISETP.GE.U32.AND P4, PT, R4, 0x7fffff52, PT ;  /* 0x7fffff520400780c */ /* 0x000fe20003f86070 */
[C---:B------:R-:W-:Y:S02]  /*7fc0*/  VIADD R4, R5.reuse, 0xffffff90 ;  /* 0xffffff9005047836 */ /* 0x040fe40000000000 */
[----:B-1----:R-:W-:Y:S02]  /*7fd0*/  IMAD.WIDE R6, R72, 0x4, R70 ;  /* 0x0000000448067825 */ /* 0x002fe400078e0246 */
[----:B------:R-:W1:Y:S01]  /*7fe0*/  LDC R71, c[0x0][0x3a0] ;  /* 0x0000e800ff477b82 */ /* 0x000e620000000800 */
[----:B------:R-:W-:Y:S01]  /*7ff0*/  ISETP.GE.U32.AND P3, PT, R4, 0x7fffff51, PT ;  /* 0x7fffff510400780c */ /* 0x000fe20003f66070 */
[----:B------:R-:W-:-:S06]  /*8000*/  VIADD R4, R5, 0xffffff8f ;  /* 0xffffff8f05047836 */ /* 0x000fcc0000000000 */
[----:B------:R2:W-:Y:S01]  /*8010*/  LDGSTS.E [R252+0x200b8], desc[UR32][R6.64], !P4 ;  /* 0x200b800006fc7fae */ /* 0x0005e2000e1a1020 */
[----:B------:R-:W-:Y:S01]  /*8020*/  ISETP.GE.U32.AND P6, PT, R4, 0x7fffff50, PT ;  /* 0x7fffff500400780c */ /* 0x000fe20003fc6070 */
[----:B------:R-:W-:Y:S02]  /*8030*/  VIADD R4, R5, 0xffffff8e ;  /* 0xffffff8e05047836 */ /* 0x000fe40000000000 */
[----:B------:R2:W-:Y:S03]  /*8040*/  STL.64 [R1+0xb0], R6 ;  /* 0x0000b00601007387 */ /* 0x0005e60000100a00 */
[----:B------:R-:W-:Y:S01]  /*8050*/  ISETP.GE.U32.AND P5, PT, R4, 0x7fffff4f, PT ;  /* 0x7fffff4f0400780c */ /* 0x000fe20003fa6070 */
[----:B--2---:R-:W-:-:S04]  /*8060*/  IMAD.WIDE R6, R72, 0x4, R80 ;  /* 0x0000000448067825 */ /* 0x004fc800078e0250 */
[C---:B-1----:R-:W-:Y:S01]  /*8070*/  VIADD R4, R71.reuse, 0xffffff8d ;  /* 0xffffff8d47047836 */ /* 0x042fe20000000000 */
[----:B------:R1:W-:Y:S04]  /*8080*/  STL.64 [R1+0xa8], R6 ;  /* 0x0000a80601007387 */ /* 0x0003e80000100a00 */
[----:B------:R-:W-:Y:S01]  /*8090*/  ISETP.GE.U32.AND P4, PT, R4, 0x7fffff4e, PT ;  /* 0x7fffff4e0400780c */ /* 0x000fe20003f86070 */
[----:B------:R1:W-:Y:S01]  /*80a0*/  LDGSTS.E [R252+0x200bc], desc[UR32][R6.64], !P3 ;  /* 0x200bc00006fc7fae */ /* 0x0003e2000d9a1020 */
[----:B------:R-:W-:-:S05]  /*80b0*/  VIADD R4, R71, 0xffffff8c ;  /* 0xffffff8c47047836 */ /* 0x000fca0000000000 */
[----:B------:R-:W-:Y:S01]  /*80c0*/  ISETP.GE.U32.AND P3, PT, R4, 0x7fffff4d, PT ;  /* 0x7fffff4d0400780c */ /* 0x000fe20003f66070 */
[----:B-1----:R-:W-:-:S04]  /*80d0*/  IMAD.WIDE R6, R72, 0x4, R82 ;  /* 0x0000000448067825 */ /* 0x002fc800078e0252 */
[C---:B------:R-:W-:Y:S01]  /*80e0*/  VIADD R4, R71.reuse, 0xffffff8b ;  /* 0xffffff8b47047836 */ /* 0x040fe20000000000 */
        /* <DEDUP_REMOVED lines=48> */
[C---:B------:R-:W-:Y:S02]  /*83f0*/  VIADD R4, R71.reuse, 0xffffff81 ;  /* 0xffffff8147047836 */ /* 0x040fe40000000000 */
[----:B------:R-:W-:Y:S02]  /*8400*/  VIADD R5, R71, 0xffffff80 ;  /* 0xffffff8047057836 */ /* 0x000fe40000000000 */
[----:B-1----:R-:W-:-:S05]  /*8410*/  IMAD.WIDE R6, R72, 0x4, R102 ;  /* 0x0000000448067825 */ /* 0x002fca00078e0266 */
[----:B------:R1:W-:Y:S04]  /*8420*/  STL.64 [R1+0x50], R6 ;  /* 0x0000500601007387 */ /* 0x0003e80000100a00 */
[----:B------:R1:W-:Y:S01]  /*8430*/  LDGSTS.E [R252+0x200e8], desc[UR32][R6.64], !P4 ;  /* 0x200e800006fc7fae */ /* 0x0003e2000e1a1020 */
[----:B------:R-:W-:Y:S01]  /*8440*/  ISETP.GE.U32.AND P4, PT, R4, 0x7fffff42, PT ;  /* 0x7fffff420400780c */ /* 0x000fe20003f86070 */
[----:B-1----:R-:W-:-:S05]  /*8450*/  IMAD.WIDE R6, R72, 0x4, R104 ;  /* 0x0000000448067825 */ /* 0x002fca00078e0268 */
[----:B------:R1:W-:Y:S01]  /*8460*/  LDGSTS.E [R252+0x200ec], desc[UR32][R6.64], !P3 ;  /* 0x200ec00006fc7fae */ /* 0x0003e2000d9a1020 */
[----:B------:R-:W-:Y:S01]  /*8470*/  ISETP.GE.U32.AND P3, PT, R5, 0x7fffff41, PT ;  /* 0x7fffff410500780c */ /* 0x000fe20003f66070 */
[----:B------:R-:W-:-:S04]  /*8480*/  IMAD.WIDE R106, R72, 0x4, R106 ;  /* 0x00000004486a7825 */ /* 0x000fc800078e026a */
[----:B------:R-:W-:Y:S01]  /*8490*/  IMAD.SHL.U32 R79, R79, 0x40, RZ ;  /* 0x000000404f4f7824 */ /* 0x000fe200078e00ff */
[----:B------:R1:W-:Y:S01]  /*84a0*/  LDGSTS.E [R252+0x200f0], desc[UR32][R106.64], !P6 ;  /* 0x200f00006afc7fae */ /* 0x0003e2000f1a1020 */
[----:B------:R-:W-:-:S04]  /*84b0*/  IMAD.WIDE R108, R72, 0x4, R108 ;  /* 0x00000004486c7825 */ /* 0x000fc800078e026c */
[C---:B------:R-:W-:Y:S01]  /*84c0*/  IMAD.WIDE R110, R72.reuse, 0x4, R110 ;  /* 0x00000004486e7825 */ /* 0x040fe200078e026e */
[----:B------:R1:W-:Y:S03]  /*84d0*/  LDGSTS.E [R252+0x200f4], desc[UR32][R108.64], !P5 ;  /* 0x200f40006cfc7fae */ /* 0x0003e6000e9a1020 */
[----:B------:R-:W-:Y:S01]  /*84e0*/  IMAD.WIDE R112, R72, 0x4, R112 ;  /* 0x0000000448707825 */ /* 0x000fe200078e0270 */
[----:B------:R1:W-:Y:S03]  /*84f0*/  LDGSTS.E [R252+0x200f8], desc[UR32][R110.64], !P4 ;  /* 0x200f80006efc7fae */ /* 0x0003e6000e1a1020 */
[----:B------:R-:W-:Y:S01]  /*8500*/  IMAD.WIDE R114, R79, 0x4, R114 ;  /* 0x000000044f727825 */ /* 0x000fe200078e0272 */
[----:B------:R1:W-:Y:S03]  /*8510*/  LDGSTS.E [R252+0x200fc], desc[UR32][R112.64], !P3 ;  /* 0x200fc00070fc7fae */ /* 0x0003e6000d9a1020 */
[----:B------:R-:W-:Y:S01]  /*8520*/  VIADD R5, R3, UR10 ;  /* 0x0000000a03057c36 */ /* 0x000fe20008000000 */
[----:B------:R-:W0:Y:S01]  /*8530*/  LDGDEPBAR ;  /* 0x00000000000079af */ /* 0x000e220000000000 */
[----:B------:R-:W-:-:S03]  /*8540*/  IMAD.WIDE R116, R79, 0x4, R116 ;  /* 0x000000044f747825 */ /* 0x000fc600078e0274 */
[----:B------:R1:W-:Y:S01]  /*8550*/  LDGSTS.E [R5+0x8000], desc[UR32][R114.64], P1 ;  /* 0x0800000072057fae */ /* 0x0003e200089a1020 */
        /* <DEDUP_REMOVED lines=123> */
[----:B------:R1:W-:Y:S04]  /*8d10*/  LDGSTS.E [R73+0xbb00], desc[UR32][R238.64], P1 ;  /* 0x0bb00000ee497fae */ /* 0x0003e800089a1020 */
[----:B------:R1:W-:Y:S04]  /*8d20*/  LDGSTS.E [R73+0xbf00], desc[UR32][R240.64], P1 ;  /* 0x0bf00000f0497fae */ /* 0x0003e800089a1020 */
[----:B------:R-:W0:Y:S04]  /*8d30*/  LDGDEPBAR ;  /* 0x00000000000079af */ /* 0x000e280000000000 */
[----:B------:R1:W-:Y:S01]  /*8d40*/  STL.64 [R1+0x48], R6 ;  /* 0x0000480601007387 */ /* 0x0003e20000100a00 */
[----:B------:R-:W-:-:S04]  /*8d50*/  DEPBAR.LE SB0, 0x2 ;  /* 0x000080800000791a */ /* 0x000fc80000000000 */
[----:B------:R-:W-:Y:S06]  /*8d60*/  BAR.SYNC.DEFER_BLOCKING 0x0 ;  /* 0x0000000000007b1d */ /* 0x000fec0000010000 */
[----:B------:R-:W-:Y:S05]  /*8d70*/  @!P0 BRA `(.L_x_6) ;  /* 0x0000000000448947 */ /* 0x000fea0003800000 */
[----:B-1----:R-:W-:Y:S04]  /*8d80*/  LDS.128 R4, [R252+0x18000] ;  /* 0x01800000fc047984 */ /* 0x002fe80000000c00 */
[----:B------:R-:W-:Y:S04]  /*8d90*/  LDS.128 R8, [R252+0x18010] ;  /* 0x01801000fc087984 */ /* 0x000fe80000000c00 */
        /* <DEDUP_REMOVED lines=13> */
[----:B------:R-:W1:Y:S02]  /*8e70*/  LDS.128 R64, [R252+0x180f0] ;  /* 0x0180f000fc407984 */ /* 0x000e640000000c00 */
[----:B-1----:R2:W-:Y:S02]  /*8e80*/  STTM.x64 tmem[UR12+0x80], R4 ;  /* 0x00008004000079ed */ /* 0x0025e4000834000c */
.L_x_6:
[----:B--2---:R-:W2:Y:S01]  /*8e90*/  LDL.LU.64 R8, [R1+0x40] ;  /* 0x0000400001087983 */ /* 0x004ea20000300a00 */
[----:B------:R-:W3:Y:S03]  /*8ea0*/  LDC R10, c[0x0][0x3a0] ;  /* 0x0000e800ff0a7b82 */ /* 0x000ee60000000800 */
[----:B------:R-:W4:Y:S01]  /*8eb0*/  LDL.LU.64 R12, [R1+0x38] ;  /* 0x00003800010c7983 */ /* 0x000f220000300a00 */
[C---:B------:R-:W-:Y:S01]  /*8ec0*/  IMAD.SHL.U32 R68, R72.reuse, 0x4, RZ ;  /* 0x0000000448447824 */ /* 0x040fe200078e00ff */
[----:B------:R-:W-:Y:S01]  /*8ed0*/  SHF.R.S32.HI R4, RZ, 0x1f, R72 ;  /* 0x0000001fff047819 */ /* 0x000fe20000011448 */
[----:B-1----:R-:W-:Y:S01]  /*8ee0*/  VIADD R5, R71, 0xffffff7f ;  /* 0xffffff7f47057836 */ /* 0x002fe20000000000 */
[----:B------:R-:W1:Y:S01]  /*8ef0*/  FENCE.VIEW.ASYNC.T ;  /* 0x00000000000073c6 */ /* 0x000e620000000200 */
[----:B------:R-:W-:Y:S01]  /*8f00*/  UIADD3 UR13, UPT, UPT, UR11, 0x80, URZ ;  /* 0x000000800b0d7890 */ /* 0x000fe2000fffe0ff */
[----:B------:R-:W-:Y:S01]  /*8f10*/  SHF.L.U64.HI R69, R72, 0x2, R4 ;  /* 0x0000000248457819 */ /* 0x000fe20000010204 */
[----:B-1----:R-:W-:Y:S01]  /*8f20*/  BAR.SYNC.DEFER_BLOCKING 0x0 ;  /* 0x0000000000007b1d */ /* 0x002fe20000010000 */
[----:B------:R-:W-:Y:S01]  /*8f30*/  ISETP.GE.U32.AND P4, PT, R5, 0x7fffff40, PT ;  /* 0x7fffff400500780c */ /* 0x000fe20003f86070 */
[----:B------:R-:W-:-:S05]  /*8f40*/  VIADD R5, R71, 0xffffff7e ;  /* 0xffffff7e47057836 */ /* 0x000fca0000000000 */
[----:B------:R-:W-:Y:S01]  /*8f50*/  ISETP.GE.U32.AND P3, PT, R5, 0x7fffff3f, PT ;  /* 0x7fffff3f0500780c */ /* 0x000fe20003f66070 */
[----:B---3--:R-:W-:Y:S01]  /*8f60*/  VIADD R10, R10, 0x3f ;  /* 0x0000003f0a0a7836 */ /* 0x008fe20000000000 */
[----:B--2---:R-:W-:-:S05]  /*8f70*/  IADD3 R6, P0, PT, R8, R68, RZ ;  /* 0x0000004408067210 */ /* 0x004fca0007f1e0ff */
[----:B------:R-:W-:Y:S01]  /*8f80*/  IMAD.X R7, R9, 0x1, R69, P0 ;  /* 0x0000000109077824 */ /* 0x000fe200000e0645 */
[----:B----4-:R-:W-:-:S05]  /*8f90*/  IADD3 R8, P0, PT, R12, R68, RZ ;  /* 0x000000440c087210 */ /* 0x010fca0007f1e0ff */
[----:B------:R-:W-:Y:S01]  /*8fa0*/  IMAD.X R9, R13, 0x1, R69, P0 ;  /* 0x000000010d097824 */ /* 0x000fe200000e0645 */
[----:B------:R-:W-:-:S04]  /*8fb0*/  ISETP.NE.U32.AND P0, PT, RZ, UR9, PT ;  /* 0x00000009ff007c0c */ /* 0x000fc8000bf05070 */
[----:B------:R-:W-:-:S13]  /*8fc0*/  ISETP.LT.OR P1, PT, R10, 0x40, P0 ;  /* 0x000000400a00780c */ /* 0x000fda0000721670 */
[----:B------:R-:W-:Y:S05]  /*8fd0*/  @P1 BRA `(.L_x_7) ;  /* 0x0000000000c01947 */ /* 0x000fea0003800000 */
[----:B------:R-:W-:Y:S01]  /*8fe0*/  USHF.R.U32.HI UR6, URZ, 0x4, UR10 ;  /* 0x00000004ff067899 */ /* 0x000fe2000801160a */
[----:B------:R-:W-:Y:S01]  /*8ff0*/  UMOV UR4, URZ ;  /* 0x000000ff00047c82 */ /* 0x000fe20008000000 */
[----:B------:R-:W-:Y:S02]  /*9000*/  UMOV UR5, URZ ;  /* 0x000000ff00057c82 */ /* 0x000fe40008000000 */
[----:B------:R-:W-:Y:S02]  /*9010*/  USGXT.U32 UR6, UR6, 0xe ;  /* 0x0000000e0606789a */ /* 0x000fe40008000000 */
[----:B------:R-:W-:Y:S02]  /*9020*/  UIADD3 UR9, UPT, UPT, UR11, 0x88, URZ ;  /* 0x000000880b097890 */ /* 0x000fe4000fffe0ff */
[----:B------:R-:W-:Y:S02]  /*9030*/  UIADD3 UR34, UP1, UPT, UR6, 0x2, URZ ;  /* 0x0000000206227890 */ /* 0x000fe4000ff3e0ff */
[----:B------:R-:W-:-:S02]  /*9040*/  UIADD3 UR14, UPT, UPT, UR11, 0x90, URZ ;  /* 0x000000900b0e7890 */ /* 0x000fc4000fffe0ff */
[----:B------:R-:W-:Y:S02]  /*9050*/  UIADD3.X UR35, UPT, UPT, UR4, 0x40004040, URZ, UP1, !UPT ;  /* 0x4000404004237890 */ /* 0x000fe40008ffe4ff */
[----:B------:R-:W-:Y:S01]  /*9060*/  UIADD3 UR15, UPT, UPT, UR11, 0x98, URZ ;  /* 0x000000980b0f7890 */ /* 0x000fe2000fffe0ff */
[----:B------:R-:W-:Y:S01]  /*9070*/  UMOV UR4, UR8 ;  /* 0x0000000800047c82 */ /* 0x000fe20008000000 */
[----:B------:R-:W-:Y:S01]  /*9080*/  UIADD3.64 UR16, UPT, UPT, UR34, 0x4, URZ ;  /* 0x0000000422107897 */ /* 0x000fe2000fffe0ff */
[----:B------:R-:W-:Y:S01]  /*9090*/  UMOV UR30, UR4 ;  /* 0x00000004001e7c82 */ /* 0x000fe20008000000 */
[----:B------:R-:W-:Y:S02]  /*90a0*/  UIADD3.64 UR4, UPT, UPT, UR34, 0x2, URZ ;  /* 0x0000000222047897 */ /* 0x000fe4000fffe0ff */
[----:B------:R-:W-:Y:S02]  /*90b0*/  UIADD3 UR20, UPT, UPT, UR11, 0xa0, URZ ;  /* 0x000000a00b147890 */ /* 0x000fe4000fffe0ff */
[----:B------:R-:W-:-:S02]  /*90c0*/  UIADD3.64 UR18, UPT, UPT, UR34, 0x3fe, URZ ;  /* 0x000003fe22127897 */ /* 0x000fc4000fffe0ff */
[----:B------:R-:W-:Y:S02]  /*90d0*/  UIADD3 UR21, UPT, UPT, UR11, 0xa8, URZ ;  /* 0x000000a80b157890 */ /* 0x000fe4000fffe0ff */
[----:B------:R-:W-:Y:S02]  /*90e0*/  UIADD3.64 UR22, UPT, UPT, UR34, 0x400, URZ ;  /* 0x0000040022167897 */ /* 0x000fe4000fffe0ff */
[----:B------:R-:W-:Y:S02]  /*90f0*/  UIADD3 UR26, UPT, UPT, UR11, 0xb0, URZ ;  /* 0x000000b00b1a7890 */ /* 0x000fe4000fffe0ff */
[----:B------:R-:W-:Y:S01]  /*9100*/  UIADD3.64 UR24, UPT, UPT, UR34, 0x402, URZ ;  /* 0x0000040222187897 */ /* 0x000fe2000fffe0ff */
[----:B------:R-:W-:Y:S01]  /*9110*/  UMOV UR36, 0x0 ;  /* 0x0000000000247882 */ /* 0x000fe20000000000 */
[----:B------:R-:W-:Y:S01]  /*9120*/  UMOV UR37, 0x8200910 ;  /* 0x0820091000257882 */ /* 0x000fe20000000000 */
[----:B------:R-:W-:Y:S02]  /*9130*/  UIADD3 UR27, UPT, UPT, UR11, 0xb8, URZ ;  /* 0x000000b80b1b7890 */ /* 0x000fe4000fffe0ff */
[----:B------:R-:W-:Y:S01]  /*9140*/  UIADD3.64 UR28, UPT, UPT, UR34, 0x404, URZ ;  /* 0x00000404221c7897 */ /* 0x000fe2000fffe0ff */
[----:B------:R-:W-:Y:S01]  /*9150*/  UMOV UR7, 0x40004040 ;  /* 0x4000404000077882 */ /* 0x000fe20000000000 */
[----:B------:R-:W-:Y:S01]  /*9160*/  UMOV UR38, 0x0 ;  /* 0x0000000000267882 */ /* 0x000fe20000000000 */
[----:B------:R-:W-:Y:S01]  /*9170*/  UMOV UR39, 0x8200910 ;  /* 0x0820091000277882 */ /* 0x000fe20000000000 */
[----:B------:R-:W-:Y:S01]  /*9180*/  UMOV UR40, 0x0 ;  /* 0x0000000000287882 */ /* 0x000fe20000000000 */
[----:B------:R-:W-:Y:S01]  /*9190*/  UMOV UR41, 0x8200910 ;  /* 0x0820091000297882 */ /* 0x000fe20000000000 */
[----:B------:R1:W-:Y:S01]  /*91a0*/  UTCHMMA tmem[UR13], gdesc[UR6], tmem[UR11], tmem[UR36], idesc[UR37], !UPT ;  /* 0x00ff24060d0079ea */ /* 0x0003e2000f80000b */
[----:B------:R-:W-:Y:S01]  /*91b0*/  UMOV UR42, 0x0 ;  /* 0x00000000002a7882 */ /* 0x000fe20000000000 */
[----:B------:R-:W-:Y:S01]  /*91c0*/  UMOV UR43, 0x8200910 ;  /* 0x08200910002b7882 */ /* 0x000fe20000000000 */
[----:B------:R1:W-:Y:S01]  /*91d0*/  UTCHMMA tmem[UR9], gdesc[UR34], tmem[UR11], tmem[UR38], idesc[UR39], UPT ;  /* 0x00ff2622090079ea */ /* 0x0003e2000b80000b */
        /* <DEDUP_REMOVED lines=12> */
[----:B------:R1:W-:Y:S01]  /*92a0*/  UTCHMMA tmem[UR26], gdesc[UR24], tmem[UR11], tmem[UR48], idesc[UR49], UPT ;  /* 0x00ff30181a0079ea */ /* 0x0003e2000b80000b */
[----:B------:R1:W-:Y:S01]  /*92b0*/  UTCHMMA tmem[UR27], gdesc[UR28], tmem[UR11], tmem[UR50], idesc[UR51], UPT ;  /* 0x00ff321c1b0079ea */ /* 0x0003e2000b80000b */
[----:B------:R1:W-:Y:S01]  /*92c0*/  UTCBAR [UR30], URZ ;  /* 0x000000ff1e0073e9 */ /* 0x0003e200080000ff */
[----:B------:R-:W-:Y:S01]  /*92d0*/  NOP ;  /* 0x0000000000007918 */ /* 0x000fe20000000000 */
.L_x_7:
[----:B------:R-:W2:Y:S01]  /*92e0*/  LDL.LU.64 R22, [R1+0x30] ;  /* 0x0000300001167983 */ /* 0x000ea20000300a00 */
[----:B------:R-:W-:Y:S01]  /*92f0*/  BAR.SYNC.DEFER_BLOCKING 0x0 ;  /* 0x0000000000007b1d */ /* 0x000fe20000010000 */
[----:B------:R-:W-:Y:S02]  /*9300*/  VIADD R5, R71, 0xffffff7d ;  /* 0xffffff7d47057836 */ /* 0x000fe40000000000 */
[----:B------:R-:W-:-:S03]  /*9310*/  IMAD.SHL.U32 R70, R79, 0x4, RZ ;  /* 0x000000044f467824 */ /* 0x000fc600078e00ff */
[----:B------:R-:W3:Y:S01]  /*9320*/  LDCU UR53, c[0x0][0x3a0] ;  /* 0x00007400ff3577ac */ /* 0x000ee20008000800 */
[----:B------:R-:W4:Y:S01]  /*9330*/  LDL.LU.64 R20, [R1+0x28] ;  /* 0x0000280001147983 */ /* 0x000f220000300a00 */
[----:B-1----:R-:W1:Y:S03]  /*9340*/  LDCU UR40, c[0x0][0x3a0] ;  /* 0x00007400ff2877ac */ /* 0x002e660008000800 */
[----:B------:R-:W3:Y:S01]  /*9350*/  LDL.LU.64 R18, [R1+0x20] ;  /* 0x0000200001127983 */ /* 0x000ee20000300a00 */
[----:B------:R-:W1:Y:S03]  /*9360*/  LDCU UR55, c[0x0][0x3a0] ;  /* 0x00007400ff3777ac */ /* 0x000e660008000800 */
[----:B------:R-:W3:Y:S01]  /*9370*/  LDL.LU.64 R16, [R1+0x18] ;  /* 0x0000180001107983 */ /* 0x000ee20000300a00 */
[----:B------:R-:W1:Y:S03]  /*9380*/  LDCU UR41, c[0x0][0x3a0] ;  /* 0x00007400ff2977ac */ /* 0x000e660008000800 */
[----:B------:R-:W3:Y:S01]  /*9390*/  LDL.LU.64 R14, [R1+0x10] ;  /* 0x00001000010e7983 */ /* 0x000ee20000300a00 */
[----:B------:R-:W1:Y:S03]  /*93a0*/  LDCU UR54, c[0x0][0x3a0] ;  /* 0x00007400ff3677ac */ /* 0x000e660008000800 */
[----:B------:R-:W3:Y:S01]  /*93b0*/  LDL.LU.64 R12, [R1+0x8] ;  /* 0x00000800010c7983 */ /* 0x000ee20000300a00 */
[----:B------:R-:W1:Y:S03]  /*93c0*/  LDCU UR42, c[0x0][0x3a0] ;  /* 0x00007400ff2a77ac */ /* 0x000e660008000800 */
[----:B------:R-:W3:Y:S01]  /*93d0*/  LDL.64 R10, [R1] ;  /* 0x00000000010a7983 */ /* 0x000ee20000100a00 */
[----:B------:R-:W1:Y:S03]  /*93e0*/  LDCU UR57, c[0x0][0x3a0] ;  /* 0x00007400ff3977ac */ /* 0x000e660008000800 */
[----:B------:R-:W-:Y:S01]  /*93f0*/  @!PT LDS RZ, [RZ] ;  /* 0x00000000fffff984 */ /* 0x000fe20000000800 */
[----:B------:R-:W-:Y:S01]  /*9400*/  @!PT LDS RZ, [RZ] ;  /* 0x00000000fffff984 */ /* 0x000fe20000000800 */
[----:B------:R-:W-:Y:S01]  /*9410*/  @!PT LDS RZ, [RZ] ;  /* 0x00000000fffff984 */ /* 0x000fe20000000800 */
[----:B------:R2:W-:Y:S01]  /*9420*/  LDGSTS.E [R252+0x18000], desc[UR32][R6.64], !P4 ;  /* 0x1800000006fc7fae */ /* 0x0005e2000e1a1020 */
[----:B------:R-:W1:Y:S03]  /*9430*/  LDCU UR43, c[0x0][0x3a0] ;  /* 0x00007400ff2b77ac */ /* 0x000e660008000800 */
[----:B------:R4:W-:Y:S01]  /*9440*/  LDGSTS.E [R252+0x18004], desc[UR32][R8.64], !P3 ;  /* 0x1800400008fc7fae */ /* 0x0009e2000d9a1020 */
[----:B------:R-:W-:Y:S01]  /*9450*/  ISETP.GE.U32.AND P3, PT, R5, 0x7fffff3e, PT ;  /* 0x7fffff3e0500780c */ /* 0x000fe20003f66070 */
[----:B------:R-:W-:Y:S01]  /*9460*/  VIADD R5, R71, 0xffffff7c ;  /* 0xffffff7c47057836 */ /* 0x000fe20000000000 */
[----:B------:R-:W1:Y:S04]  /*9470*/  LDCU UR56, c[0x0][0x3a0] ;  /* 0x00007400ff3877ac */ /* 0x000e680008000800 */
[----:B------:R-:W-:Y:S01]  /*9480*/  ISETP.GE.U32.AND P1, PT, R5, 0x7fffff3d, PT ;  /* 0x7fffff3d0500780c */ /* 0x000fe20003f26070 */
[----:B------:R-:W-:Y:S01]  /*9490*/  VIADD R5, R71, 0xffffff7b ;  /* 0xffffff7b47057836 */ /* 0x000fe20000000000 */
[----:B------:R-:W1:Y:S01]  /*94a0*/  LDCU UR44, c[0x0][0x3a0] ;  /* 0x00007400ff2c77ac */ /* 0x000e620008000800 */
        /* <DEDUP_REMOVED lines=37> */
[----:B--2---:R-:W-:-:S05]  /*9700*/  IADD3 R6, P4, PT, R22, R68, RZ ;  /* 0x0000004416067210 */ /* 0x004fca0007f9e0ff */
[----:B------:R-:W-:-:S05]  /*9710*/  IMAD.X R7, R23, 0x1, R69, P4 ;  /* 0x0000000117077824 */ /* 0x000fca00020e0645 */
[----:B------:R3:W-:Y:S01]  /*9720*/  LDGSTS.E [R252+0x18008], desc[UR32][R6.64], !P3 ;  /* 0x1800800006fc7fae */ /* 0x0007e2000d9a1020 */
[----:B------:R-:W-:Y:S01]  /*9730*/  ISETP.GE.U32.AND P3, PT, R5, 0x7fffff3c, PT ;  /* 0x7fffff3c0500780c */ /* 0x000fe20003f66070 */
[----:B------:R-:W-:Y:S01]  /*9740*/  VIADD R5, R71, 0xffffff7a ;  /* 0xffffff7a47057836 */ /* 0x000fe20000000000 */
[----:B----4-:R-:W-:-:S05]  /*9750*/  IADD3 R8, P4, PT, R20, R68, RZ ;  /* 0x0000004414087210 */ /* 0x010fca0007f9e0ff */
[----:B------:R-:W-:Y:S01]  /*9760*/  IMAD.X R9, R21, 0x1, R69, P4 ;  /* 0x0000000115097824 */ /* 0x000fe200020e0645 */
[----:B---3--:R-:W-:-:S04]  /*9770*/  IADD3 R6, P4, PT, R18, R68, RZ ;  /* 0x0000004412067210 */ /* 0x008fc80007f9e0ff */
[----:B------:R2:W-:Y:S01]  /*9780*/  LDGSTS.E [R252+0x1800c], desc[UR32][R8.64], !P1 ;  /* 0x1800c00008fc7fae */ /* 0x0005e2000c9a1020 */
[----:B------:R-:W-:Y:S01]  /*9790*/  ISETP.GE.U32.AND P1, PT, R5, 0x7fffff3b, PT ;  /* 0x7fffff3b0500780c */ /* 0x000fe20003f26070 */
[----:B------:R-:W-:Y:S02]  /*97a0*/  VIADD R5, R71, 0xffffff79 ;  /* 0xffffff7947057836 */ /* 0x000fe40000000000 */
[----:B------:R-:W-:-:S05]  /*97b0*/  IMAD.X R7, R19, 0x1, R69, P4 ;  /* 0x0000000113077824 */ /* 0x000fca00020e0645 */
[----:B------:R3:W-:Y:S01]  /*97c0*/  LDGSTS.E [R252+0x18010], desc[UR32][R6.64], !P3 ;  /* 0x1801000006fc7fae */ /* 0x0007e2000d9a1020 */
[----:B------:R-:W-:Y:S01]  /*97d0*/  ISETP.GE.U32.AND P3, PT, R5, 0x7fffff3a, PT ;  /* 0x7fffff3a0500780c */ /* 0x000fe20003f66070 */
[----:B------:R-:W-:Y:S01]  /*97e0*/  VIADD R5, R71, 0xffffff78 ;  /* 0xffffff7847057836 */ /* 0x000fe20000000000 */
[----:B--2---:R-:W-:-:S05]  /*97f0*/  IADD3 R8, P4, PT, R16, R68, RZ ;  /* 0x0000004410087210 */ /* 0x004fca0007f9e0ff */
        /* <DEDUP_REMOVED lines=14> */
[----:B------:R-:W-:Y:S01]  /*98e0*/  VIADD R5, R71, 0xffffff75 ;  /* 0xffffff7547057836 */ /* 0x000fe20000000000 */
[----:B------:R-:W-:Y:S01]  /*98f0*/  SHF.R.S32.HI R10, RZ, 0x1f, R79 ;  /* 0x0000001fff0a7819 */ /* 0x000fe2000001144f */
        /* <DEDUP_REMOVED lines=12> */
[----:B--2---:R-:W-:-:S05]  /*99c0*/  IADD3 R8, P4, PT, R246, R68, RZ ;  /* 0x00000044f6087210 */ /* 0x004fca0007f9e0ff */
[----:B------:R-:W-:Y:S01]  /*99d0*/  IMAD.X R9, R247, 0x1, R69, P4 ;  /* 0x00000001f7097824 */ /* 0x000fe200020e0645 */
[----:B---3--:R-:W-:-:S04]  /*99e0*/  IADD3 R6, P4, PT, R244, R68, RZ ;  /* 0x00000044f4067210 */ /* 0x008fc80007f9e0ff */
[----:B------:R2:W-:Y:S01]  /*99f0*/  LDGSTS.E [R252+0x1802c], desc[UR32][R8.64], !P1 ;  /* 0x1802c00008fc7fae */ /* 0x0005e2000c9a1020 */
[----:B------:R-:W-:Y:S01]  /*9a00*/  ISETP.GE.U32.AND P1, PT, R5, 0x7fffff33, PT ;  /* 0x7fffff330500780c */ /* 0x000fe20003f26070 */
[----:B------:R-:W-:Y:S01]  /*9a10*/  VIADD R5, R71, 0xffffff73 ;  /* 0xffffff7347057836 */ /* 0x000fe20000000000 */
[----:B------:R-:W-:Y:S01]  /*9a20*/  SHF.L.U64.HI R71, R79, 0x2, R10 ;  /* 0x000000024f477819 */ /* 0x000fe2000001020a */
[----:B------:R-:W-:-:S03]  /*9a30*/  IMAD.X R7, R245, 0x1, R69, P4 ;  /* 0x00000001f5077824 */ /* 0x000fc600020e0645 */
[----:B------:R-:W-:Y:S01]  /*9a40*/  ISETP.GE.U32.AND P3, PT, R5, 0x7fffff34, PT ;  /* 0x7fffff340500780c */ /* 0x000fe20003f66070 */
[----:B------:R-:W-:Y:S01]  /*9a50*/  UIADD3 UR53, UPT, UPT, UR53, -0x94, URZ ;  /* 0xffffff6c35357890 */ /* 0x000fe2000fffe0ff */
[----:B------:R-:W3:Y:S01]  /*9a60*/  LDC R5, c[0x0][0x3a0] ;  /* 0x0000e800ff057b82 */ /* 0x000ee20000000800 */
[----:B--2---:R-:W-:-:S05]  /*9a70*/  IADD3 R8, P4, PT, R242, R68, RZ ;  /* 0x00000044f2087210 */ /* 0x004fca0007f9e0ff */
[----:B------:R-:W-:-:S05]  /*9a80*/  IMAD.X R9, R243, 0x1, R69, P4 ;  /* 0x00000001f3097824 */ /* 0x000fca00020e0645 */
[----:B------:R-:W-:Y:S01]  /*9a90*/  LDGSTS.E [R252+0x18030], desc[UR32][R6.64], !P3 ;  /* 0x1803000006fc7fae */ /* 0x000fe2000d9a1020 */
[----:B------:R-:W-:-:S03]  /*9aa0*/  IADD3 R246, P3, PT, R118, R70, RZ ;  /* 0x0000004676f67210 */ /* 0x000fc60007f7e0ff */
[----:B------:R2:W-:Y:S01]  /*9ab0*/  LDGSTS.E [R252+0x18034], desc[UR32][R8.64], !P1 ;  /* 0x1803400008fc7fae */ /* 0x0005e2000c9a1020 */
[-C--:B------:R-:W-:Y:S01]  /*9ac0*/  IADD3 R250, P1, PT, R114, R70.reuse, RZ ;  /* 0x0000004672fa7210 */ /* 0x080fe20007f3e0ff */
[----:B------:R-:W-:Y:S01]  /*9ad0*/  IMAD.X R247, R119, 0x1, R71, P3 ;  /* 0x0000000177f77824 */ /* 0x000fe200018e0647 */
[----:B------:R-:W-:-:S03]  /*9ae0*/  IADD3 R242, P3, PT, R122, R70, RZ ;  /* 0x000000467af27210 */ /* 0x000fc60007f7e0ff */
[----:B------:R-:W-:Y:S01]  /*9af0*/  IMAD.X R251, R115, 0x1, R71, P1 ;  /* 0x0000000173fb7824 */ /* 0x000fe200008e0647 */
[----:B------:R-:W-:-:S05]  /*9b00*/  IADD3 R248, P1, PT, R116, R70, RZ ;  /* 0x0000004674f87210 */ /* 0x000fca0007f3e0ff */
[--C-:B------:R-:W-:Y:S01]  /*9b10*/  IMAD.X R249, R117, 0x1, R71.reuse, P1 ;  /* 0x0000000175f97824 */ /* 0x100fe200008e0647 */
[-C--:B------:R-:W-:Y:S01]  /*9b20*/  IADD3 R244, P1, PT, R120, R70.reuse, RZ ;  /* 0x0000004678f47210 */ /* 0x080fe20007f3e0ff */
[----:B------:R-:W-:Y:S01]  /*9b30*/  IMAD.X R243, R123, 0x1, R71, P3 ;  /* 0x000000017bf37824 */ /* 0x000fe200018e0647 */
[----:B--2---:R-:W-:-:S03]  /*9b40*/  IADD3 R8, P3, PT, R126, R70, RZ ;  /* 0x000000467e087210 */ /* 0x004fc60007f7e0ff */
[--C-:B------:R-:W-:Y:S01]  /*9b50*/  IMAD.X R245, R121, 0x1, R71.reuse, P1 ;  /* 0x0000000179f57824 */ /* 0x100fe200008e0647 */
[-C--:B------:R-:W-:Y:S01]  /*9b60*/  IADD3 R6, P1, PT, R124, R70.reuse, RZ ;  /* 0x000000467c067210 */ /* 0x080fe20007f3e0ff */
[--C-:B------:R-:W-:Y:S01]  /*9b70*/  IMAD.X R9, R127, 0x1, R71.reuse, P3 ;  /* 0x000000017f097824 */ /* 0x100fe200018e0647 */
[-C--:B------:R-:W-:Y:S01]  /*9b80*/  IADD3 R12, P3, PT, R130, R70.reuse, RZ ;  /* 0x00000046820c7210 */ /* 0x080fe20007f7e0ff */
[----:B------:R-:W2:Y:S02]  /*9b90*/  LDL.LU.64 R120, [R1+0x1a0] ;  /* 0x0001a00001787983 */ /* 0x000ea40000300a00 */
[--C-:B------:R-:W-:Y:S01]  /*9ba0*/  IMAD.X R7, R125, 0x1, R71.reuse, P1 ;  /* 0x000000017d077824 */ /* 0x100fe200008e0647 */
[----:B------:R-:W-:Y:S01]  /*9bb0*/  IADD3 R10, P1, PT, R128, R70, RZ ;  /* 0x00000046800a7210 */ /* 0x000fe20007f3e0ff */
[----:B------:R-:W4:Y:S01]  /*9bc0*/  LDL.LU.64 R124, [R1+0x180] ;  /* 0x00018000017c7983 */ /* 0x000f220000300a00 */
[----:B------:R-:W-:-:S03]  /*9bd0*/  IMAD.X R13, R131, 0x1, R71, P3 ;  /* 0x00000001830d7824 */ /* 0x000fc600018e0647 */
[----:B------:R-:W2:Y:S01]  /*9be0*/  LDL.LU.64 R126, [R1+0x190] ;  /* 0x00019000017e7983 */ /* 0x000ea20000300a00 */
[----:B------:R-:W-:-:S03]  /*9bf0*/  IMAD.X R11, R129, 0x1, R71, P1 ;  /* 0x00000001810b7824 */ /* 0x000fc600008e0647 */
[----:B------:R-:W2:Y:S04]  /*9c00*/  LDL.LU.64 R128, [R1+0x1b0] ;  /* 0x0001b00001807983 */ /* 0x000ea80000300a00 */
[----:B------:R-:W3:Y:S01]  /*9c10*/  LDL.LU.64 R130, [R1+0x1b8] ;  /* 0x0001b80001827983 */ /* 0x000ee20000300a00 */
[-C--:B------:R-:W-:Y:S02]  /*9c20*/  IADD3 R14, P1, PT, R132, R70.reuse, RZ ;  /* 0x00000046840e7210 */ /* 0x080fe40007f3e0ff */
[----:B------:R-:W-:-:S03]  /*9c30*/  IADD3 R16, P3, PT, R134, R70, RZ ;  /* 0x0000004686107210 */ /* 0x000fc60007f7e0ff */
[--C-:B------:R-:W-:Y:S01]  /*9c40*/  IMAD.X R15, R133, 0x1, R71.reuse, P1 ;  /* 0x00000001850f7824 */ /* 0x100fe200008e0647 */
[----:B------:R-:W-:Y:S01]  /*9c50*/  IADD3 R18, P1, PT, R136, R70, RZ ;  /* 0x0000004688127210 */ /* 0x000fe20007f3e0ff */
[----:B------:R-:W4:Y:S01]  /*9c60*/  LDL.LU.64 R132, [R1+0x188] ;  /* 0x0001880001847983 */ /* 0x000f220000300a00 */
[----:B------:R-:W-:-:S03]  /*9c70*/  IMAD.X R17, R135, 0x1, R71, P3 ;  /* 0x0000000187117824 */ /* 0x000fc600018e0647 */
[----:B------:R-:W4:Y:S01]  /*9c80*/  LDL.LU.64 R134, [R1+0x1a8] ;  /* 0x0001a80001867983 */ /* 0x000f220000300a00 */
[--C-:B------:R-:W-:Y:S01]  /*9c90*/  IMAD.X R19, R137, 0x1, R71.reuse, P1 ;  /* 0x0000000189137824 */ /* 0x100fe200008e0647 */
[-C--:B------:R-:W-:Y:S02]  /*9ca0*/  IADD3 R20, P3, PT, R138, R70.reuse, RZ ;  /* 0x000000468a147210 */ /* 0x080fe40007f7e0ff */
[----:B------:R-:W4:Y:S01]  /*9cb0*/  LDL.LU.64 R136, [R1+0x198] ;  /* 0x0001980001887983 */ /* 0x000f220000300a00 */
[-C--:B------:R-:W-:Y:S01]  /*9cc0*/  IADD3 R22, P1, PT, R140, R70.reuse, RZ ;  /* 0x000000468c167210 */ /* 0x080fe20007f3e0ff */
[----:B-1----:R-:W-:Y:S01]  /*9cd0*/  UIADD3 UR40, UPT, UPT, UR40, -0x93, URZ ;  /* 0xffffff6d28287890 */ /* 0x002fe2000fffe0ff */
[--C-:B------:R-:W-:Y:S01]  /*9ce0*/  IMAD.X R21, R139, 0x1, R71.reuse, P3 ;  /* 0x000000018b157824 */ /* 0x100fe200018e0647 */
[-C--:B------:R-:W-:Y:S01]  /*9cf0*/  IADD3 R24, P3, PT, R142, R70.reuse, RZ ;  /* 0x000000468e187210 */ /* 0x080fe20007f7e0ff */
[----:B------:R-:W-:Y:S01]  /*9d00*/  UIADD3 UR55, UPT, UPT, UR55, -0x92, URZ ;  /* 0xffffff6e37377890 */ /* 0x000fe2000fffe0ff */
[--C-:B------:R-:W-:Y:S01]  /*9d10*/  IMAD.X R23, R141, 0x1, R71.reuse, P1 ;  /* 0x000000018d177824 */ /* 0x100fe200008e0647 */
[-C--:B------:R-:W-:Y:S01]  /*9d20*/  IADD3 R28, P1, PT, R146, R70.reuse, RZ ;  /* 0x00000046921c7210 */ /* 0x080fe20007f3e0ff */
[----:B------:R-:W-:Y:S01]  /*9d30*/  UISETP.GE.U32.AND UP1, UPT, UR53, 0x7fffff2d, UPT ;  /* 0x7fffff2d3500788c */ /* 0x000fe2000bf26070 */
[--C-:B------:R-:W-:Y:S01]  /*9d40*/  IMAD.X R25, R143, 0x1, R71.reuse, P3 ;  /* 0x000000018f197824 */ /* 0x100fe200018e0647 */
[-C--:B------:R-:W-:Y:S01]  /*9d50*/  IADD3 R26, P3, PT, R144, R70.reuse, RZ ;  /* 0x00000046901a7210 */ /* 0x080fe20007f7e0ff */
[----:B------:R-:W-:Y:S01]  /*9d60*/  UIADD3 UR41, UPT, UPT, UR41, -0x96, URZ ;  /* 0xffffff6a29297890 */ /* 0x000fe2000fffe0ff */
        /* <DEDUP_REMOVED lines=17> */
[----:B------:R-:W-:Y:S01]  /*9e80*/  USEL UR40, URZ, 0x1, UP1 ;  /* 0x00000001ff287887 */ /* 0x000fe20008800000 */
        /* <DEDUP_REMOVED lines=88> */
[----:B------:R-:W-:Y:S01]  /*a410*/  IADD3 R122, P3, PT, R218, R70, RZ ;  /* 0x00000046da7a7210 */ /* 0x000fe20007f7e0ff */
[----:B------:R-:W-:Y:S01]  /*a420*/  UIADD3 UR7, UPT, UPT, UR7, -0xb8, URZ ;  /* 0xffffff4807077890 */ /* 0x000fe2000fffe0ff */
[----:B------:R-:W-:Y:S01]  /*a430*/  IMAD.X R119, R217, 0x1, R71, P1 ;  /* 0x00000001d9777824 */ /* 0x000fe200008e0647 */
[----:B------:R-:W-:-:S02]  /*a440*/  UIADD3 UR6, UPT, UPT, UR6, -0xb7, URZ ;  /* 0xffffff4906067890 */ /* 0x000fc4000fffe0ff */
[----:B------:R-:W-:Y:S01]  /*a450*/  IMAD.X R123, R219, 0x1, R71, P3 ;  /* 0x00000001db7b7824 */ /* 0x000fe200018e0647 */
[----:B------:R-:W-:Y:S02]  /*a460*/  UIADD3 UR16, UPT, UPT, UR16, -0xbc, URZ ;  /* 0xffffff4410107890 */ /* 0x000fe4000fffe0ff */
[----:B------:R-:W-:Y:S02]  /*a470*/  UIADD3 UR9, UPT, UPT, UR9, -0xb5, URZ ;  /* 0xffffff4b09097890 */ /* 0x000fe4000fffe0ff */
[----:B------:R-:W-:Y:S02]  /*a480*/  UIADD3 UR15, UPT, UPT, UR15, -0xbb, URZ ;  /* 0xffffff450f0f7890 */ /* 0x000fe4000fffe0ff */
[----:B------:R-:W-:Y:S02]  /*a490*/  UIADD3 UR14, UPT, UPT, UR14, -0xb6, URZ ;  /* 0xffffff4a0e0e7890 */ /* 0x000fe4000fffe0ff */
[----:B------:R-:W-:Y:S02]  /*a4a0*/  UIADD3 UR21, UPT, UPT, UR21, -0xbe, URZ ;  /* 0xffffff4215157890 */ /* 0x000fe4000fffe0ff */
[----:B------:R-:W-:-:S02]  /*a4b0*/  UIADD3 UR19, UPT, UPT, UR19, -0xbf, URZ ;  /* 0xffffff4113137890 */ /* 0x000fc4000fffe0ff */
        /* <DEDUP_REMOVED lines=18> */
[----:B------:R-:W-:Y:S01]  /*a5e0*/  UIADD3 UR39, UPT, UPT, UR39, -0xae, URZ ;  /* 0xffffff5227277890 */ /* 0x000fe2000fffe0ff */
[-C--:B--2---:R-:W-:Y:S02]  /*a5f0*/  IADD3 R210, P3, PT, R128, R68.reuse, RZ ;  /* 0x0000004480d27210 */ /* 0x084fe40007f7e0ff */
[----:B---3--:R-:W-:-:S03]  /*a600*/  IADD3 R212, P1, PT, R130, R68, RZ ;  /* 0x0000004482d47210 */ /* 0x008fc60007f3e0ff */
[--C-:B------:R-:W-:Y:S02]  /*a610*/  IMAD.X R211, R129, 0x1, R69.reuse, P3 ;  /* 0x0000000181d37824 */ /* 0x100fe400018e0645 */
[----:B------:R-:W-:Y:S02]  /*a620*/  IMAD.X R213, R131, 0x1, R69, P1 ;  /* 0x0000000183d57824 */ /* 0x000fe400008e0645 */
[----:B------:R-:W2:Y:S04]  /*a630*/  LDL.LU.64 R130, [R1+0x178] ;  /* 0x0001780001827983 */ /* 0x000ea80000300a00 */
[----:B------:R-:W3:Y:S01]  /*a640*/  LDL.LU.64 R128, [R1+0x170] ;  /* 0x0001700001807983 */ /* 0x000ee20000300a00 */
[-C--:B----4-:R-:W-:Y:S01]  /*a650*/  IADD3 R208, P1, PT, R134, R68.reuse, RZ ;  /* 0x0000004486d07210 */ /* 0x090fe20007f3e0ff */
[----:B------:R-:W-:Y:S01]  /*a660*/  USEL UR47, URZ, 0x7fff8, UP3 ;  /* 0x0007fff8ff2f7887 */ /* 0x000fe20009800000 */
[----:B------:R-:W-:Y:S01]  /*a670*/  IADD3 R206, P3, PT, R120, R68, RZ ;  /* 0x0000004478ce7210 */ /* 0x000fe20007f7e0ff */
[----:B------:R-:W-:-:S02]  /*a680*/  UISETP.GE.U32.AND UP3, UPT, UR48, 0x7fffff22, UPT ;  /* 0x7fffff223000788c */ /* 0x000fc4000bf66070 */
[--C-:B------:R-:W-:Y:S01]  /*a690*/  IMAD.X R209, R135, 0x1, R69.reuse, P1 ;  /* 0x0000000187d17824 */ /* 0x100fe200008e0645 */
[-C--:B------:R-:W-:Y:S01]  /*a6a0*/  IADD3 R204, P1, PT, R136, R68.reuse, RZ ;  /* 0x0000004488cc7210 */ /* 0x080fe20007f3e0ff */
[--C-:B------:R-:W-:Y:S01]  /*a6b0*/  IMAD.X R207, R121, 0x1, R69.reuse, P3 ;  /* 0x0000000179cf7824 */ /* 0x100fe200018e0645 */
[----:B------:R-:W4:Y:S01]  /*a6c0*/  LDL.LU.64 R134, [R1+0x168] ;  /* 0x0001680001867983 */ /* 0x000f220000300a00 */
[-C--:B------:R-:W-:Y:S01]  /*a6d0*/  IADD3 R202, P3, PT, R126, R68.reuse, RZ ;  /* 0x000000447eca7210 */ /* 0x080fe20007f7e0ff */
[----:B------:R-:W-:Y:S02]  /*a6e0*/  USEL UR48, URZ, 0x1, UP4 ;  /* 0x00000001ff307887 */ /* 0x000fe4000a000000 */
[----:B------:R-:W4:Y:S01]  /*a6f0*/  LDL.LU.64 R120, [R1+0x160] ;  /* 0x0001600001787983 */ /* 0x000f220000300a00 */
[--C-:B------:R-:W-:Y:S01]  /*a700*/  IMAD.X R205, R137, 0x1, R69.reuse, P1 ;  /* 0x0000000189cd7824 */ /* 0x100fe200008e0645 */
[----:B------:R-:W-:Y:S01]  /*a710*/  IADD3 R200, P1, PT, R132, R68, RZ ;  /* 0x0000004484c87210 */ /* 0x000fe20007f3e0ff */
[----:B------:R-:W-:Y:S01]  /*a720*/  IMAD.X R203, R127, 0x1, R69, P3 ;  /* 0x000000017fcb7824 */ /* 0x000fe200018e0645 */
[----:B------:R-:W4:Y:S01]  /*a730*/  LDL.LU.64 R136, [R1+0x150] ;  /* 0x0001500001887983 */ /* 0x000f220000300a00 */
[----:B------:R-:W-:-:S03]  /*a740*/  UISETP.GE.U32.AND UP4, UPT, UR49, 0x7fffff23, UPT ;  /* 0x7fffff233100788c */ /* 0x000fc6000bf86070 */
[----:B------:R-:W4:Y:S01]  /*a750*/  LDL.LU.64 R126, [R1+0x148] ;  /* 0x00014800017e7983 */ /* 0x000f220000300a00 */
[--C-:B------:R-:W-:Y:S01]  /*a760*/  IMAD.X R201, R133, 0x1, R69.reuse, P1 ;  /* 0x0000000185c97824 */ /* 0x100fe200008e0645 */
[-C--:B------:R-:W-:Y:S02]  /*a770*/  IADD3 R198, P3, PT, R124, R68.reuse, RZ ;  /* 0x000000447cc67210 */ /* 0x080fe40007f7e0ff */
[----:B------:R-:W4:Y:S03]  /*a780*/  LDL.LU.64 R132, [R1+0x140] ;  /* 0x0001400001847983 */ /* 0x000f260000300a00 */
[----:B------:R-:W-:Y:S02]  /*a790*/  IMAD.X R199, R125, 0x1, R69, P3 ;  /* 0x000000017dc77824 */ /* 0x000fe400018e0645 */
[----:B------:R-:W4:Y:S01]  /*a7a0*/  LDL.LU.64 R124, [R1+0x138] ;  /* 0x00013800017c7983 */ /* 0x000f220000300a00 */
[----:B---3--:R-:W-:-:S02]  /*a7b0*/  IADD3 R194, P3, PT, R128, R68, RZ ;  /* 0x0000004480c27210 */ /* 0x008fc40007f7e0ff */
[----:B--2---:R-:W-:-:S03]  /*a7c0*/  IADD3 R196, P1, PT, R130, R68, RZ ;  /* 0x0000004482c47210 */ /* 0x004fc60007f3e0ff */
[--C-:B------:R-:W-:Y:S02]  /*a7d0*/  IMAD.X R195, R129, 0x1, R69.reuse, P3 ;  /* 0x0000000181c37824 */ /* 0x100fe400018e0645 */
[----:B------:R-:W2:Y:S01]  /*a7e0*/  LDL.LU.64 R128, [R1+0x130] ;  /* 0x0001300001807983 */ /* 0x000ea20000300a00 */
[--C-:B------:R-:W-:Y:S01]  /*a7f0*/  IMAD.X R197, R131, 0x1, R69.reuse, P1 ;  /* 0x0000000183c57824 */ /* 0x100fe200008e0645 */
[-C--:B----4-:R-:W-:Y:S02]  /*a800*/  IADD3 R192, P1, PT, R134, R68.reuse, RZ ;  /* 0x0000004486c07210 */ /* 0x090fe40007f3e0ff */
[----:B------:R-:W3:Y:S01]  /*a810*/  LDL.LU.64 R130, [R1+0x128] ;  /* 0x0001280001827983 */ /* 0x000ee20000300a00 */
[-C--:B------:R-:W-:Y:S02]  /*a820*/  IADD3 R190, P3, PT, R120, R68.reuse, RZ ;  /* 0x0000004478be7210 */ /* 0x080fe40007f7e0ff */
[--C-:B------:R-:W-:Y:S02]  /*a830*/  IMAD.X R193, R135, 0x1, R69.reuse, P1 ;  /* 0x0000000187c17824 */ /* 0x100fe400008e0645 */
[----:B------:R-:W4:Y:S01]  /*a840*/  LDL.LU.64 R134, [R1+0x120] ;  /* 0x0001200001867983 */ /* 0x000f220000300a00 */
[----:B------:R-:W-:Y:S01]  /*a850*/  IADD3 R188, P1, PT, R136, R68, RZ ;  /* 0x0000004488bc7210 */ /* 0x000fe20007f3e0ff */
[----:B------:R-:W-:-:S02]  /*a860*/  IMAD.X R191, R121, 0x1, R69, P3 ;  /* 0x0000000179bf7824 */ /* 0x000fc400018e0645 */
[----:B------:R-:W4:Y:S01]  /*a870*/  LDL.LU.64 R120, [R1+0x118] ;  /* 0x0001180001787983 */ /* 0x000f220000300a00 */
[-C--:B------:R-:W-:Y:S01]  /*a880*/  IADD3 R186, P3, PT, R126, R68.reuse, RZ ;  /* 0x000000447eba7210 */ /* 0x080fe20007f7e0ff */
[----:B------:R-:W-:Y:S01]  /*a890*/  IMAD.X R189, R137, 0x1, R69, P1 ;  /* 0x0000000189bd7824 */ /* 0x000fe200008e0645 */
[----:B------:R-:W-:-:S03]  /*a8a0*/  IADD3 R184, P1, PT, R132, R68, RZ ;  /* 0x0000004484b87210 */ /* 0x000fc60007f3e0ff */
[--C-:B------:R-:W-:Y:S02]  /*a8b0*/  IMAD.X R187, R127, 0x1, R69.reuse, P3 ;  /* 0x000000017fbb7824 */ /* 0x100fe400018e0645 */
[----:B------:R-:W4:Y:S01]  /*a8c0*/  LDL.LU.64 R126, [R1+0x110] ;  /* 0x00011000017e7983 */ /* 0x000f220000300a00 */
[--C-:B------:R-:W-:Y:S01]  /*a8d0*/  IMAD.X R185, R133, 0x1, R69.reuse, P1 ;  /* 0x0000000185b97824 */ /* 0x100fe200008e0645 */
[-C--:B------:R-:W-:Y:S02]  /*a8e0*/  IADD3 R182, P3, PT, R124, R68.reuse, RZ ;  /* 0x000000447cb67210 */ /* 0x080fe40007f7e0ff */
[----:B------:R-:W4:Y:S03]  /*a8f0*/  LDL.LU.64 R132, [R1+0x108] ;  /* 0x0001080001847983 */ /* 0x000f260000300a00 */
[----:B------:R-:W-:Y:S02]  /*a900*/  IMAD.X R183, R125, 0x1, R69, P3 ;  /* 0x000000017db77824 */ /* 0x000fe400018e0645 */
[----:B------:R-:W4:Y:S01]  /*a910*/  LDL.LU.64 R124, [R1+0x100] ;  /* 0x00010000017c7983 */ /* 0x000f220000300a00 */
[----:B--2---:R-:W-:-:S02]  /*a920*/  IADD3 R180, P1, PT, R128, R68, RZ ;  /* 0x0000004480b47210 */ /* 0x004fc40007f3e0ff */
[----:B---3--:R-:W-:-:S03]  /*a930*/  IADD3 R178, P3, PT, R130, R68, RZ ;  /* 0x0000004482b27210 */ /* 0x008fc60007f7e0ff */
[--C-:B------:R-:W-:Y:S02]  /*a940*/  IMAD.X R181, R129, 0x1, R69.reuse, P1 ;  /* 0x0000000181b57824 */ /* 0x100fe400008e0645 */
[----:B------:R-:W2:Y:S01]  /*a950*/  LDL.LU.64 R128, [R1+0xf8] ;  /* 0x0000f80001807983 */ /* 0x000ea20000300a00 */
[--C-:B------:R-:W-:Y:S01]  /*a960*/  IMAD.X R179, R131, 0x1, R69.reuse, P3 ;  /* 0x0000000183b37824 */ /* 0x100fe200018e0645 */
[-C--:B----4-:R-:W-:Y:S02]  /*a970*/  IADD3 R176, P1, PT, R134, R68.reuse, RZ ;  /* 0x0000004486b07210 */ /* 0x090fe40007f3e0ff */
[----:B------:R-:W3:Y:S01]  /*a980*/  LDL.LU.64 R130, [R1+0xf0] ;  /* 0x0000f00001827983 */ /* 0x000ee20000300a00 */
[----:B------:R-:W-:Y:S02]  /*a990*/  IADD3 R174, P3, PT, R120, R68, RZ ;  /* 0x0000004478ae7210 */ /* 0x000fe40007f7e0ff */
[----:B------:R-:W-:-:S03]  /*a9a0*/  IMAD.X R177, R135, 0x1, R69, P1 ;  /* 0x0000000187b17824 */ /* 0x000fc600008e0645 */
[----:B------:R-:W-:Y:S02]  /*a9b0*/  IMAD.X R175, R121, 0x1, R69, P3 ;  /* 0x0000000179af7824 */ /* 0x000fe400018e0645 */
[----:B------:R-:W4:Y:S01]  /*a9c0*/  LDL.LU.64 R120, [R1+0xe8] ;  /* 0x0000e80001787983 */ /* 0x000f220000300a00 */
[----:B------:R-:W-:-:S05]  /*a9d0*/  IADD3 R172, P1, PT, R126, R68, RZ ;  /* 0x000000447eac7210 */ /* 0x000fca0007f3e0ff */
[--C-:B------:R-:W-:Y:S01]  /*a9e0*/  IMAD.X R173, R127, 0x1, R69.reuse, P1 ;  /* 0x000000017fad7824 */ /* 0x100fe200008e0645 */
[-C--:B------:R-:W-:Y:S01]  /*a9f0*/  IADD3 R170, P1, PT, R132, R68.reuse, RZ ;  /* 0x0000004484aa7210 */ /* 0x080fe20007f3e0ff */
[----:B------:R-:W4:Y:S04]  /*aa00*/  LDL.LU.64 R126, [R1+0xe0] ;  /* 0x0000e000017e7983 */ /* 0x000f280000300a00 */
[----:B------:R-:W-:Y:S01]  /*aa10*/  IMAD.X R171, R133, 0x1, R69, P1 ;  /* 0x0000000185ab7824 */ /* 0x000fe200008e0645 */
[----:B------:R-:W-:-:S05]  /*aa20*/  IADD3 R168, P1, PT, R124, R68, RZ ;  /* 0x000000447ca87210 */ /* 0x000fca0007f3e0ff */
[----:B------:R-:W-:Y:S02]  /*aa30*/  IMAD.X R169, R125, 0x1, R69, P1 ;  /* 0x000000017da97824 */ /* 0x000fe400008e0645 */
[----:B------:R-:W4:Y:S04]  /*aa40*/  LDL.LU.64 R124, [R1+0xd8] ;  /* 0x0000d800017c7983 */ /* 0x000f280000300a00 */
[----:B------:R-:W4:Y:S01]  /*aa50*/  LDL.LU.64 R132, [R1+0xd0] ;  /* 0x0000d00001847983 */ /* 0x000f220000300a00 */
[----:B--2---:R-:W-:-:S05]  /*aa60*/  IADD3 R166, P1, PT, R128, R68, RZ ;  /* 0x0000004480a67210 */ /* 0x004fca0007f3e0ff */
[--C-:B------:R-:W-:Y:S01]  /*aa70*/  IMAD.X R167, R129, 0x1, R69.reuse, P1 ;  /* 0x0000000181a77824 */ /* 0x100fe200008e0645 */
[-C--:B---3--:R-:W-:Y:S01]  /*aa80*/  IADD3 R164, P1, PT, R130, R68.reuse, RZ ;  /* 0x0000004482a47210 */ /* 0x088fe20007f3e0ff */
[----:B------:R-:W2:Y:S04]  /*aa90*/  LDL.LU.64 R128, [R1+0xc8] ;  /* 0x0000c80001807983 */ /* 0x000ea80000300a00 */
[----:B------:R-:W-:Y:S01]  /*aaa0*/  IMAD.X R165, R131, 0x1, R69, P1 ;  /* 0x0000000183a57824 */ /* 0x000fe200008e0645 */
[----:B----4-:R-:W-:-:S05]  /*aab0*/  IADD3 R162, P1, PT, R120, R68, RZ ;  /* 0x0000004478a27210 */ /* 0x010fca0007f3e0ff */
[----:B------:R-:W-:Y:S02]  /*aac0*/  IMAD.X R163, R121, 0x1, R69, P1 ;  /* 0x0000000179a37824 */ /* 0x000fe400008e0645 */
[----:B------:R-:W3:Y:S01]  /*aad0*/  LDL.LU.64 R120, [R1+0xc0] ;  /* 0x0000c00001787983 */ /* 0x000ee20000300a00 */
[----:B------:R-:W-:-:S03]  /*aae0*/  IADD3 R160, P1, PT, R126, R68, RZ ;  /* 0x000000447ea07210 */ /* 0x000fc60007f3e0ff */
[----:B------:R-:W4:Y:S02]  /*aaf0*/  LDL.LU.64 R130, [R1+0xb8] ;  /* 0x0000b80001827983 */ /* 0x000f240000300a00 */
[----:B------:R-:W-:Y:S02]  /*ab00*/  IMAD.X R161, R127, 0x1, R69, P1 ;  /* 0x000000017fa17824 */ /* 0x000fe400008e0645 */
[----:B------:R-:W4:Y:S01]  /*ab10*/  LDL.LU.64 R126, [R1+0xb0] ;  /* 0x0000b000017e7983 */ /* 0x000f220000300a00 */
[----:B------:R-:W-:-:S05]  /*ab20*/  IADD3 R158, P1, PT, R124, R68, RZ ;  /* 0x000000447c9e7210 */ /* 0x000fca0007f3e0ff */
[----:B------:R-:W-:Y:S02]  /*ab30*/  IMAD.X R159, R125, 0x1, R69, P1 ;  /* 0x000000017d9f7824 */ /* 0x000fe400008e0645 */
[----:B------:R-:W4:Y:S01]  /*ab40*/  LDL.LU.64 R124, [R1+0xa8] ;  /* 0x0000a800017c7983 */ /* 0x000f220000300a00 */
[----:B------:R-:W-:-:S05]  /*ab50*/  IADD3 R156, P1, PT, R132, R68, RZ ;  /* 0x00000044849c7210 */ /* 0x000fca0007f3e0ff */
[----:B------:R-:W-:Y:S01]  /*ab60*/  IMAD.X R157, R133, 0x1, R69, P1 ;  /* 0x00000001859d7824 */ /* 0x000fe200008e0645 */
[----:B--2---:R-:W-:-:S05]  /*ab70*/  IADD3 R154, P1, PT, R128, R68, RZ ;  /* 0x00000044809a7210 */ /* 0x004fca0007f3e0ff */
[----:B------:R-:W-:Y:S02]  /*ab80*/  IMAD.X R155, R129, 0x1, R69, P1 ;  /* 0x00000001819b7824 */ /* 0x000fe400008e0645 */
[----:B------:R-:W2:Y:S01]  /*ab90*/  LDL.LU.64 R128, [R1+0xa0] ;  /* 0x0000a00001807983 */ /* 0x000ea20000300a00 */
[----:B---3--:R-:W-:-:S05]  /*aba0*/  IADD3 R152, P1, PT, R120, R68, RZ ;  /* 0x0000004478987210 */ /* 0x008fca0007f3e0ff */
[--C-:B------:R-:W-:Y:S01]  /*abb0*/  IMAD.X R153, R121, 0x1, R69.reuse, P1 ;  /* 0x0000000179997824 */ /* 0x100fe200008e0645 */
[-C--:B----4-:R-:W-:Y:S01]  /*abc0*/  IADD3 R150, P1, PT, R130, R68.reuse, RZ ;  /* 0x0000004482967210 */ /* 0x090fe20007f3e0ff */
[----:B------:R-:W3:Y:S04]  /*abd0*/  LDL.LU.64 R120, [R1+0x98] ;  /* 0x0000980001787983 */ /* 0x000ee80000300a00 */
[----:B------:R-:W-:Y:S01]  /*abe0*/  IMAD.X R151, R131, 0x1, R69, P1 ;  /* 0x0000000183977824 */ /* 0x000fe200008e0645 */
[----:B------:R-:W-:-:S05]  /*abf0*/  IADD3 R148, P1, PT, R126, R68, RZ ;  /* 0x000000447e947210 */ /* 0x000fca0007f3e0ff */
[----:B------:R-:W-:Y:S02]  /*ac00*/  IMAD.X R149, R127, 0x1, R69, P1 ;  /* 0x000000017f957824 */ /* 0x000fe400008e0645 */
[----:B------:R-:W4:Y:S01]  /*ac10*/  LDL.LU.64 R126, [R1+0x90] ;  /* 0x00009000017e7983 */ /* 0x000f220000300a00 */
[----:B------:R-:W-:-:S05]  /*ac20*/  IADD3 R146, P1, PT, R124, R68, RZ ;  /* 0x000000447c927210 */ /* 0x000fca0007f3e0ff */
[----:B------:R-:W-:Y:S02]  /*ac30*/  IMAD.X R147, R125, 0x1, R69, P1 ;  /* 0x000000017d937824 */ /* 0x000fe400008e0645 */
[----:B------:R-:W4:Y:S04]  /*ac40*/  LDL.LU.64 R124, [R1+0x88] ;  /* 0x00008800017c7983 */ /* 0x000f280000300a00 */
[----:B------:R-:W4:Y:S04]  /*ac50*/  LDL.LU.64 R134, [R1+0x80] ;  /* 0x0000800001867983 */ /* 0x000f280000300a00 */
[----:B------:R-:W4:Y:S01]  /*ac60*/  LDL.LU.64 R132, [R1+0x78] ;  /* 0x0000780001847983 */ /* 0x000f220000300a00 */
[----:B--2---:R-:W-:-:S05]  /*ac70*/  IADD3 R144, P5, PT, R128, R68, RZ ;  /* 0x0000004480907210 */ /* 0x004fca0007fbe0ff */
[----:B------:R-:W-:Y:S02]  /*ac80*/  IMAD.X R145, R129, 0x1, R69, P5 ;  /* 0x0000000181917824 */ /* 0x000fe400028e0645 */
[----:B------:R-:W2:Y:S04]  /*ac90*/  LDL.LU.64 R128, [R1+0x70] ;  /* 0x0000700001807983 */ /* 0x000ea80000300a00 */
[----:B------:R-:W2:Y:S01]  /*aca0*/  LDL.LU.64 R130, [R1+0x68] ;  /* 0x0000680001827983 */ /* 0x000ea20000300a00 */
[----:B---3--:R-:W-:-:S05]  /*acb0*/  IADD3 R142, P5, PT, R120, R68, RZ ;  /* 0x00000044788e7210 */ /* 0x008fca0007fbe0ff */
[----:B------:R-:W-:Y:S02]  /*acc0*/  IMAD.X R143, R121, 0x1, R69, P5 ;  /* 0x00000001798f7824 */ /* 0x000fe400028e0645 */
[----:B------:R-:W3:Y:S01]  /*acd0*/  LDL.LU.64 R120, [R1+0x60] ;  /* 0x0000600001787983 */ /* 0x000ee20000300a00 */
[----:B----4-:R-:W-:-:S05]  /*ace0*/  IADD3 R140, P5, PT, R126, R68, RZ ;  /* 0x000000447e8c7210 */ /* 0x010fca0007fbe0ff */
[----:B------:R-:W-:Y:S02]  /*acf0*/  IMAD.X R141, R127, 0x1, R69, P5 ;  /* 0x000000017f8d7824 */ /* 0x000fe400028e0645 */
[----:B------:R-:W4:Y:S01]  /*ad00*/  LDL.LU.64 R126, [R1+0x58] ;  /* 0x00005800017e7983 */ /* 0x000f220000300a00 */
[----:B------:R-:W-:-:S05]  /*ad10*/  IADD3 R138, P5, PT, R124, R68, RZ ;  /* 0x000000447c8a7210 */ /* 0x000fca0007fbe0ff */
[----:B------:R-:W-:Y:S02]  /*ad20*/  IMAD.X R139, R125, 0x1, R69, P5 ;  /* 0x000000017d8b7824 */ /* 0x000fe400028e0645 */
[----:B------:R-:W4:Y:S04]  /*ad30*/  LDL.LU.64 R124, [R1+0x50] ;  /* 0x00005000017c7983 */ /* 0x000f280000300a00 */
[----:B------:R-:W4:Y:S01]  /*ad40*/  LDL.LU.64 R214, [R1+0x48] ;  /* 0x0000480001d67983 */ /* 0x000f220000300a00 */
[----:B------:R-:W-:Y:S02]  /*ad50*/  USEL UR49, URZ, 0x1fffe, UP5 ;  /* 0x0001fffeff317887 */ /* 0x000fe4000a800000 */
[----:B------:R-:W-:Y:S02]  /*ad60*/  UISETP.GE.U32.AND UP5, UPT, UR50, 0x7fffff24, UPT ;  /* 0x7fffff243200788c */ /* 0x000fe4000bfa6070 */
[----:B------:R-:W-:-:S02]  /*ad70*/  USEL UR50, URZ, 0x4, UP6 ;  /* 0x00000004ff327887 */ /* 0x000fc4000b000000 */
[----:B------:R-:W-:Y:S02]  /*ad80*/  UISETP.GE.U32.AND UP6, UPT, UR51, 0x7fffff0d, UPT ;  /* 0x7fffff0d3300788c */ /* 0x000fe4000bfc6070 */
[----:B------:R-:W-:Y:S02]  /*ad90*/  USEL UR51, URZ, 0x7fff8, UP2 ;  /* 0x0007fff8ff337887 */ /* 0x000fe40009000000 */
[----:B------:R-:W-:Y:S02]  /*ada0*/  UISETP.GE.U32.AND UP2, UPT, UR52, 0x7fffff0e, UPT ;  /* 0x7fffff0e3400788c */ /* 0x000fe4000bf46070 */
[----:B------:R-:W-:Y:S02]  /*adb0*/  USEL UR52, URZ, 0x1fffe, UP3 ;  /* 0x0001fffeff347887 */ /* 0x000fe40009800000 */
[----:B------:R-:W-:Y:S01]  /*adc0*/  UISETP.GE.U32.AND UP3, UPT, UR5, 0x7fffff0f, UPT ;  /* 0x7fffff0f0500788c */ /* 0x000fe2000bf66070 */
[----:B------:R-:W-:Y:S01]  /*add0*/  IADD3 R136, P5, PT, R134, R68, RZ ;  /* 0x0000004486887210 */ /* 0x000fe20007fbe0ff */
[----:B------:R-:W-:-:S02]  /*ade0*/  USEL UR5, URZ, 0x4, UP4 ;  /* 0x00000004ff057887 */ /* 0x000fc4000a000000 */
[----:B------:R-:W-:Y:S02]  /*adf0*/  UISETP.GE.U32.AND UP4, UPT, UR4, 0x7fffff10, UPT ;  /* 0x7fffff100400788c */ /* 0x000fe4000bf86070 */
[----:B------:R-:W-:Y:S02]  /*ae00*/  USEL UR4, URZ, 0x7fff8, UP5 ;  /* 0x0007fff8ff047887 */ /* 0x000fe4000a800000 */
[----:B------:R-:W-:Y:S02]  /*ae10*/  UISETP.GE.U32.AND UP5, UPT, UR7, 0x7fffff09, UPT ;  /* 0x7fffff090700788c */ /* 0x000fe4000bfa6070 */
[----:B------:R-:W-:Y:S01]  /*ae20*/  USEL UR53, URZ, 0x1, UP6 ;  /* 0x00000001ff357887 */ /* 0x000fe2000b000000 */
[----:B------:R-:W-:Y:S01]  /*ae30*/  IMAD.X R137, R135, 0x1, R69, P5 ;  /* 0x0000000187897824 */ /* 0x000fe200028e0645 */
[----:B------:R-:W-:Y:S02]  /*ae40*/  UISETP.GE.U32.AND UP6, UPT, UR6, 0x7fffff0a, UPT ;  /* 0x7fffff0a0600788c */ /* 0x000fe4000bfc6070 */
[----:B------:R-:W-:Y:S01]  /*ae50*/  USEL UR7, URZ, 0x7fff8, UP4 ;  /* 0x0007fff8ff077887 */ /* 0x000fe2000a000000 */
[----:B------:R-:W-:Y:S01]  /*ae60*/  IADD3 R134, P5, PT, R132, R68, RZ ;  /* 0x0000004484867210 */ /* 0x000fe20007fbe0ff */
[----:B------:R-:W-:-:S02]  /*ae70*/  USEL UR6, URZ, 0x4, UP3 ;  /* 0x00000004ff067887 */ /* 0x000fc40009800000 */
[----:B------:R-:W-:Y:S02]  /*ae80*/  UISETP.GE.U32.AND UP4, UPT, UR16, 0x7fffff05, UPT ;  /* 0x7fffff051000788c */ /* 0x000fe4000bf86070 */
[----:B------:R-:W-:Y:S02]  /*ae90*/  UISETP.GE.U32.AND UP3, UPT, UR9, 0x7fffff0c, UPT ;  /* 0x7fffff0c0900788c */ /* 0x000fe4000bf66070 */
[----:B------:R-:W-:Y:S02]  /*aea0*/  USEL UR55, URZ, 0x1, UP5 ;  /* 0x00000001ff377887 */ /* 0x000fe4000a800000 */
[----:B------:R-:W-:Y:S02]  /*aeb0*/  USEL UR54, URZ, 0x1fffe, UP2 ;  /* 0x0001fffeff367887 */ /* 0x000fe40009000000 */
[----:B------:R-:W-:Y:S02]  /*aec0*/  UISETP.GE.U32.AND UP5, UPT, UR15, 0x7fffff06, UPT ;  /* 0x7fffff060f00788c */ /* 0x000fe4000bfa6070 */
[----:B------:R-:W-:-:S02]  /*aed0*/  UISETP.GE.U32.AND UP2, UPT, UR14, 0x7fffff0b, UPT ;  /* 0x7fffff0b0e00788c */ /* 0x000fc4000bf46070 */
[----:B------:R-:W-:Y:S01]  /*aee0*/  USEL UR57, URZ, 0x1, UP4 ;  /* 0x00000001ff397887 */ /* 0x000fe2000a000000 */
[----:B------:R-:W-:Y:S01]  /*aef0*/  IMAD.X R135, R133, 0x1, R69, P5 ;  /* 0x0000000185877824 */ /* 0x000fe200028e0645 */
[----:B------:R-:W-:Y:S02]  /*af00*/  USEL UR14, URZ, 0x7fff8, UP3 ;  /* 0x0007fff8ff0e7887 */ /* 0x000fe40009800000 */
[----:B------:R-:W-:Y:S02]  /*af10*/  UISETP.GE.U32.AND UP4, UPT, UR21, 0x7fffff03, UPT ;  /* 0x7fffff031500788c */ /* 0x000fe4000bf86070 */
[----:B------:R-:W-:Y:S02]  /*af20*/  UISETP.GE.U32.AND UP3, UPT, UR19, 0x7fffff02, UPT ;  /* 0x7fffff021300788c */ /* 0x000fe4000bf66070 */
[----:B------:R-:W-:Y:S02]  /*af30*/  USEL UR58, URZ, 0x1fffe, UP5 ;  /* 0x0001fffeff3a7887 */ /* 0x000fe4000a800000 */
[----:B------:R-:W-:-:S02]  /*af40*/  UISETP.GE.U32.AND UP5, UPT, UR20, 0x7fffff04, UPT ;  /* 0x7fffff041400788c */ /* 0x000fc4000bfa6070 */
[----:B------:R-:W-:Y:S02]  /*af50*/  USEL UR16, URZ, 0x4, UP4 ;  /* 0x00000004ff107887 */ /* 0x000fe4000a000000 */
[----:B------:R-:W-:Y:S02]  /*af60*/  USEL UR9, URZ, 0x4, UP2 ;  /* 0x00000004ff097887 */ /* 0x000fe40009000000 */
[----:B------:R-:W-:Y:S02]  /*af70*/  USEL UR19, URZ, 0x1fffe, UP3 ;  /* 0x0001fffeff137887 */ /* 0x000fe40009800000 */
[----:B------:R-:W-:Y:S02]  /*af80*/  UISETP.GE.U32.AND UP4, UPT, UR24, 0x7fffff20, UPT ;  /* 0x7fffff201800788c */ /* 0x000fe4000bf86070 */
[----:B------:R-:W-:Y:S02]  /*af90*/  UISETP.GE.U32.AND UP2, UPT, UR17, 0x7fffff08, UPT ;  /* 0x7fffff081100788c */ /* 0x000fe4000bf46070 */
[----:B------:R-:W-:-:S02]  /*afa0*/  UISETP.GE.U32.AND UP3, UPT, UR25, 0x7fffff1f, UPT ;  /* 0x7fffff1f1900788c */ /* 0x000fc4000bf66070 */
[----:B------:R-:W-:Y:S02]  /*afb0*/  USEL UR17, URZ, 0x7fff8, UP5 ;  /* 0x0007fff8ff117887 */ /* 0x000fe4000a800000 */
[----:B------:R-:W-:Y:S02]  /*afc0*/  UISETP.GE.U32.AND UP5, UPT, UR27, 0x7fffff19, UPT ;  /* 0x7fffff191b00788c */ /* 0x000fe4000bfa6070 */
[----:B------:R-:W-:Y:S01]  /*afd0*/  USEL UR21, URZ, 0x7fff8, UP4 ;  /* 0x0007fff8ff157887 */ /* 0x000fe2000a000000 */
[----:B------:R-:W-:Y:S01]  /*afe0*/  VIADD R5, R5, 0xffffff71 ;  /* 0xffffff7105057836 */ /* 0x000fe20000000000 */
[----:B------:R-:W-:Y:S02]  /*aff0*/  USEL UR20, URZ, 0x4, UP3 ;  /* 0x00000004ff147887 */ /* 0x000fe40009800000 */
[----:B------:R-:W-:Y:S02]  /*b000*/  UISETP.GE.U32.AND UP4, UPT, UR31, 0x7fffff15, UPT ;  /* 0x7fffff151f00788c */ /* 0x000fe4000bf86070 */
[----:B------:R-:W-:-:S02]  /*b010*/  UISETP.GE.U32.AND UP3, UPT, UR28, 0x7fffff1c, UPT ;  /* 0x7fffff1c1c00788c */ /* 0x000fc4000bf66070 */
[----:B------:R-:W-:Y:S02]  /*b020*/  USEL UR28, URZ, 0x1, UP5 ;  /* 0x00000001ff1c7887 */ /* 0x000fe4000a800000 */
[----:B------:R-:W-:Y:S02]  /*b030*/  UISETP.GE.U32.AND UP5, UPT, UR30, 0x7fffff16, UPT ;  /* 0x7fffff161e00788c */ /* 0x000fe4000bfa6070 */
[----:B------:R-:W-:Y:S01]  /*b040*/  USEL UR30, URZ, 0x1, UP4 ;  /* 0x00000001ff1e7887 */ /* 0x000fe2000a000000 */
[----:B------:R-:W-:Y:S01]  /*b050*/  ISETP.GE.U32.AND P3, PT, R5, 0x7fffff32, PT ;  /* 0x7fffff320500780c */ /* 0x000fe20003f66070 */
[----:B------:R-:W-:Y:S01]  /*b060*/  UISETP.GE.U32.AND UP4, UPT, UR36, 0x7fffff12, UPT ;  /* 0x7fffff122400788c */ /* 0x000fe2000bf86070 */
[----:B------:R-:W1:Y:S01]  /*b070*/  LDC R5, c[0x0][0x3a0] ;  /* 0x0000e800ff057b82 */ /* 0x000e620000000800 */
[----:B------:R-:W-:Y:S02]  /*b080*/  USEL UR36, URZ, 0x1, UP1 ;  /* 0x00000001ff247887 */ /* 0x000fe40008800000 */
[----:B------:R-:W-:-:S02]  /*b090*/  UIADD3 UR44, UPT, UPT, UR44, UR45, URZ ;  /* 0x0000002d2c2c7290 */ /* 0x000fc4000fffe0ff */
[----:B------:R-:W-:Y:S02]  /*b0a0*/  UIADD3 UR36, UPT, UPT, UR36, UR52, URZ ;  /* 0x0000003424247290 */ /* 0x000fe4000fffe0ff */
[----:B------:R-:W-:Y:S02]  /*b0b0*/  UIADD3 UR53, UPT, UPT, UR53, UR54, URZ ;  /* 0x0000003635357290 */ /* 0x000fe4000fffe0ff */
[----:B------:R-:W-:Y:S02]  /*b0c0*/  UIADD3 UR48, UPT, UPT, UR48, UR49, URZ ;  /* 0x0000003130307290 */ /* 0x000fe4000fffe0ff */
[----:B------:R-:W-:Y:S01]  /*b0d0*/  ULOP3.LUT UR44, UR44, 0x3, URZ, 0xc0, !UPT ;  /* 0x000000032c2c7892 */ /* 0x000fe2000f8ec0ff */
[----:B------:R1:W-:Y:S01]  /*b0e0*/  LDGSTS.E [R252+0x18038], desc[UR32][R212.64], !P3 ;  /* 0x18038000d4fc7fae */ /* 0x0003e2000d9a1020 */
[----:B------:R-:W-:Y:S02]  /*b0f0*/  ULOP3.LUT UR36, UR36, 0x3, URZ, 0xc0, !UPT ;  /* 0x0000000324247892 */ /* 0x000fe4000f8ec0ff */
[----:B------:R-:W-:-:S02]  /*b100*/  ULOP3.LUT UR53, UR53, 0x3, URZ, 0xc0, !UPT ;  /* 0x0000000335357892 */ /* 0x000fc4000f8ec0ff */
[----:B------:R-:W-:Y:S02]  /*b110*/  USEL UR56, URZ, 0x1fffe, UP6 ;  /* 0x0001fffeff387887 */ /* 0x000fe4000b000000 */
[----:B------:R-:W-:Y:S02]  /*b120*/  UIADD3 UR40, UPT, UPT, UR40, UR41, URZ ;  /* 0x0000002928287290 */ /* 0x000fe4000fffe0ff */
[----:B------:R-:W-:Y:S02]  /*b130*/  ULOP3.LUT UR48, UR48, 0x3, URZ, 0xc0, !UPT ;  /* 0x0000000330307892 */ /* 0x000fe4000f8ec0ff */
[----:B------:R-:W-:Y:S02]  /*b140*/  UIADD3 UR44, UPT, UPT, UR44, UR47, UR46 ;  /* 0x0000002f2c2c7290 */ /* 0x000fe4000fffe02e */
[----:B------:R-:W-:Y:S02]  /*b150*/  UIADD3 UR4, UPT, UPT, UR36, UR4, UR5 ;  /* 0x0000000424047290 */ /* 0x000fe4000fffe005 */
[----:B------:R-:W-:-:S02]  /*b160*/  UIADD3 UR6, UPT, UPT, UR53, UR7, UR6 ;  /* 0x0000000735067290 */ /* 0x000fc4000fffe006 */
[----:B------:R-:W-:Y:S02]  /*b170*/  UIADD3 UR55, UPT, UPT, UR55, UR56, URZ ;  /* 0x0000003837377290 */ /* 0x000fe4000fffe0ff */
[----:B------:R-:W-:Y:S02]  /*b180*/  ULOP3.LUT UR40, UR40, 0x3, URZ, 0xc0, !UPT ;  /* 0x0000000328287892 */ /* 0x000fe4000f8ec0ff */
[----:B------:R-:W-:Y:S02]  /*b190*/  UIADD3 UR48, UPT, UPT, UR48, UR51, UR50 ;  /* 0x0000003330307290 */ /* 0x000fe4000fffe032 */
[----:B------:R-:W-:Y:S02]  /*b1a0*/  USHF.L.U32 UR7, UR44, 0x8, URZ ;  /* 0x000000082c077899 */ /* 0x000fe400080006ff */
[----:B------:R-:W-:Y:S02]  /*b1b0*/  ULOP3.LUT UR4, UR4, 0xf, URZ, 0xc0, !UPT ;  /* 0x0000000f04047892 */ /* 0x000fe4000f8ec0ff */
[----:B------:R-:W-:-:S02]  /*b1c0*/  ULOP3.LUT UR55, UR55, 0x3, URZ, 0xc0, !UPT ;  /* 0x0000000337377892 */ /* 0x000fc4000f8ec0ff */
[----:B------:R-:W-:Y:S02]  /*b1d0*/  UIADD3 UR40, UPT, UPT, UR40, UR43, UR42 ;  /* 0x0000002b28287290 */ /* 0x000fe4000fffe02a */
[----:B------:R-:W-:Y:S02]  /*b1e0*/  ULOP3.LUT UR7, UR7, 0xf00, URZ, 0xe2, !UPT ;  /* 0x00000f0007077892 */ /* 0x000fe4000f8ee2ff */
[----:B------:R-:W-:Y:S02]  /*b1f0*/  ULEA UR48, UR48, UR4, 0x4 ;  /* 0x0000000430307291 */ /* 0x000fe4000f8e20ff */
[----:B------:R-:W-:Y:S01]  /*b200*/  UISETP.GE.U32.AND UP6, UPT, UR18, 0x7fffff07, UPT ;  /* 0x7fffff071200788c */ /* 0x000fe2000bfc6070 */
[----:B-1----:R-:W-:Y:S01]  /*b210*/  VIADD R5, R5, 0xffffff70 ;  /* 0xffffff7005057836 */ /* 0x002fe20000000000 */
[----:B------:R-:W-:Y:S02]  /*b220*/  USEL UR18, URZ, 0x7fff8, UP2 ;  /* 0x0007fff8ff127887 */ /* 0x000fe40009000000 */
[----:B------:R-:W-:-:S02]  /*b230*/  UIADD3 UR9, UPT, UPT, UR55, UR14, UR9 ;  /* 0x0000000e37097290 */ /* 0x000fc4000fffe009 */
[----:B------:R-:W-:Y:S02]  /*b240*/  ULEA UR7, UR40, UR7, 0xc ;  /* 0x0000000728077291 */ /* 0x000fe4000f8e60ff */
[----:B------:R-:W-:Y:S02]  /*b250*/  ULOP3.LUT UR48, UR48, 0xff, URZ, 0xc0, !UPT ;  /* 0x000000ff30307892 */ /* 0x000fe4000f8ec0ff */
[----:B------:R-:W-:Y:S02]  /*b260*/  UISETP.GE.U32.AND UP2, UPT, UR22, 0x7fffff1e, UPT ;  /* 0x7fffff1e1600788c */ /* 0x000fe4000bf46070 */
[----:B------:R-:W-:Y:S02]  /*b270*/  USHF.L.U32 UR9, UR9, 0x8, URZ ;  /* 0x0000000809097899 */ /* 0x000fe400080006ff */
[----:B------:R-:W-:Y:S01]  /*b280*/  UIADD3 UR7, UPT, UPT, UR7, UR48, URZ ;  /* 0x0000003007077290 */ /* 0x000fe2000fffe0ff */
[----:B------:R-:W-:Y:S01]  /*b290*/  ISETP.GE.U32.AND P4, PT, R5, 0x7fffff31, PT ;  /* 0x7fffff310500780c */ /* 0x000fe20003f86070 */
[----:B------:R-:W-:Y:S01]  /*b2a0*/  USEL UR60, URZ, 0x1fffe, UP2 ;  /* 0x0001fffeff3c7887 */ /* 0x000fe20009000000 */
[----:B------:R-:W1:Y:S01]  /*b2b0*/  LDC R5, c[0x0][0x3a0] ;  /* 0x0000e800ff057b82 */ /* 0x000e620000000800 */
[----:B------:R-:W-:-:S02]  /*b2c0*/  UISETP.GE.U32.AND UP2, UPT, UR29, 0x7fffff1b, UPT ;  /* 0x7fffff1b1d00788c */ /* 0x000fc4000bf46070 */
[----:B------:R-:W-:Y:S02]  /*b2d0*/  ULOP3.LUT UR4, UR9, 0xf00, URZ, 0xe2, !UPT ;  /* 0x00000f0009047892 */ /* 0x000fe4000f8ee2ff */
[----:B------:R-:W-:Y:S02]  /*b2e0*/  ULOP3.LUT UR7, UR7, 0xffff, URZ, 0xc0, !UPT ;  /* 0x0000ffff07077892 */ /* 0x000fe4000f8ec0ff */
[----:B------:R-:W-:Y:S02]  /*b2f0*/  USEL UR15, URZ, 0x4, UP6 ;  /* 0x00000004ff0f7887 */ /* 0x000fe4000b000000 */
[----:B------:R-:W-:Y:S02]  /*b300*/  UISETP.GE.U32.AND UP6, UPT, UR23, 0x7fffff1d, UPT ;  /* 0x7fffff1d1700788c */ /* 0x000fe4000bfc6070 */
[----:B------:R-:W-:Y:S01]  /*b310*/  USEL UR22, URZ, 0x4, UP2 ;  /* 0x00000004ff167887 */ /* 0x000fe20009000000 */
[----:B------:R-:W-:Y:S01]  /*b320*/  IADD3 R212, P3, PT, R220, R70, RZ ;  /* 0x00000046dcd47210 */ /* 0x000fe20007f7e0ff */
[----:B------:R-:W-:Y:S01]  /*b330*/  UISETP.GE.U32.AND UP2, UPT, UR34, 0x7fffff18, UPT ;  /* 0x7fffff182200788c */ /* 0x000fe2000bf46070 */
[----:B------:R-:W-:Y:S01]  /*b340*/  LDGSTS.E [R252+0x1803c], desc[UR32][R210.64], !P4 ;  /* 0x1803c000d2fc7fae */ /* 0x000fe2000e1a1020 */
[----:B------:R-:W-:-:S02]  /*b350*/  USEL UR23, URZ, 0x7fff8, UP3 ;  /* 0x0007fff8ff177887 */ /* 0x000fc40009800000 */
[----:B------:R-:W-:Y:S02]  /*b360*/  UISETP.GE.U32.AND UP3, UPT, UR37, 0x7fffff11, UPT ;  /* 0x7fffff112500788c */ /* 0x000fe4000bf66070 */
[----:B------:R-:W-:Y:S02]  /*b370*/  ULEA UR4, UR6, UR4, 0xc ;  /* 0x0000000406047291 */ /* 0x000fe4000f8e60ff */
[----:B------:R-:W-:Y:S02]  /*b380*/  USHF.R.U32.HI UR9, URZ, 0xf, UR7 ;  /* 0x0000000fff097899 */ /* 0x000fe40008011607 */
[----:B------:R-:W-:Y:S02]  /*b390*/  USHF.R.U32.HI UR6, URZ, 0xe, UR7 ;  /* 0x0000000eff067899 */ /* 0x000fe40008011607 */
[----:B------:R-:W-:Y:S02]  /*b3a0*/  USEL UR27, URZ, 0x7fff8, UP2 ;  /* 0x0007fff8ff1b7887 */ /* 0x000fe40009000000 */
[----:B------:R-:W-:-:S02]  /*b3b0*/  USEL UR34, URZ, 0x1, UP3 ;  /* 0x00000001ff227887 */ /* 0x000fc40009800000 */
[----:B------:R-:W-:Y:S02]  /*b3c0*/  ULOP3.LUT UP2, URZ, UR9, 0x1, URZ, 0xc0, !UPT ;  /* 0x0000000109ff7892 */ /* 0x000fe4000f84c0ff */
[----:B------:R-:W-:Y:S02]  /*b3d0*/  ULOP3.LUT UP3, URZ, UR6, 0x1, URZ, 0xc0, !UPT ;  /* 0x0000000106ff7892 */ /* 0x000fe4000f86c0ff */
[----:B------:R-:W-:-:S04]  /*b3e0*/  USHF.R.U32.HI UR14, URZ, 0xd, UR7 ;  /* 0x0000000dff0e7899 */ /* 0x000fc80008011607 */
[----:B------:R-:W-:Y:S01]  /*b3f0*/  PLOP3.LUT P6, PT, PT, PT, UP3, 0x40, 0x4 ;  /* 0x000000000004781c */ /* 0x000fe20003fce838 */
[----:B------:R-:W-:Y:S01]  /*b400*/  USHF.R.U32.HI UR9, URZ, 0xc, UR7 ;  /* 0x0000000cff097899 */ /* 0x000fe20008011607 */
[----:B-1----:R-:W-:Y:S01]  /*b410*/  VIADD R5, R5, 0xffffff40 ;  /* 0xffffff4005057836 */ /* 0x002fe20000000000 */
[----:B------:R-:W-:Y:S01]  /*b420*/  USEL UR59, URZ, 0x1, UP6 ;  /* 0x00000001ff3b7887 */ /* 0x000fe2000b000000 */
[----:B--2---:R-:W-:-:S05]  /*b430*/  IADD3 R132, P5, PT, R128, R68, RZ ;  /* 0x0000004480847210 */ /* 0x004fca0007fbe0ff */
[----:B------:R-:W-:Y:S01]  /*b440*/  IMAD.X R133, R129, 0x1, R69, P5 ;  /* 0x0000000181857824 */ /* 0x000fe200028e0645 */
[----:B------:R-:W-:-:S05]  /*b450*/  IADD3 R128, P5, PT, R130, R68, RZ ;  /* 0x0000004482807210 */ /* 0x000fca0007fbe0ff */
[----:B------:R-:W-:Y:S01]  /*b460*/  IMAD.X R129, R131, 0x1, R69, P5 ;  /* 0x0000000183817824 */ /* 0x000fe200028e0645 */
[----:B---3--:R-:W-:-:S05]  /*b470*/  IADD3 R130, P5, PT, R120, R68, RZ ;  /* 0x0000004478827210 */ /* 0x008fca0007fbe0ff */
[----:B------:R-:W-:Y:S01]  /*b480*/  IMAD.X R131, R121, 0x1, R69, P5 ;  /* 0x0000000179837824 */ /* 0x000fe200028e0645 */
[----:B----4-:R-:W-:-:S05]  /*b490*/  IADD3 R120, P5, PT, R126, R68, RZ ;  /* 0x000000447e787210 */ /* 0x010fca0007fbe0ff */
[----:B------:R-:W-:Y:S01]  /*b4a0*/  IMAD.X R121, R127, 0x1, R69, P5 ;  /* 0x000000017f797824 */ /* 0x000fe200028e0645 */
[----:B------:R-:W-:-:S05]  /*b4b0*/  IADD3 R126, P5, PT, R124, R68, RZ ;  /* 0x000000447c7e7210 */ /* 0x000fca0007fbe0ff */
[----:B------:R-:W-:Y:S01]  /*b4c0*/  IMAD.X R127, R125, 0x1, R69, P5 ;  /* 0x000000017d7f7824 */ /* 0x000fe200028e0645 */
[----:B------:R-:W-:-:S05]  /*b4d0*/  IADD3 R124, P5, PT, R214, R68, RZ ;  /* 0x00000044d67c7210 */ /* 0x000fca0007fbe0ff */
[--C-:B------:R-:W-:Y:S01]  /*b4e0*/  IMAD.X R125, R215, 0x1, R69.reuse, P5 ;  /* 0x00000001d77d7824 */ /* 0x100fe200028e0645 */
[-C--:B------:R-:W-:Y:S01]  /*b4f0*/  IADD3 R106, P5, PT, R106, R68.reuse, RZ ;  /* 0x000000446a6a7210 */ /* 0x080fe20007fbe0ff */
[----:B------:R-:W-:Y:S02]  /*b500*/  UISETP.GE.U32.AND UP6, UPT, UR26, 0x7fffff1a, UPT ;  /* 0x7fffff1a1a00788c */ /* 0x000fe4000bfc6070 */
[----:B------:R-:W-:Y:S02]  /*b510*/  USHF.R.U32.HI UR6, URZ, 0xb, UR7 ;  /* 0x0000000bff067899 */ /* 0x000fe40008011607 */
[----:B------:R-:W-:Y:S01]  /*b520*/  ULOP3.LUT UP3, URZ, UR9, 0x1, URZ, 0xc0, !UPT ;  /* 0x0000000109ff7892 */ /* 0x000fe2000f86c0ff */
[----:B------:R-:W-:Y:S01]  /*b530*/  IMAD.X R107, R107, 0x1, R69, P5 ;  /* 0x000000016b6b7824 */ /* 0x000fe200028e0645 */
[-C--:B------:R-:W-:Y:S02]  /*b540*/  IADD3 R108, P5, PT, R108, R68.reuse, RZ ;  /* 0x000000446c6c7210 */ /* 0x080fe40007fbe0ff */
[----:B------:R-:W-:Y:S01]  /*b550*/  ISETP.GE.U32.AND P1, PT, R5, 0x7fffff01, PT ;  /* 0x7fffff010500780c */ /* 0x000fe20003f26070 */
[----:B------:R-:W-:Y:S01]  /*b560*/  IMAD.X R213, R221, 0x1, R71, P3 ;  /* 0x00000001ddd57824 */ /* 0x000fe200018e0647 */
[----:B------:R-:W-:Y:S01]  /*b570*/  USEL UR31, URZ, 0x1fffe, UP5 ;  /* 0x0001fffeff1f7887 */ /* 0x000fe2000a800000 */
[--C-:B------:R-:W-:Y:S01]  /*b580*/  IMAD.X R109, R109, 0x1, R69.reuse, P5 ;  /* 0x000000016d6d7824 */ /* 0x100fe200028e0645 */
[-C--:B------:R-:W-:Y:S01]  /*b590*/  IADD3 R110, P5, PT, R110, R68.reuse, RZ ;  /* 0x000000446e6e7210 */ /* 0x080fe20007fbe0ff */
[----:B------:R-:W-:Y:S01]  /*b5a0*/  UIADD3 UR57, UPT, UPT, UR57, UR58, URZ ;  /* 0x0000003a39397290 */ /* 0x000fe2000fffe0ff */
[----:B------:R-:W1:Y:S03]  /*b5b0*/  LDC R215, c[0x0][0x3a0] ;  /* 0x0000e800ffd77b82 */ /* 0x000e660000000800 */
[----:B------:R-:W-:Y:S01]  /*b5c0*/  IMAD.X R111, R111, 0x1, R69, P5 ;  /* 0x000000016f6f7824 */ /* 0x000fe200028e0645 */
[----:B------:R-:W-:-:S05]  /*b5d0*/  IADD3 R112, P5, PT, R112, R68, RZ ;  /* 0x0000004470707210 */ /* 0x000fca0007fbe0ff */
[----:B------:R-:W-:Y:S01]  /*b5e0*/  IMAD.X R113, R113, 0x1, R69, P5 ;  /* 0x0000000171717824 */ /* 0x000fe200028e0645 */
[----:B------:R-:W-:Y:S01]  /*b5f0*/  PLOP3.LUT P5, PT, PT, PT, UP2, 0x40, 0x4 ;  /* 0x000000000004781c */ /* 0x000fe20003fae828 */
[----:B------:R-:W-:Y:S02]  /*b600*/  ULOP3.LUT UP2, URZ, UR14, 0x1, URZ, 0xc0, !UPT ;  /* 0x000000010eff7892 */ /* 0x000fe4000f84c0ff */
[----:B------:R-:W-:-:S04]  /*b610*/  USEL UR29, URZ, 0x1fffe, UP6 ;  /* 0x0001fffeff1d7887 */ /* 0x000fc8000b000000 */
[----:B------:R-:W-:Y:S01]  /*b620*/  PLOP3.LUT P4, PT, PT, PT, UP2, 0x40, 0x4 ;  /* 0x000000000004781c */ /* 0x000fe20003f8e828 */
[----:B------:R-:W-:-:S05]  /*b630*/  ULOP3.LUT UP2, URZ, UR6, 0x1, URZ, 0xc0, !UPT ;  /* 0x0000000106ff7892 */ /* 0x000fca000f84c0ff */
[----:B------:R2:W-:Y:S04]  /*b640*/  LDGSTS.E [R252+0x18040], desc[UR32][R208.64], !P5 ;  /* 0x18040000d0fc7fae */ /* 0x0005e8000e9a1020 */
[----:B------:R3:W-:Y:S01]  /*b650*/  LDGSTS.E [R252+0x18044], desc[UR32][R206.64], !P6 ;  /* 0x18044000cefc7fae */ /* 0x0007e2000f1a1020 */
[----:B------:R-:W-:Y:S01]  /*b660*/  SEL R5, RZ, 0x1, P1 ;  /* 0x00000001ff057807 */ /* 0x000fe20000800000 */
[----:B------:R-:W-:Y:S01]  /*b670*/  USHF.R.U32.HI UR14, URZ, 0xa, UR7 ;  /* 0x0000000aff0e7899 */ /* 0x000fe20008011607 */
[----:B------:R-:W-:Y:S01]  /*b680*/  PLOP3.LUT P3, PT, PT, PT, UP3, 0x40, 0x4 ;  /* 0x000000000004781c */ /* 0x000fe20003f6e838 */
[----:B------:R-:W-:Y:S01]  /*b690*/  UIADD3 UR28, UPT, UPT, UR28, UR29, URZ ;  /* 0x0000001d1c1c7290 */ /* 0x000fe2000fffe0ff */
[-C--:B--2---:R-:W-:Y:S01]  /*b6a0*/  IADD3 R208, P6, PT, R224, R70.reuse, RZ ;  /* 0x00000046e0d07210 */ /* 0x084fe20007fde0ff */
[----:B------:R-:W-:Y:S01]  /*b6b0*/  USHF.R.U32.HI UR6, URZ, 0x9, UR7 ;  /* 0x00000009ff067899 */ /* 0x000fe20008011607 */
[----:B------:R-:W-:Y:S01]  /*b6c0*/  R2UR UR29, R5 ;  /* 0x00000000051d72ca */ /* 0x000fe200000e0000 */
[----:B------:R-:W-:Y:S01]  /*b6d0*/  USHF.R.U32.HI UR9, URZ, 0x8, UR7 ;  /* 0x00000008ff097899 */ /* 0x000fe20008011607 */
[-C--:B---3--:R-:W-:Y:S01]  /*b6e0*/  IADD3 R206, P5, PT, R222, R70.reuse, RZ ;  /* 0x00000046dece7210 */ /* 0x088fe20007fbe0ff */
[--C-:B------:R-:W-:Y:S01]  /*b6f0*/  IMAD.X R209, R225, 0x1, R71.reuse, P6 ;  /* 0x00000001e1d17824 */ /* 0x100fe200030e0647 */
[----:B------:R-:W-:Y:S01]  /*b700*/  PLOP3.LUT P6, PT, PT, PT, UP2, 0x40, 0x4 ;  /* 0x000000000004781c */ /* 0x000fe20003fce828 */
[----:B------:R-:W-:Y:S01]  /*b710*/  ULOP3.LUT UP2, URZ, UR14, 0x1, URZ, 0xc0, !UPT ;  /* 0x000000010eff7892 */ /* 0x000fe2000f84c0ff */
[----:B------:R-:W-:Y:S01]  /*b720*/  LDGSTS.E [R252+0x18048], desc[UR32][R204.64], !P4 ;  /* 0x18048000ccfc7fae */ /* 0x000fe2000e1a1020 */
[----:B------:R-:W-:Y:S01]  /*b730*/  ULOP3.LUT UP3, URZ, UR6, 0x1, URZ, 0xc0, !UPT ;  /* 0x0000000106ff7892 */ /* 0x000fe2000f86c0ff */
[--C-:B------:R-:W-:Y:S01]  /*b740*/  IMAD.X R207, R223, 0x1, R71.reuse, P5 ;  /* 0x00000001dfcf7824 */ /* 0x100fe200028e0647 */
[----:B------:R-:W-:Y:S01]  /*b750*/  IADD3 R210, P5, PT, R226, R70, RZ ;  /* 0x00000046e2d27210 */ /* 0x000fe20007fbe0ff */
[----:B------:R-:W-:Y:S01]  /*b760*/  UISETP.GE.U32.AND UP6, UPT, UR35, 0x7fffff17, UPT ;  /* 0x7fffff172300788c */ /* 0x000fe2000bfc6070 */
[----:B------:R-:W-:Y:S01]  /*b770*/  PLOP3.LUT P4, PT, PT, PT, UP2, 0x40, 0x4 ;  /* 0x000000000004781c */ /* 0x000fe20003f8e828 */
[----:B------:R-:W-:Y:S01]  /*b780*/  ULOP3.LUT UP2, URZ, UR9, 0x1, URZ, 0xc0, !UPT ;  /* 0x0000000109ff7892 */ /* 0x000fe2000f84c0ff */
[----:B------:R-:W-:Y:S01]  /*b790*/  LDGSTS.E [R252+0x1804c], desc[UR32][R202.64], !P3 ;  /* 0x1804c000cafc7fae */ /* 0x000fe2000d9a1020 */
[----:B------:R-:W-:Y:S01]  /*b7a0*/  USEL UR35, URZ, 0x1fffe, UP4 ;  /* 0x0001fffeff237887 */ /* 0x000fe2000a000000 */
[----:B------:R-:W-:Y:S01]  /*b7b0*/  PLOP3.LUT P3, PT, PT, PT, UP3, 0x40, 0x4 ;  /* 0x000000000004781c */ /* 0x000fe20003f6e838 */
[----:B------:R-:W-:Y:S01]  /*b7c0*/  USHF.R.U32.HI UR14, URZ, 0x7, UR7 ;  /* 0x00000007ff0e7899 */ /* 0x000fe20008011607 */
[----:B------:R-:W-:Y:S01]  /*b7d0*/  IMAD.X R211, R227, 0x1, R71, P5 ;  /* 0x00000001e3d37824 */ /* 0x000fe200028e0647 */
[----:B------:R-:W-:Y:S01]  /*b7e0*/  USEL UR24, URZ, 0x4, UP6 ;  /* 0x00000004ff187887 */ /* 0x000fe2000b000000 */
[----:B------:R-:W-:Y:S01]  /*b7f0*/  PLOP3.LUT P5, PT, PT, PT, UP2, 0x40, 0x4 ;  /* 0x000000000004781c */ /* 0x000fe20003fae828 */
[----:B------:R-:W-:Y:S01]  /*b800*/  UISETP.GE.U32.AND UP5, UPT, UR39, 0x7fffff13, UPT ;  /* 0x7fffff132700788c */ /* 0x000fe2000bfa6070 */
[----:B------:R-:W-:Y:S01]  /*b810*/  LDGSTS.E [R252+0x18050], desc[UR32][R200.64], !P6 ;  /* 0x18050000c8fc7fae */ /* 0x000fe2000f1a1020 */
[----:B------:R-:W-:-:S02]  /*b820*/  UISETP.GE.U32.AND UP6, UPT, UR38, 0x7fffff14, UPT ;  /* 0x7fffff142600788c */ /* 0x000fc4000bfc6070 */
[----:B------:R-:W-:Y:S01]  /*b830*/  UIADD3 UR34, UPT, UPT, UR34, UR35, URZ ;  /* 0x0000002322227290 */ /* 0x000fe2000fffe0ff */
[----:B------:R-:W-:Y:S01]  /*b840*/  LDGSTS.E [R252+0x18054], desc[UR32][R198.64], !P4 ;  /* 0x18054000c6fc7fae */ /* 0x000fe2000e1a1020 */
[----:B------:R-:W-:Y:S02]  /*b850*/  UIADD3 UR19, UPT, UPT, UR29, UR19, URZ ;  /* 0x000000131d137290 */ /* 0x000fe4000fffe0ff */
[----:B------:R-:W-:Y:S01]  /*b860*/  USHF.R.U32.HI UR9, URZ, 0x6, UR7 ;  /* 0x00000006ff097899 */ /* 0x000fe20008011607 */
[----:B------:R-:W-:Y:S01]  /*b870*/  LDGSTS.E [R252+0x18058], desc[UR32][R196.64], !P3 ;  /* 0x18058000c4fc7fae */ /* 0x000fe2000d9a1020 */
[----:B------:R-:W-:Y:S02]  /*b880*/  ULOP3.LUT UP2, URZ, UR14, 0x1, URZ, 0xc0, !UPT ;  /* 0x000000010eff7892 */ /* 0x000fe4000f84c0ff */
[----:B------:R-:W-:Y:S01]  /*b890*/  USEL UR25, URZ, 0x4, UP5 ;  /* 0x00000004ff197887 */ /* 0x000fe2000a800000 */
[----:B------:R-:W-:Y:S01]  /*b8a0*/  LDGSTS.E [R252+0x1805c], desc[UR32][R194.64], !P5 ;  /* 0x1805c000c2fc7fae */ /* 0x000fe2000e9a1020 */
[----:B------:R-:W-:-:S02]  /*b8b0*/  USEL UR26, URZ, 0x7fff8, UP6 ;  /* 0x0007fff8ff1a7887 */ /* 0x000fc4000b000000 */
[----:B------:R-:W-:Y:S02]  /*b8c0*/  UIADD3 UR30, UPT, UPT, UR30, UR31, URZ ;  /* 0x0000001f1e1e7290 */ /* 0x000fe4000fffe0ff */
[----:B------:R-:W-:Y:S02]  /*b8d0*/  ULOP3.LUT UR28, UR28, 0x3, URZ, 0xc0, !UPT ;  /* 0x000000031c1c7892 */ /* 0x000fe4000f8ec0ff */
[----:B------:R-:W-:Y:S02]  /*b8e0*/  ULOP3.LUT UR34, UR34, 0x3, URZ, 0xc0, !UPT ;  /* 0x0000000322227892 */ /* 0x000fe4000f8ec0ff */
[----:B------:R-:W-:Y:S02]  /*b8f0*/  ULOP3.LUT UR19, UR19, 0x3, URZ, 0xc0, !UPT ;  /* 0x0000000313137892 */ /* 0x000fe4000f8ec0ff */
[----:B------:R-:W-:Y:S02]  /*b900*/  USHF.R.U32.HI UR6, URZ, 0x5, UR7 ;  /* 0x00000005ff067899 */ /* 0x000fe40008011607 */
[----:B------:R-:W-:Y:S01]  /*b910*/  ULOP3.LUT UP3, URZ, UR9, 0x1, URZ, 0xc0, !UPT ;  /* 0x0000000109ff7892 */ /* 0x000fe2000f86c0ff */
[----:B------:R-:W-:Y:S01]  /*b920*/  PLOP3.LUT P4, PT, PT, PT, UP2, 0x40, 0x4 ;  /* 0x000000000004781c */ /* 0x000fe20003f8e828 */
[----:B------:R-:W-:-:S02]  /*b930*/  UIADD3 UR59, UPT, UPT, UR59, UR60, URZ ;  /* 0x0000003c3b3b7290 */ /* 0x000fc4000fffe0ff */
[----:B------:R-:W-:Y:S02]  /*b940*/  ULOP3.LUT UR57, UR57, 0x3, URZ, 0xc0, !UPT ;  /* 0x0000000339397892 */ /* 0x000fe4000f8ec0ff */
[----:B------:R-:W-:Y:S02]  /*b950*/  ULOP3.LUT UR30, UR30, 0x3, URZ, 0xc0, !UPT ;  /* 0x000000031e1e7892 */ /* 0x000fe4000f8ec0ff */
[----:B------:R-:W-:Y:S02]  /*b960*/  UIADD3 UR22, UPT, UPT, UR28, UR23, UR22 ;  /* 0x000000171c167290 */ /* 0x000fe4000fffe016 */
[----:B------:R-:W-:Y:S02]  /*b970*/  UIADD3 UR25, UPT, UPT, UR34, UR26, UR25 ;  /* 0x0000001a22197290 */ /* 0x000fe4000fffe019 */
[----:B------:R-:W-:Y:S02]  /*b980*/  UIADD3 UR16, UPT, UPT, UR19, UR17, UR16 ;  /* 0x0000001113107290 */ /* 0x000fe4000fffe010 */
[----:B------:R-:W-:Y:S01]  /*b990*/  ULOP3.LUT UP4, URZ, UR6, 0x1, URZ, 0xc0, !UPT ;  /* 0x0000000106ff7892 */ /* 0x000fe2000f88c0ff */
[----:B------:R-:W-:Y:S01]  /*b9a0*/  PLOP3.LUT P3, PT, PT, PT, UP3, 0x40, 0x4 ;  /* 0x000000000004781c */ /* 0x000fe20003f6e838 */
[----:B------:R-:W-:Y:S01]  /*b9b0*/  USHF.R.U32.HI UR14, URZ, 0x4, UR7 ;  /* 0x00000004ff0e7899 */ /* 0x000fe20008011607 */
[----:B------:R-:W-:Y:S01]  /*b9c0*/  LDGSTS.E [R252+0x18060], desc[UR32][R192.64], !P4 ;  /* 0x18060000c0fc7fae */ /* 0x000fe2000e1a1020 */
[----:B------:R-:W-:-:S02]  /*b9d0*/  ULOP3.LUT UR59, UR59, 0x3, URZ, 0xc0, !UPT ;  /* 0x000000033b3b7892 */ /* 0x000fc4000f8ec0ff */
[----:B------:R-:W-:Y:S02]  /*b9e0*/  UIADD3 UR15, UPT, UPT, UR57, UR18, UR15 ;  /* 0x00000012390f7290 */ /* 0x000fe4000fffe00f */
[----:B------:R-:W-:Y:S02]  /*b9f0*/  UIADD3 UR24, UPT, UPT, UR30, UR27, UR24 ;  /* 0x0000001b1e187290 */ /* 0x000fe4000fffe018 */
[----:B------:R-:W-:Y:S02]  /*ba00*/  USHF.L.U32 UR5, UR22, 0x8, URZ ;  /* 0x0000000816057899 */ /* 0x000fe400080006ff */
[----:B------:R-:W-:Y:S02]  /*ba10*/  ULOP3.LUT UR25, UR25, 0xf, URZ, 0xc0, !UPT ;  /* 0x0000000f19197892 */ /* 0x000fe4000f8ec0ff */
[----:B------:R-:W-:Y:S01]  /*ba20*/  ULOP3.LUT UR16, UR16, 0xf, URZ, 0xc0, !UPT ;  /* 0x0000000f10107892 */ /* 0x000fe2000f8ec0ff */
[----:B------:R-:W-:Y:S01]  /*ba30*/  PLOP3.LUT P5, PT, PT, PT, UP4, 0x40, 0x4 ;  /* 0x000000000004781c */ /* 0x000fe20003fae848 */
[----:B------:R-:W-:Y:S01]  /*ba40*/  USHF.R.U32.HI UR9, URZ, 0x3, UR7 ;  /* 0x00000003ff097899 */ /* 0x000fe20008011607 */
[----:B------:R-:W-:Y:S01]  /*ba50*/  LDGSTS.E [R252+0x18064], desc[UR32][R190.64], !P3 ;  /* 0x18064000befc7fae */ /* 0x000fe2000d9a1020 */
[----:B------:R-:W-:-:S02]  /*ba60*/  ULOP3.LUT UP2, URZ, UR14, 0x1, URZ, 0xc0, !UPT ;  /* 0x000000010eff7892 */ /* 0x000fc4000f84c0ff */
[----:B------:R-:W-:Y:S02]  /*ba70*/  UIADD3 UR20, UPT, UPT, UR59, UR21, UR20 ;  /* 0x000000153b147290 */ /* 0x000fe4000fffe014 */
[----:B------:R-:W-:Y:S02]  /*ba80*/  ULOP3.LUT UR5, UR5, 0xf00, URZ, 0xe2, !UPT ;  /* 0x00000f0005057892 */ /* 0x000fe4000f8ee2ff */
[----:B------:R-:W-:Y:S02]  /*ba90*/  ULEA UR24, UR24, UR25, 0x4 ;  /* 0x0000001918187291 */ /* 0x000fe4000f8e20ff */
[----:B------:R-:W-:Y:S02]  /*baa0*/  ULEA UR15, UR15, UR16, 0x4 ;  /* 0x000000100f0f7291 */ /* 0x000fe4000f8e20ff */
[----:B------:R-:W-:Y:S01]  /*bab0*/  USHF.R.U32.HI UR6, URZ, 0x1, UR7 ;  /* 0x00000001ff067899 */ /* 0x000fe20008011607 */
[----:B------:R-:W-:Y:S01]  /*bac0*/  LDGSTS.E [R252+0x18068], desc[UR32][R188.64], !P5 ;  /* 0x18068000bcfc7fae */ /* 0x000fe2000e9a1020 */
[----:B------:R-:W-:-:S02]  /*bad0*/  ULOP3.LUT UP3, URZ, UR9, 0x1, URZ, 0xc0, !UPT ;  /* 0x0000000109ff7892 */ /* 0x000fc4000f86c0ff */
[----:B------:R-:W-:Y:S01]  /*bae0*/  USHF.R.U32.HI UR7, URZ, 0x2, UR7 ;  /* 0x00000002ff077899 */ /* 0x000fe20008011607 */
[----:B------:R-:W-:Y:S01]  /*baf0*/  PLOP3.LUT P4, PT, PT, PT, UP2, 0x40, 0x4 ;  /* 0x000000000004781c */ /* 0x000fe20003f8e828 */
[----:B------:R-:W-:Y:S02]  /*bb00*/  ULEA UR5, UR20, UR5, 0xc ;  /* 0x0000000514057291 */ /* 0x000fe4000f8e60ff */
[----:B------:R-:W-:Y:S02]  /*bb10*/  ULOP3.LUT UR24, UR24, 0xff, URZ, 0xc0, !UPT ;  /* 0x000000ff18187892 */ /* 0x000fe4000f8ec0ff */
[----:B------:R-:W-:Y:S02]  /*bb20*/  ULOP3.LUT UR15, UR15, 0xff, URZ, 0xc0, !UPT ;  /* 0x000000ff0f0f7892 */ /* 0x000fe4000f8ec0ff */
[----:B------:R-:W-:Y:S01]  /*bb30*/  ULOP3.LUT UP2, URZ, UR7, 0x1, URZ, 0xc0, !UPT ;  /* 0x0000000107ff7892 */ /* 0x000fe2000f84c0ff */
[----:B------:R-:W-:Y:S01]  /*bb40*/  PLOP3.LUT P3, PT, PT, PT, UP3, 0x40, 0x4 ;  /* 0x000000000004781c */ /* 0x000fe20003f6e838 */
[----:B------:R-:W-:-:S02]  /*bb50*/  UIADD3 UR5, UPT, UPT, UR5, UR24, URZ ;  /* 0x0000001805057290 */ /* 0x000fc4000fffe0ff */
[----:B------:R-:W-:Y:S02]  /*bb60*/  UIADD3 UR4, UPT, UPT, UR4, UR15, URZ ;  /* 0x0000000f04047290 */ /* 0x000fe4000fffe0ff */
[----:B------:R-:W-:Y:S01]  /*bb70*/  ULOP3.LUT UP3, URZ, UR6, 0x1, URZ, 0xc0, !UPT ;  /* 0x0000000106ff7892 */ /* 0x000fe2000f86c0ff */
[----:B------:R-:W-:Y:S01]  /*bb80*/  PLOP3.LUT P5, PT, PT, PT, UP2, 0x40, 0x4 ;  /* 0x000000000004781c */ /* 0x000fe20003fae828 */
[----:B------:R-:W-:Y:S01]  /*bb90*/  UPRMT UR4, UR4, 0x5410, UR5 ;  /* 0x0000541004047896 */ /* 0x000fe20008000005 */
[----:B------:R-:W-:Y:S03]  /*bba0*/  LDGSTS.E [R252+0x1806c], desc[UR32][R186.64], !P4 ;  /* 0x1806c000bafc7fae */ /* 0x000fe6000e1a1020 */
[----:B------:R-:W-:Y:S02]  /*bbb0*/  PLOP3.LUT P4, PT, PT, PT, UP3, 0x40, 0x4 ;  /* 0x000000000004781c */ /* 0x000fe40003f8e838 */
[----:B------:R-:W-:Y:S01]  /*bbc0*/  IMAD.U32 R5, RZ, RZ, UR4 ;  /* 0x00000004ff057e24 */ /* 0x000fe2000f8e00ff */
[----:B------:R2:W-:Y:S01]  /*bbd0*/  LDGSTS.E [R252+0x18070], desc[UR32][R184.64], !P3 ;  /* 0x18070000b8fc7fae */ /* 0x0005e2000d9a1020 */
[----:B------:R-:W-:-:S03]  /*bbe0*/  PLOP3.LUT P3, PT, PT, PT, UP1, 0x80, 0x8 ;  /* 0x000000000008781c */ /* 0x000fc60003f6f018 */
[----:B------:R-:W-:Y:S01]  /*bbf0*/  SHF.R.U64 R5, R5, 0x1f, RZ ;  /* 0x0000001f05057819 */ /* 0x000fe200000012ff */
[----:B------:R-:W-:Y:S03]  /*bc00*/  LDGSTS.E [R252+0x18074], desc[UR32][R182.64], !P5 ;  /* 0x18074000b6fc7fae */ /* 0x000fe6000e9a1020 */
[----:B------:R-:W-:Y:S01]  /*bc10*/  LOP3.LUT P5, RZ, R5, 0x1, RZ, 0xc0, !PT ;  /* 0x0000000105ff7812 */ /* 0x000fe200078ac0ff */
[----:B--2---:R-:W-:Y:S01]  /*bc20*/  IMAD.U32 R184, RZ, RZ, UR4 ;  /* 0x00000004ffb87e24 */ /* 0x004fe2000f8e00ff */
[----:B------:R2:W-:Y:S01]  /*bc30*/  LDGSTS.E [R252+0x18078], desc[UR32][R180.64], !P4 ;  /* 0x18078000b4fc7fae */ /* 0x0005e2000e1a1020 */
[----:B------:R-:W-:-:S03]  /*bc40*/  IMAD.U32 R5, RZ, RZ, UR4 ;  /* 0x00000004ff057e24 */ /* 0x000fc6000f8e00ff */
[----:B------:R-:W-:Y:S01]  /*bc50*/  SHF.R.U64 R184, R184, 0x1e, RZ ;  /* 0x0000001eb8b87819 */ /* 0x000fe200000012ff */
[----:B------:R-:W-:Y:S01]  /*bc60*/  LDGSTS.E [R252+0x1807c], desc[UR32][R178.64], !P3 ;  /* 0x1807c000b2fc7fae */ /* 0x000fe2000d9a1020 */
[----:B------:R-:W-:Y:S02]  /*bc70*/  SHF.R.U64 R5, R5, 0x1d, RZ ;  /* 0x0000001d05057819 */ /* 0x000fe400000012ff */
[----:B------:R-:W-:-:S03]  /*bc80*/  LOP3.LUT P4, RZ, R184, 0x1, RZ, 0xc0, !PT ;  /* 0x00000001b8ff7812 */ /* 0x000fc6000788c0ff */
[----:B------:R3:W-:Y:S01]  /*bc90*/  LDGSTS.E [R252+0x18080], desc[UR32][R176.64], P5 ;  /* 0x18080000b0fc7fae */ /* 0x0007e2000a9a1020 */
[----:B--2---:R-:W-:Y:S01]  /*bca0*/  IMAD.U32 R180, RZ, RZ, UR4 ;  /* 0x00000004ffb47e24 */ /* 0x004fe2000f8e00ff */
[----:B------:R-:W-:Y:S01]  /*bcb0*/  LOP3.LUT P3, RZ, R5, 0x1, RZ, 0xc0, !PT ;  /* 0x0000000105ff7812 */ /* 0x000fe2000786c0ff */
[----:B------:R-:W-:-:S03]  /*bcc0*/  IMAD.U32 R5, RZ, RZ, UR4 ;  /* 0x00000004ff057e24 */ /* 0x000fc6000f8e00ff */
[----:B------:R-:W-:Y:S02]  /*bcd0*/  SHF.R.U64 R180, R180, 0x1c, RZ ;  /* 0x0000001cb4b47819 */ /* 0x000fe400000012ff */
[----:B------:R-:W-:Y:S02]  /*bce0*/  SHF.R.U64 R5, R5, 0x1b, RZ ;  /* 0x0000001b05057819 */ /* 0x000fe400000012ff */
[----:B------:R-:W-:Y:S01]  /*bcf0*/  LOP3.LUT P5, RZ, R180, 0x1, RZ, 0xc0, !PT ;  /* 0x00000001b4ff7812 */ /* 0x000fe200078ac0ff */
[----:B---3--:R-:W-:Y:S01]  /*bd00*/  IMAD.U32 R176, RZ, RZ, UR4 ;  /* 0x00000004ffb07e24 */ /* 0x008fe2000f8e00ff */
[----:B------:R-:W-:Y:S01]  /*bd10*/  LDGSTS.E [R252+0x18084], desc[UR32][R174.64], P4 ;  /* 0x18084000aefc7fae */ /* 0x000fe2000a1a1020 */
[----:B------:R-:W-:Y:S01]  /*bd20*/  LOP3.LUT P4, RZ, R5, 0x1, RZ, 0xc0, !PT ;  /* 0x0000000105ff7812 */ /* 0x000fe2000788c0ff */
[----:B------:R-:W-:Y:S02]  /*bd30*/  IMAD.U32 R5, RZ, RZ, UR4 ;  /* 0x00000004ff057e24 */ /* 0x000fe4000f8e00ff */
[----:B------:R-:W-:Y:S01]  /*bd40*/  SHF.R.U64 R176, R176, 0x1a, RZ ;  /* 0x0000001ab0b07819 */ /* 0x000fe200000012ff */
[----:B------:R2:W-:Y:S02]  /*bd50*/  LDGSTS.E [R252+0x18088], desc[UR32][R172.64], P3 ;  /* 0x18088000acfc7fae */ /* 0x0005e400099a1020 */
[----:B------:R-:W-:-:S02]  /*bd60*/  SHF.R.U64 R5, R5, 0x19, RZ ;  /* 0x0000001905057819 */ /* 0x000fc400000012ff */
[----:B------:R-:W-:Y:S02]  /*bd70*/  LOP3.LUT P3, RZ, R176, 0x1, RZ, 0xc0, !PT ;  /* 0x00000001b0ff7812 */ /* 0x000fe4000786c0ff */
[----:B------:R-:W-:Y:S01]  /*bd80*/  LDGSTS.E [R252+0x1808c], desc[UR32][R170.64], P5 ;  /* 0x1808c000aafc7fae */ /* 0x000fe2000a9a1020 */
[----:B------:R-:W-:Y:S01]  /*bd90*/  LOP3.LUT P5, RZ, R5, 0x1, RZ, 0xc0, !PT ;  /* 0x0000000105ff7812 */ /* 0x000fe200078ac0ff */
[----:B------:R-:W-:Y:S02]  /*bda0*/  IMAD.U32 R5, RZ, RZ, UR4 ;  /* 0x00000004ff057e24 */ /* 0x000fe4000f8e00ff */
[----:B------:R3:W-:Y:S01]  /*bdb0*/  LDGSTS.E [R252+0x18090], desc[UR32][R168.64], P4 ;  /* 0x18090000a8fc7fae */ /* 0x0007e2000a1a1020 */
[----:B--2---:R-:W-:Y:S02]  /*bdc0*/  IMAD.U32 R172, RZ, RZ, UR4 ;  /* 0x00000004ffac7e24 */ /* 0x004fe4000f8e00ff */
[----:B------:R-:W-:-:S03]  /*bdd0*/  SHF.R.U64 R5, R5, 0x17, RZ ;  /* 0x0000001705057819 */ /* 0x000fc600000012ff */
[----:B------:R-:W-:Y:S01]  /*bde0*/  SHF.R.U64 R172, R172, 0x18, RZ ;  /* 0x00000018acac7819 */ /* 0x000fe200000012ff */
[----:B------:R-:W-:Y:S03]  /*bdf0*/  LDGSTS.E [R252+0x18094], desc[UR32][R166.64], P3 ;  /* 0x18094000a6fc7fae */ /* 0x000fe600099a1020 */
[----:B------:R-:W-:Y:S01]  /*be00*/  LOP3.LUT P4, RZ, R172, 0x1, RZ, 0xc0, !PT ;  /* 0x00000001acff7812 */ /* 0x000fe2000788c0ff */
[----:B---3--:R-:W-:Y:S01]  /*be10*/  IMAD.U32 R168, RZ, RZ, UR4 ;  /* 0x00000004ffa87e24 */ /* 0x008fe2000f8e00ff */
[----:B------:R-:W-:Y:S01]  /*be20*/  LOP3.LUT P3, RZ, R5, 0x1, RZ, 0xc0, !PT ;  /* 0x0000000105ff7812 */ /* 0x000fe2000786c0ff */
[----:B------:R-:W-:Y:S01]  /*be30*/  IMAD.U32 R5, RZ, RZ, UR4 ;  /* 0x00000004ff057e24 */ /* 0x000fe2000f8e00ff */
[----:B------:R2:W-:Y:S02]  /*be40*/  LDGSTS.E [R252+0x18098], desc[UR32][R164.64], P5 ;  /* 0x18098000a4fc7fae */ /* 0x0005e4000a9a1020 */
[----:B------:R-:W-:-:S02]  /*be50*/  SHF.R.U64 R168, R168, 0x16, RZ ;  /* 0x00000016a8a87819 */ /* 0x000fc400000012ff */
[----:B------:R-:W-:Y:S02]  /*be60*/  SHF.R.U64 R5, R5, 0x15, RZ ;  /* 0x0000001505057819 */ /* 0x000fe400000012ff */
[----:B------:R-:W-:-:S03]  /*be70*/  LOP3.LUT P5, RZ, R168, 0x1, RZ, 0xc0, !PT ;  /* 0x00000001a8ff7812 */ /* 0x000fc600078ac0ff */
[----:B------:R-:W-:Y:S01]  /*be80*/  LDGSTS.E [R252+0x1809c], desc[UR32][R162.64], P4 ;  /* 0x1809c000a2fc7fae */ /* 0x000fe2000a1a1020 */
[----:B------:R-:W-:Y:S01]  /*be90*/  LOP3.LUT P4, RZ, R5, 0x1, RZ, 0xc0, !PT ;  /* 0x0000000105ff7812 */ /* 0x000fe2000788c0ff */
[----:B------:R-:W-:Y:S01]  /*bea0*/  IMAD.U32 R5, RZ, RZ, UR4 ;  /* 0x00000004ff057e24 */ /* 0x000fe2000f8e00ff */
[-C--:B------:R-:W-:Y:S01]  /*beb0*/  IADD3 R200, P6, PT, R228, R70.reuse, RZ ;  /* 0x00000046e4c87210 */ /* 0x080fe20007fde0ff */
[----:B--2---:R-:W-:Y:S01]  /*bec0*/  IMAD.U32 R164, RZ, RZ, UR4 ;  /* 0x00000004ffa47e24 */ /* 0x004fe2000f8e00ff */
[----:B------:R2:W-:Y:S02]  /*bed0*/  LDGSTS.E [R252+0x180a0], desc[UR32][R160.64], P3 ;  /* 0x180a0000a0fc7fae */ /* 0x0005e400099a1020 */
[----:B------:R-:W-:Y:S01]  /*bee0*/  SHF.R.U64 R5, R5, 0x13, RZ ;  /* 0x0000001305057819 */ /* 0x000fe200000012ff */
[--C-:B------:R-:W-:Y:S01]  /*bef0*/  IMAD.X R201, R229, 0x1, R71.reuse, P6 ;  /* 0x00000001e5c97824 */ /* 0x100fe200030e0647 */
[-C--:B------:R-:W-:Y:S01]  /*bf00*/  IADD3 R194, P6, PT, R230, R70.reuse, RZ ;  /* 0x00000046e6c27210 */ /* 0x080fe20007fde0ff */
[----:B------:R-:W-:Y:S01]  /*bf10*/  LDGSTS.E [R252+0x180a4], desc[UR32][R158.64], P5 ;  /* 0x180a40009efc7fae */ /* 0x000fe2000a9a1020 */
[----:B------:R-:W-:Y:S01]  /*bf20*/  LOP3.LUT P5, RZ, R5, 0x1, RZ, 0xc0, !PT ;  /* 0x0000000105ff7812 */ /* 0x000fe200078ac0ff */
[----:B------:R-:W-:Y:S01]  /*bf30*/  IMAD.U32 R5, RZ, RZ, UR4 ;  /* 0x00000004ff057e24 */ /* 0x000fe2000f8e00ff */
[----:B------:R-:W-:Y:S01]  /*bf40*/  SHF.R.U64 R164, R164, 0x14, RZ ;  /* 0x00000014a4a47819 */ /* 0x000fe200000012ff */
[--C-:B------:R-:W-:Y:S01]  /*bf50*/  IMAD.X R195, R231, 0x1, R71.reuse, P6 ;  /* 0x00000001e7c37824 */ /* 0x100fe200030e0647 */
[----:B------:R-:W-:Y:S01]  /*bf60*/  IADD3 R188, P6, PT, R232, R70, RZ ;  /* 0x00000046e8bc7210 */ /* 0x000fe20007fde0ff */
[----:B------:R3:W-:Y:S01]  /*bf70*/  LDGSTS.E [R252+0x180a8], desc[UR32][R156.64], P4 ;  /* 0x180a80009cfc7fae */ /* 0x0007e2000a1a1020 */
[----:B------:R-:W-:Y:S01]  /*bf80*/  LOP3.LUT P3, RZ, R164, 0x1, RZ, 0xc0, !PT ;  /* 0x00000001a4ff7812 */ /* 0x000fe2000786c0ff */
[----:B--2---:R-:W-:Y:S01]  /*bf90*/  IMAD.U32 R160, RZ, RZ, UR4 ;  /* 0x00000004ffa07e24 */ /* 0x004fe2000f8e00ff */
[----:B------:R-:W-:Y:S01]  /*bfa0*/  SHF.R.U64 R5, R5, 0x11, RZ ;  /* 0x0000001105057819 */ /* 0x000fe200000012ff */
[----:B------:R-:W-:-:S03]  /*bfb0*/  IMAD.X R189, R233, 0x1, R71, P6 ;  /* 0x00000001e9bd7824 */ /* 0x000fc600030e0647 */
[----:B------:R-:W-:Y:S01]  /*bfc0*/  LOP3.LUT P6, RZ, R5, 0x1, RZ, 0xc0, !PT ;  /* 0x0000000105ff7812 */ /* 0x000fe200078cc0ff */
[----:B------:R-:W-:Y:S01]  /*bfd0*/  IMAD.U32 R5, RZ, RZ, UR4 ;  /* 0x00000004ff057e24 */ /* 0x000fe2000f8e00ff */
[----:B------:R-:W-:Y:S01]  /*bfe0*/  SHF.R.U64 R160, R160, 0x12, RZ ;  /* 0x00000012a0a07819 */ /* 0x000fe200000012ff */
[----:B---3--:R-:W-:-:S03]  /*bff0*/  IMAD.U32 R156, RZ, RZ, UR4 ;  /* 0x00000004ff9c7e24 */ /* 0x008fc6000f8e00ff */
[----:B------:R-:W-:Y:S01]  /*c000*/  LOP3.LUT P4, RZ, R160, 0x1, RZ, 0xc0, !PT ;  /* 0x00000001a0ff7812 */ /* 0x000fe2000788c0ff */
[----:B------:R-:W-:Y:S01]  /*c010*/  LDGSTS.E [R252+0x180ac], desc[UR32][R154.64], P3 ;  /* 0x180ac0009afc7fae */ /* 0x000fe200099a1020 */
[----:B------:R-:W-:-:S03]  /*c020*/  SHF.R.U64 R5, R5, 0xf, RZ ;  /* 0x0000000f05057819 */ /* 0x000fc600000012ff */
[----:B------:R2:W-:Y:S01]  /*c030*/  LDGSTS.E [R252+0x180b0], desc[UR32][R152.64], P5 ;  /* 0x180b000098fc7fae */ /* 0x0005e2000a9a1020 */
[----:B------:R-:W-:Y:S01]  /*c040*/  LOP3.LUT P5, RZ, R5, 0x1, RZ, 0xc0, !PT ;  /* 0x0000000105ff7812 */ /* 0x000fe200078ac0ff */
[----:B------:R-:W-:Y:S01]  /*c050*/  IMAD.U32 R5, RZ, RZ, UR4 ;  /* 0x00000004ff057e24 */ /* 0x000fe2000f8e00ff */
[----:B------:R-:W-:-:S04]  /*c060*/  SHF.R.U64 R156, R156, 0x10, RZ ;  /* 0x000000109c9c7819 */ /* 0x000fc800000012ff */
[----:B------:R-:W-:Y:S01]  /*c070*/  LOP3.LUT P3, RZ, R156, 0x1, RZ, 0xc0, !PT ;  /* 0x000000019cff7812 */ /* 0x000fe2000786c0ff */
[----:B------:R-:W-:Y:S01]  /*c080*/  LDGSTS.E [R252+0x180b4], desc[UR32][R150.64], P4 ;  /* 0x180b400096fc7fae */ /* 0x000fe2000a1a1020 */
[----:B------:R-:W-:Y:S01]  /*c090*/  SHF.R.U64 R5, R5, 0xd, RZ ;  /* 0x0000000d05057819 */ /* 0x000fe200000012ff */
[----:B--2---:R-:W-:Y:S02]  /*c0a0*/  IMAD.U32 R152, RZ, RZ, UR4 ;  /* 0x00000004ff987e24 */ /* 0x004fe4000f8e00ff */
[----:B------:R2:W-:Y:S01]  /*c0b0*/  LDGSTS.E [R252+0x180b8], desc[UR32][R148.64], P6 ;  /* 0x180b800094fc7fae */ /* 0x0005e2000b1a1020 */
[----:B------:R-:W-:Y:S01]  /*c0c0*/  LOP3.LUT P6, RZ, R5, 0x1, RZ, 0xc0, !PT ;  /* 0x0000000105ff7812 */ /* 0x000fe200078cc0ff */
[----:B------:R-:W-:Y:S01]  /*c0d0*/  IMAD.U32 R5, RZ, RZ, UR4 ;  /* 0x00000004ff057e24 */ /* 0x000fe2000f8e00ff */
[----:B------:R-:W-:-:S04]  /*c0e0*/  SHF.R.U64 R152, R152, 0xe, RZ ;  /* 0x0000000e98987819 */ /* 0x000fc800000012ff */
[----:B------:R-:W-:Y:S01]  /*c0f0*/  SHF.R.U64 R5, R5, 0xb, RZ ;  /* 0x0000000b05057819 */ /* 0x000fe200000012ff */
[----:B------:R-:W-:Y:S01]  /*c100*/  LDGSTS.E [R252+0x180bc], desc[UR32][R146.64], P3 ;  /* 0x180bc00092fc7fae */ /* 0x000fe200099a1020 */
[----:B------:R-:W-:Y:S01]  /*c110*/  LOP3.LUT P4, RZ, R152, 0x1, RZ, 0xc0, !PT ;  /* 0x0000000198ff7812 */ /* 0x000fe2000788c0ff */
[----:B--2---:R-:W-:Y:S02]  /*c120*/  IMAD.U32 R148, RZ, RZ, UR4 ;  /* 0x00000004ff947e24 */ /* 0x004fe4000f8e00ff */
[----:B------:R2:W-:Y:S01]  /*c130*/  LDGSTS.E [R252+0x180c0], desc[UR32][R144.64], P5 ;  /* 0x180c000090fc7fae */ /* 0x0005e2000a9a1020 */
[----:B------:R-:W-:Y:S01]  /*c140*/  LOP3.LUT P5, RZ, R5, 0x1, RZ, 0xc0, !PT ;  /* 0x0000000105ff7812 */ /* 0x000fe200078ac0ff */
[----:B------:R-:W-:Y:S01]  /*c150*/  IMAD.U32 R5, RZ, RZ, UR4 ;  /* 0x00000004ff057e24 */ /* 0x000fe2000f8e00ff */
[----:B------:R-:W-:-:S04]  /*c160*/  SHF.R.U64 R148, R148, 0xc, RZ ;  /* 0x0000000c94947819 */ /* 0x000fc800000012ff */
[----:B------:R-:W-:Y:S01]  /*c170*/  LOP3.LUT P3, RZ, R148, 0x1, RZ, 0xc0, !PT ;  /* 0x0000000194ff7812 */ /* 0x000fe2000786c0ff */
[----:B------:R-:W3:Y:S01]  /*c180*/  S2R R214, SR_TID.X ;  /* 0x0000000000d67919 */ /* 0x000ee20000002100 */
[----:B--2---:R-:W-:Y:S01]  /*c190*/  IMAD.U32 R144, RZ, RZ, UR4 ;  /* 0x00000004ff907e24 */ /* 0x004fe2000f8e00ff */
[----:B------:R-:W-:Y:S01]  /*c1a0*/  SHF.R.U64 R5, R5, 0x9, RZ ;  /* 0x0000000905057819 */ /* 0x000fe200000012ff */
[----:B------:R-:W-:Y:S03]  /*c1b0*/  LDGSTS.E [R252+0x180c4], desc[UR32][R142.64], P4 ;  /* 0x180c40008efc7fae */ /* 0x000fe6000a1a1020 */
[----:B------:R-:W-:Y:S01]  /*c1c0*/  SHF.R.U64 R144, R144, 0xa, RZ ;  /* 0x0000000a90907819 */ /* 0x000fe200000012ff */
[----:B------:R2:W-:Y:S01]  /*c1d0*/  LDGSTS.E [R252+0x180c8], desc[UR32][R140.64], P6 ;  /* 0x180c80008cfc7fae */ /* 0x0005e2000b1a1020 */
[----:B------:R-:W-:Y:S02]  /*c1e0*/  LOP3.LUT P6, RZ, R5, 0x1, RZ, 0xc0, !PT ;  /* 0x0000000105ff7812 */ /* 0x000fe400078cc0ff */
[----:B------:R-:W-:Y:S01]  /*c1f0*/  LOP3.LUT P4, RZ, R144, 0x1, RZ, 0xc0, !PT ;  /* 0x0000000190ff7812 */ /* 0x000fe2000788c0ff */
[----:B------:R-:W-:Y:S01]  /*c200*/  IMAD.U32 R5, RZ, RZ, UR4 ;  /* 0x00000004ff057e24 */ /* 0x000fe2000f8e00ff */
[----:B------:R-:W-:Y:S01]  /*c210*/  LDGSTS.E [R252+0x180cc], desc[UR32][R138.64], P3 ;  /* 0x180cc0008afc7fae */ /* 0x000fe200099a1020 */
[----:B-1----:R-:W-:-:S02]  /*c220*/  VIADD R217, R215, 0xffffff80 ;  /* 0xffffff80d7d97836 */ /* 0x002fc40000000000 */
[----:B------:R-:W1:Y:S01]  /*c230*/  LDC R215, c[0x0][0x3a0] ;  /* 0x0000e800ffd77b82 */ /* 0x000e620000000800 */
[----:B------:R4:W-:Y:S01]  /*c240*/  LDGSTS.E [R252+0x180d0], desc[UR32][R136.64], P5 ;  /* 0x180d000088fc7fae */ /* 0x0009e2000a9a1020 */
[----:B--2---:R-:W-:Y:S01]  /*c250*/  IMAD.U32 R140, RZ, RZ, UR4 ;  /* 0x00000004ff8c7e24 */ /* 0x004fe2000f8e00ff */
[----:B------:R-:W-:-:S05]  /*c260*/  SHF.R.U64 R5, R5, 0x7, RZ ;  /* 0x0000000705057819 */ /* 0x000fca00000012ff */
[----:B------:R-:W-:Y:S01]  /*c270*/  LDGSTS.E [R252+0x180d4], desc[UR32][R134.64], P4 ;  /* 0x180d400086fc7fae */ /* 0x000fe2000a1a1020 */
[----:B------:R-:W-:Y:S01]  /*c280*/  SHF.R.U64 R140, R140, 0x8, RZ ;  /* 0x000000088c8c7819 */ /* 0x000fe200000012ff */
[----:B----4-:R-:W-:-:S03]  /*c290*/  IMAD.U32 R136, RZ, RZ, UR4 ;  /* 0x00000004ff887e24 */ /* 0x010fc6000f8e00ff */
[----:B------:R-:W-:Y:S01]  /*c2a0*/  LOP3.LUT P3, RZ, R140, 0x1, RZ, 0xc0, !PT ;  /* 0x000000018cff7812 */ /* 0x000fe2000786c0ff */
[----:B------:R2:W-:Y:S01]  /*c2b0*/  LDGSTS.E [R252+0x180d8], desc[UR32][R132.64], P6 ;  /* 0x180d800084fc7fae */ /* 0x0005e2000b1a1020 */
[----:B------:R-:W-:Y:S01]  /*c2c0*/  LOP3.LUT P5, RZ, R5, 0x1, RZ, 0xc0, !PT ;  /* 0x0000000105ff7812 */ /* 0x000fe200078ac0ff */
[----:B------:R-:W-:Y:S01]  /*c2d0*/  IMAD.U32 R5, RZ, RZ, UR4 ;  /* 0x00000004ff057e24 */ /* 0x000fe2000f8e00ff */
[----:B------:R-:W-:-:S04]  /*c2e0*/  SHF.R.U64 R136, R136, 0x6, RZ ;  /* 0x0000000688887819 */ /* 0x000fc800000012ff */
[----:B------:R-:W-:Y:S02]  /*c2f0*/  LOP3.LUT P4, RZ, R136, 0x1, RZ, 0xc0, !PT ;  /* 0x0000000188ff7812 */ /* 0x000fe4000788c0ff */
[----:B------:R-:W-:Y:S01]  /*c300*/  SHF.R.U64 R5, R5, 0x5, RZ ;  /* 0x0000000505057819 */ /* 0x000fe200000012ff */
[----:B--2---:R-:W-:-:S03]  /*c310*/  IMAD.U32 R132, RZ, RZ, UR4 ;  /* 0x00000004ff847e24 */ /* 0x004fc6000f8e00ff */
[----:B------:R-:W-:Y:S01]  /*c320*/  LOP3.LUT P6, RZ, R5, 0x1, RZ, 0xc0, !PT ;  /* 0x0000000105ff7812 */ /* 0x000fe200078cc0ff */
[----:B------:R2:W-:Y:S01]  /*c330*/  LDGSTS.E [R252+0x180dc], desc[UR32][R128.64], P3 ;  /* 0x180dc00080fc7fae */ /* 0x0005e200099a1020 */
[----:B------:R-:W-:Y:S01]  /*c340*/  SHF.R.U64 R132, R132, 0x4, RZ ;  /* 0x0000000484847819 */ /* 0x000fe200000012ff */
[----:B------:R-:W-:Y:S02]  /*c350*/  IMAD.U32 R5, RZ, RZ, UR4 ;  /* 0x00000004ff057e24 */ /* 0x000fe4000f8e00ff */
[----:B------:R-:W-:Y:S01]  /*c360*/  LDGSTS.E [R252+0x180e0], desc[UR32][R130.64], P5 ;  /* 0x180e000082fc7fae */ /* 0x000fe2000a9a1020 */
[----:B------:R-:W-:Y:S02]  /*c370*/  LOP3.LUT P3, RZ, R132, 0x1, RZ, 0xc0, !PT ;  /* 0x0000000184ff7812 */ /* 0x000fe4000786c0ff */
[----:B------:R-:W-:Y:S01]  /*c380*/  SHF.R.U64 R5, R5, 0x3, RZ ;  /* 0x0000000305057819 */ /* 0x000fe200000012ff */
[----:B------:R4:W-:Y:S01]  /*c390*/  LDGSTS.E [R252+0x180e4], desc[UR32][R120.64], P4 ;  /* 0x180e400078fc7fae */ /* 0x0009e2000a1a1020 */
[----:B--2---:R-:W-:-:S02]  /*c3a0*/  IADD3 R128, P5, PT, R234, R70, RZ ;  /* 0x00000046ea807210 */ /* 0x004fc40007fbe0ff */
[----:B---3--:R-:W-:Y:S01]  /*c3b0*/  LOP3.LUT R214, R214, 0x3f, RZ, 0xc0, !PT ;  /* 0x0000003fd6d67812 */ /* 0x008fe200078ec0ff */
[----:B-1----:R-:W-:Y:S01]  /*c3c0*/  VIADD R215, R215, 0x3f ;  /* 0x0000003fd7d77836 */ /* 0x002fe20000000000 */
[----:B------:R-:W-:Y:S01]  /*c3d0*/  LOP3.LUT P4, RZ, R5, 0x1, RZ, 0xc0, !PT ;  /* 0x0000000105ff7812 */ /* 0x000fe2000788c0ff */
[----:B------:R-:W-:Y:S01]  /*c3e0*/  IMAD.X R129, R235, 0x1, R71, P5 ;  /* 0x00000001eb817824 */ /* 0x000fe200028e0647 */
[----:B------:R-:W-:Y:S01]  /*c3f0*/  ISETP.GE.AND P5, PT, R214, R217, PT ;  /* 0x000000d9d600720c */ /* 0x000fe20003fa6270 */
[----:B------:R-:W-:Y:S01]  /*c400*/  IMAD.U32 R5, RZ, RZ, UR4 ;  /* 0x00000004ff057e24 */ /* 0x000fe2000f8e00ff */
[----:B------:R-:W-:Y:S01]  /*c410*/  USHF.R.U64 UR4, UR4, 0x1, URZ ;  /* 0x0000000104047899 */ /* 0x000fe200080012ff */
[----:B------:R1:W-:Y:S01]  /*c420*/  LDGSTS.E [R252+0x180e8], desc[UR32][R126.64], P6 ;  /* 0x180e80007efc7fae */ /* 0x0003e2000b1a1020 */
[----:B----4-:R-:W-:Y:S02]  /*c430*/  IADD3 R120, P6, PT, R236, R70, RZ ;  /* 0x00000046ec787210 */ /* 0x010fe40007fde0ff */
[----:B------:R-:W-:Y:S01]  /*c440*/  ULOP3.LUT UP1, URZ, UR4, 0x1, URZ, 0xc0, !UPT ;  /* 0x0000000104ff7892 */ /* 0x000fe2000f82c0ff */
[----:B------:R2:W-:Y:S01]  /*c450*/  LDGSTS.E [R252+0x180ec], desc[UR32][R124.64], P3 ;  /* 0x180ec0007cfc7fae */ /* 0x0005e200099a1020 */
[----:B------:R-:W-:-:S02]  /*c460*/  ISETP.GT.AND P3, PT, R215, 0xbf, PT ;  /* 0x000000bfd700780c */ /* 0x000fc40003f64270 */
[----:B------:R-:W-:Y:S02]  /*c470*/  SHF.R.U64 R5, R5, 0x2, RZ ;  /* 0x0000000205057819 */ /* 0x000fe400000012ff */
[----:B-1----:R-:W-:Y:S01]  /*c480*/  SEL R126, RZ, 0x4, P5 ;  /* 0x00000004ff7e7807 */ /* 0x002fe20002800000 */
[----:B------:R-:W-:Y:S01]  /*c490*/  IMAD.X R121, R237, 0x1, R71, P6 ;  /* 0x00000001ed797824 */ /* 0x000fe200030e0647 */
[----:B------:R-:W-:Y:S01]  /*c4a0*/  PLOP3.LUT P6, PT, PT, PT, UP1, 0x40, 0x4 ;  /* 0x000000000004781c */ /* 0x000fe20003fce818 */
[----:B------:R1:W-:Y:S01]  /*c4b0*/  LDGSTS.E [R252+0x180f0], desc[UR32][R106.64], P4 ;  /* 0x180f00006afc7fae */ /* 0x0003e2000a1a1020 */
[----:B------:R-:W-:Y:S02]  /*c4c0*/  SEL R126, R126, RZ, P3 ;  /* 0x000000ff7e7e7207 */ /* 0x000fe40001800000 */
[----:B------:R-:W-:Y:S02]  /*c4d0*/  LOP3.LUT P3, RZ, R5, 0x1, RZ, 0xc0, !PT ;  /* 0x0000000105ff7812 */ /* 0x000fe4000786c0ff */
[----:B------:R-:W-:Y:S01]  /*c4e0*/  ISETP.NE.U32.AND P4, PT, R126, RZ, PT ;  /* 0x000000ff7e00720c */ /* 0x000fe20003f85070 */
[----:B------:R-:W-:-:S10]  /*c4f0*/  VIADD R214, R3, UR10 ;  /* 0x0000000a03d67c36 */ /* 0x000fd40008000000 */
[----:B------:R3:W-:Y:S04]  /*c500*/  LDGSTS.E [R252+0x180f4], desc[UR32][R108.64], P3 ;  /* 0x180f40006cfc7fae */ /* 0x0007e800099a1020 */
[----:B------:R3:W-:Y:S04]  /*c510*/  LDGSTS.E [R252+0x180f8], desc[UR32][R110.64], !P6 ;  /* 0x180f80006efc7fae */ /* 0x0007e8000f1a1020 */
[----:B------:R3:W-:Y:S04]  /*c520*/  LDGSTS.E [R252+0x180fc], desc[UR32][R112.64], !P1 ;  /* 0x180fc00070fc7fae */ /* 0x0007e8000c9a1020 */
[----:B------:R-:W0:Y:S04]  /*c530*/  LDGDEPBAR ;  /* 0x00000000000079af */ /* 0x000e280000000000 */
[----:B------:R3:W-:Y:S04]  /*c540*/  LDGSTS.E [R214+0x10000], desc[UR32][R250.64], P4 ;  /* 0x10000000fad67fae */ /* 0x0007e8000a1a1020 */
        /* <DEDUP_REMOVED lines=42> */
[----:B------:R3:W-:Y:S01]  /*c7f0*/  LDGSTS.E [R74+0x12e00], desc[UR32][R94.64], P4 ;  /* 0x12e000005e4a7fae */ /* 0x0007e2000a1a1020 */
[----:B--2---:R-:W-:-:S03]  /*c800*/  IADD3 R124, P5, PT, R238, R70, RZ ;  /* 0x00000046ee7c7210 */ /* 0x004fc60007fbe0ff */
[----:B------:R3:W-:Y:S04]  /*c810*/  LDGSTS.E [R74+0x13200], desc[UR32][R96.64], P4 ;  /* 0x13200000604a7fae */ /* 0x0007e8000a1a1020 */
[----:B------:R3:W-:Y:S04]  /*c820*/  LDGSTS.E [R74+0x13600], desc[UR32][R98.64], P4 ;  /* 0x13600000624a7fae */ /* 0x0007e8000a1a1020 */
[----:B------:R3:W-:Y:S04]  /*c830*/  LDGSTS.E [R74+0x13a00], desc[UR32][R100.64], P4 ;  /* 0x13a00000644a7fae */ /* 0x0007e8000a1a1020 */
[----:B------:R3:W-:Y:S04]  /*c840*/  LDGSTS.E [R74+0x13e00], desc[UR32][R102.64], P4 ;  /* 0x13e00000664a7fae */ /* 0x0007e8000a1a1020 */
[----:B------:R3:W-:Y:S01]  /*c850*/  LDGSTS.E [R73+0x10300], desc[UR32][R104.64], P4 ;  /* 0x1030000068497fae */ /* 0x0007e2000a1a1020 */
[----:B------:R-:W-:-:S03]  /*c860*/  IMAD.X R125, R239, 0x1, R71, P5 ;  /* 0x00000001ef7d7824 */ /* 0x000fc600028e0647 */
[----:B------:R3:W-:Y:S01]  /*c870*/  LDGSTS.E [R73+0x10700], desc[UR32][R114.64], P4 ;  /* 0x1070000072497fae */ /* 0x0007e2000a1a1020 */
[----:B------:R-:W-:-:S03]  /*c880*/  ISETP.GE.AND P1, PT, R215, 0x80, PT ;  /* 0x00000080d700780c */ /* 0x000fc60003f26270 */
[----:B------:R3:W-:Y:S01]  /*c890*/  LDGSTS.E [R73+0x10b00], desc[UR32][R116.64], P4 ;  /* 0x10b0000074497fae */ /* 0x0007e2000a1a1020 */
[----:B-1----:R-:W-:-:S03]  /*c8a0*/  IADD3 R106, P5, PT, R240, R70, RZ ;  /* 0x00000046f06a7210 */ /* 0x002fc60007fbe0ff */
[----:B------:R3:W-:Y:S04]  /*c8b0*/  LDGSTS.E [R73+0x10f00], desc[UR32][R118.64], P4 ;  /* 0x10f0000076497fae */ /* 0x0007e8000a1a1020 */
[----:B------:R3:W-:Y:S04]  /*c8c0*/  LDGSTS.E [R73+0x11300], desc[UR32][R122.64], P4 ;  /* 0x113000007a497fae */ /* 0x0007e8000a1a1020 */
[----:B------:R3:W-:Y:S04]  /*c8d0*/  LDGSTS.E [R73+0x11700], desc[UR32][R212.64], P4 ;  /* 0x11700000d4497fae */ /* 0x0007e8000a1a1020 */
[----:B------:R3:W-:Y:S01]  /*c8e0*/  LDGSTS.E [R73+0x11b00], desc[UR32][R206.64], P4 ;  /* 0x11b00000ce497fae */ /* 0x0007e2000a1a1020 */
[----:B------:R-:W-:-:S03]  /*c8f0*/  IMAD.X R107, R241, 0x1, R71, P5 ;  /* 0x00000001f16b7824 */ /* 0x000fc600028e0647 */
[----:B------:R3:W-:Y:S04]  /*c900*/  LDGSTS.E [R73+0x11f00], desc[UR32][R208.64], P4 ;  /* 0x11f00000d0497fae */ /* 0x0007e8000a1a1020 */
[----:B------:R3:W-:Y:S04]  /*c910*/  LDGSTS.E [R73+0x12300], desc[UR32][R210.64], P4 ;  /* 0x12300000d2497fae */ /* 0x0007e8000a1a1020 */
[----:B------:R3:W-:Y:S04]  /*c920*/  LDGSTS.E [R73+0x12700], desc[UR32][R200.64], P4 ;  /* 0x12700000c8497fae */ /* 0x0007e8000a1a1020 */
[----:B------:R3:W-:Y:S04]  /*c930*/  LDGSTS.E [R73+0x12b00], desc[UR32][R194.64], P4 ;  /* 0x12b00000c2497fae */ /* 0x0007e8000a1a1020 */
[----:B------:R3:W-:Y:S04]  /*c940*/  LDGSTS.E [R73+0x12f00], desc[UR32][R188.64], P4 ;  /* 0x12f00000bc497fae */ /* 0x0007e8000a1a1020 */
[----:B------:R3:W-:Y:S01]  /*c950*/  LDGSTS.E [R73+0x13300], desc[UR32][R128.64], P4 ;  /* 0x1330000080497fae */ /* 0x0007e2000a1a1020 */
[----:B------:R-:W-:-:S03]  /*c960*/  UMOV UR4, URZ ;  /* 0x000000ff00047c82 */ /* 0x000fc60008000000 */
[----:B------:R3:W-:Y:S04]  /*c970*/  LDGSTS.E [R73+0x13700], desc[UR32][R120.64], P4 ;  /* 0x1370000078497fae */ /* 0x0007e8000a1a1020 */
[----:B------:R3:W-:Y:S04]  /*c980*/  LDGSTS.E [R73+0x13b00], desc[UR32][R124.64], P4 ;  /* 0x13b000007c497fae */ /* 0x0007e8000a1a1020 */
[----:B------:R3:W-:Y:S01]  /*c990*/  LDGSTS.E [R73+0x13f00], desc[UR32][R106.64], P4 ;  /* 0x13f000006a497fae */ /* 0x0007e2000a1a1020 */
[----:B------:R-:W-:-:S03]  /*c9a0*/  ISETP.GE.AND P3, PT, R215, 0x40, PT ;  /* 0x00000040d700780c */ /* 0x000fc60003f66270 */
[----:B------:R-:W0:Y:S01]  /*c9b0*/  LDGDEPBAR ;  /* 0x00000000000079af */ /* 0x000e220000000000 */
[----:B------:R-:W-:Y:S09]  /*c9c0*/  @!P1 BRA `(.L_x_8) ;  /* 0x0000006400949947 */ /* 0x000ff20003800000 */
[----:B------:R-:W2:Y:S01]  /*c9d0*/  LDL.LU R215, [R1+0x1c0] ;  /* 0x0001c00001d77983 */ /* 0x000ea20000300800 */
[----:B---3--:R-:W-:Y:S01]  /*c9e0*/  SHF.R.S32.HI R214, RZ, 0x1f, R79 ;  /* 0x0000001fffd67819 */ /* 0x008fe2000001144f */
[----:B------:R-:W1:Y:S02]  /*c9f0*/  LDC.64 R74, c[0x0][0x388] ;  /* 0x0000e200ff4a7b82 */ /* 0x000e640000000a00 */
[----:B------:R-:W3:Y:S04]  /*ca00*/  LDL.LU R227, [R1+0x1e4] ;  /* 0x0001e40001e37983 */ /* 0x000ee80000300800 */
[----:B------:R-:W4:Y:S02]  /*ca10*/  LDL.LU R224, [R1+0x1e8] ;  /* 0x0001e80001e07983 */ /* 0x000f240000300800 */
[----:B------:R-:W1:Y:S02]  /*ca20*/  LDC.64 R28, c[0x0][0x380] ;  /* 0x0000e000ff1c7b82 */ /* 0x000e640000000a00 */
[----:B------:R-:W4:Y:S04]  /*ca30*/  LDL.LU R225, [R1+0x1f0] ;  /* 0x0001f00001e17983 */ /* 0x000f280000300800 */
[----:B------:R-:W4:Y:S04]  /*ca40*/  LDL.LU R222, [R1+0x1c4] ;  /* 0x0001c40001de7983 */ /* 0x000f280000300800 */
[----:B------:R-:W4:Y:S04]  /*ca50*/  LDL.LU R223, [R1+0x1f4] ;  /* 0x0001f40001df7983 */ /* 0x000f280000300800 */
[----:B------:R-:W4:Y:S04]  /*ca60*/  LDL.LU R220, [R1+0x1f8] ;  /* 0x0001f80001dc7983 */ /* 0x000f280000300800 */
[----:B------:R-:W4:Y:S04]  /*ca70*/  LDL.LU R221, [R1+0x200] ;  /* 0x0002000001dd7983 */ /* 0x000f280000300800 */
[----:B------:R-:W4:Y:S04]  /*ca80*/  LDL.LU R218, [R1+0x1c8] ;  /* 0x0001c80001da7983 */ /* 0x000f280000300800 */
[----:B------:R-:W4:Y:S01]  /*ca90*/  LDL.LU R219, [R1+0x204] ;  /* 0x0002040001db7983 */ /* 0x000f220000300800 */
[----:B------:R-:W-:-:S03]  /*caa0*/  IMAD R73, R214, 0xc, RZ ;  /* 0x0000000cd6497824 */ /* 0x000fc600078e02ff */
[----:B------:R-:W-:Y:S04]  /*cab0*/  STL [R1+0x320], R71 ;  /* 0x0003204701007387 */ /* 0x000fe80000100800 */
[----:B------:R-:W-:Y:S04]  /*cac0*/  STL [R1+0x31c], R70 ;  /* 0x00031c4601007387 */ /* 0x000fe80000100800 */
[----:B------:R-:W-:Y:S04]  /*cad0*/  STL [R1+0x318], R69 ;  /* 0x0003184501007387 */ /* 0x000fe80000100800 */
[----:B------:R1:W-:Y:S01]  /*cae0*/  STL [R1+0x314], R68 ;  /* 0x0003144401007387 */ /* 0x0003e20000100800 */
[----:B-----5:R-:W-:-:S03]  /*caf0*/  SHF.R.S32.HI R207, RZ, 0x1f, R77 ;  /* 0x0000001fffcf7819 */ /* 0x020fc6000001144d */
[----:B------:R1:W-:Y:S04]  /*cb00*/  STL [R1+0x310], R3 ;  /* 0x0003100301007387 */ /* 0x0003e80000100800 */
[----:B------:R1:W-:Y:S04]  /*cb10*/  STL [R1+0x30c], R0 ;  /* 0x00030c0001007387 */ /* 0x0003e80000100800 */
[----:B------:R-:W4:Y:S04]  /*cb20*/  LDL.LU R216, [R1+0x208] ;  /* 0x0002080001d87983 */ /* 0x000f280000300800 */
[----:B------:R-:W4:Y:S04]  /*cb30*/  LDL.LU R214, [R1+0x20c] ;  /* 0x00020c0001d67983 */ /* 0x000f280000300800 */
[----:B------:R-:W4:Y:S04]  /*cb40*/  LDL.LU R217, [R1+0x1cc] ;  /* 0x0001cc0001d97983 */ /* 0x000f280000300800 */
[----:B------:R-:W4:Y:S01]  /*cb50*/  LDL.LU R226, [R1+0x210] ;  /* 0x0002100001e27983 */ /* 0x000f220000300800 */
[----:B-1----:R-:W-:-:S04]  /*cb60*/  IMAD.WIDE.U32 R74, R79, 0xc, R74 ;  /* 0x0000000c4f4a7825 */ /* 0x002fc800078e004a */
[----:B------:R-:W-:Y:S01]  /*cb70*/  IMAD.WIDE.U32 R28, R72, 0xc, R28 ;  /* 0x0000000c481c7825 */ /* 0x000fe200078e001c */
[----:B--2---:R-:W-:-:S04]  /*cb80*/  IADD3 R111, P5, PT, R77, R215, RZ ;  /* 0x000000d74d6f7210 */ /* 0x004fc80007fbe0ff */
[----:B------:R-:W-:Y:S02]  /*cb90*/  LEA.HI.X.SX32 R117, R215, R207, 0x1, P5 ;  /* 0x000000cfd7757211 */ /* 0x000fe400028f0eff */
[----:B------:R-:W2:Y:S01]  /*cba0*/  LDL.LU R215, [R1+0x214] ;  /* 0x0002140001d77983 */ /* 0x000ea20000300800 */
[C---:B---3--:R-:W-:Y:S02]  /*cbb0*/  IADD3 R105, P6, PT, R77.reuse, R227, RZ ;  /* 0x000000e34d697210 */ /* 0x048fe40007fde0ff */
[C---:B----4-:R-:W-:Y:S02]  /*cbc0*/  IADD3 R99, P1, PT, R77.reuse, R224, RZ ;  /* 0x000000e04d637210 */ /* 0x050fe40007f3e0ff */
[----:B------:R-:W-:Y:S02]  /*cbd0*/  IADD3 R93, P4, PT, R77, R225, RZ ;  /* 0x000000e14d5d7210 */ /* 0x000fe40007f9e0ff */
[-C--:B------:R-:W-:Y:S02]  /*cbe0*/  LEA.HI.X.SX32 R115, R227, R207.reuse, 0x1, P6 ;  /* 0x000000cfe3737211 */ /* 0x080fe400030f0eff */
[----:B------:R-:W-:Y:S01]  /*cbf0*/  IADD3 R89, P5, PT, R77, R222, RZ ;  /* 0x000000de4d597210 */ /* 0x000fe20007fbe0ff */
[----:B------:R-:W3:Y:S01]  /*cc00*/  LDL.LU R227, [R1+0x218] ;  /* 0x0002180001e37983 */ /* 0x000ee20000300800 */
[----:B------:R-:W-:-:S02]  /*cc10*/  LEA.HI.X.SX32 R113, R224, R207, 0x1, P1 ;  /* 0x000000cfe0717211 */ /* 0x000fc400008f0eff */
[----:B------:R-:W-:Y:S01]  /*cc20*/  IADD3 R85, P6, PT, R77, R223, RZ ;  /* 0x000000df4d557210 */ /* 0x000fe20007fde0ff */
[----:B------:R-:W4:Y:S01]  /*cc30*/  LDL.LU R224, [R1+0x1d0] ;  /* 0x0001d00001e07983 */ /* 0x000f220000300800 */
[-C--:B------:R-:W-:Y:S02]  /*cc40*/  LEA.HI.X.SX32 R109, R225, R207.reuse, 0x1, P4 ;  /* 0x000000cfe16d7211 */ /* 0x080fe400020f0eff */
[C---:B------:R-:W-:Y:S01]  /*cc50*/  IADD3 R81, P1, PT, R77.reuse, R220, RZ ;  /* 0x000000dc4d517210 */ /* 0x040fe20007f3e0ff */
[----:B------:R-:W4:Y:S01]  /*cc60*/  LDL.LU R225, [R1+0x21c] ;  /* 0x00021c0001e17983 */ /* 0x000f220000300800 */
[----:B------:R-:W-:Y:S02]  /*cc70*/  LEA.HI.X.SX32 R107, R222, R207, 0x1, P5 ;  /* 0x000000cfde6b7211 */ /* 0x000fe400028f0eff */
[----:B------:R-:W-:Y:S01]  /*cc80*/  IADD3 R67, P4, PT, R77, R221, RZ ;  /* 0x000000dd4d437210 */ /* 0x000fe20007f9e0ff */
[----:B------:R-:W4:Y:S01]  /*cc90*/  LDL.LU R222, [R1+0x220] ;  /* 0x0002200001de7983 */ /* 0x000f220000300800 */
[----:B------:R-:W-:-:S02]  /*cca0*/  LEA.HI.X.SX32 R103, R223, R207, 0x1, P6 ;  /* 0x000000cfdf677211 */ /* 0x000fc400030f0eff */
[C---:B------:R-:W-:Y:S01]  /*ccb0*/  IADD3 R65, P5, PT, R77.reuse, R218, RZ ;  /* 0x000000da4d417210 */ /* 0x040fe20007fbe0ff */
[----:B------:R-:W4:Y:S01]  /*ccc0*/  LDL.LU R223, [R1+0x224] ;  /* 0x0002240001df7983 */ /* 0x000f220000300800 */
[----:B------:R-:W-:Y:S02]  /*ccd0*/  LEA.HI.X.SX32 R101, R220, R207, 0x1, P1 ;  /* 0x000000cfdc657211 */ /* 0x000fe400008f0eff */
[----:B------:R-:W-:Y:S01]  /*cce0*/  IADD3 R63, P6, PT, R77, R219, RZ ;  /* 0x000000db4d3f7210 */ /* 0x000fe20007fde0ff */
[----:B------:R-:W4:Y:S01]  /*ccf0*/  LDL.LU R220, [R1+0x1d4] ;  /* 0x0001d40001dc7983 */ /* 0x000f220000300800 */
[-C--:B------:R-:W-:Y:S02]  /*cd00*/  LEA.HI.X.SX32 R97, R221, R207.reuse, 0x1, P4 ;  /* 0x000000cfdd617211 */ /* 0x080fe400020f0eff */
[-C--:B------:R-:W-:Y:S01]  /*cd10*/  LEA.HI.X.SX32 R95, R218, R207.reuse, 0x1, P5 ;  /* 0x000000cfda5f7211 */ /* 0x080fe200028f0eff */
[----:B------:R-:W4:Y:S01]  /*cd20*/  LDL.LU R221, [R1+0x228] ;  /* 0x0002280001dd7983 */ /* 0x000f220000300800 */
[----:B------:R-:W-:-:S03]  /*cd30*/  LEA.HI.X.SX32 R91, R219, R207, 0x1, P6 ;  /* 0x000000cfdb5b7211 */ /* 0x000fc600030f0eff */
[----:B------:R-:W4:Y:S04]  /*cd40*/  LDL.LU R218, [R1+0x22c] ;  /* 0x00022c0001da7983 */ /* 0x000f280000300800 */
[----:B------:R-:W4:Y:S01]  /*cd50*/  LDL.LU R219, [R1+0x230] ;  /* 0x0002300001db7983 */ /* 0x000f220000300800 */
[C---:B------:R-:W-:Y:S02]  /*cd60*/  IADD3 R61, P1, PT, R77.reuse, R216, RZ ;  /* 0x000000d84d3d7210 */ /* 0x040fe40007f3e0ff */
[C---:B------:R-:W-:Y:S02]  /*cd70*/  IADD3 R59, P4, PT, R77.reuse, R214, RZ ;  /* 0x000000d64d3b7210 */ /* 0x040fe40007f9e0ff */
[----:B------:R-:W-:Y:S02]  /*cd80*/  LEA.HI.X.SX32 R87, R216, R207, 0x1, P1 ;  /* 0x000000cfd8577211 */ /* 0x000fe400008f0eff */
[----:B------:R-:W-:Y:S01]  /*cd90*/  IADD3 R57, P5, PT, R77, R217, RZ ;  /* 0x000000d94d397210 */ /* 0x000fe20007fbe0ff */
[----:B------:R-:W4:Y:S01]  /*cda0*/  LDL.LU R216, [R1+0x1d8] ;  /* 0x0001d80001d87983 */ /* 0x000f220000300800 */
[----:B------:R-:W-:-:S03]  /*cdb0*/  LEA.HI.X.SX32 R83, R214, R207, 0x1, P4 ;  /* 0x000000cfd6537211 */ /* 0x000fc600020f0eff */
[----:B------:R-:W4:Y:S01]  /*cdc0*/  LDL.LU R214, [R1+0x234] ;  /* 0x0002340001d67983 */ /* 0x000f220000300800 */
[----:B------:R-:W-:-:S03]  /*cdd0*/  LEA.HI.X.SX32 R79, R217, R207, 0x1, P5 ;  /* 0x000000cfd94f7211 */ /* 0x000fc600028f0eff */
[----:B------:R-:W4:Y:S04]  /*cde0*/  LDL.LU R217, [R1+0x238] ;  /* 0x0002380001d97983 */ /* 0x000f280000300800 */
[----:B------:R-:W4:Y:S01]  /*cdf0*/  LDL.LU R205, [R1+0x23c] ;  /* 0x00023c0001cd7983 */ /* 0x000f220000300800 */
[----:B--2---:R-:W-:-:S04]  /*ce00*/  IADD3 R53, P1, PT, R77, R215, RZ ;  /* 0x000000d74d357210 */ /* 0x004fc80007f3e0ff */
[----:B------:R-:W-:Y:S02]  /*ce10*/  LEA.HI.X.SX32 R64, R215, R207, 0x1, P1 ;  /* 0x000000cfd7407211 */ /* 0x000fe400008f0eff */
[----:B------:R-:W2:Y:S01]  /*ce20*/  LDL.LU R215, [R1+0x1dc] ;  /* 0x0001dc0001d77983 */ /* 0x000ea20000300800 */
[C---:B------:R-:W-:Y:S02]  /*ce30*/  IADD3 R55, P6, PT, R77.reuse, R226, RZ ;  /* 0x000000e24d377210 */ /* 0x040fe40007fde0ff */
[C---:B---3--:R-:W-:Y:S02]  /*ce40*/  IADD3 R51, P4, PT, R77.reuse, R227, RZ ;  /* 0x000000e34d337210 */ /* 0x048fe40007f9e0ff */
[-C--:B------:R-:W-:Y:S02]  /*ce50*/  LEA.HI.X.SX32 R66, R226, R207.reuse, 0x1, P6 ;  /* 0x000000cfe2427211 */ /* 0x080fe400030f0eff */
[----:B----4-:R-:W-:Y:S01]  /*ce60*/  IADD3 R49, P5, PT, R77, R224, RZ ;  /* 0x000000e04d317210 */ /* 0x010fe20007fbe0ff */
[----:B------:R-:W3:Y:S01]  /*ce70*/  LDL.LU R226, [R1+0x240] ;  /* 0x0002400001e27983 */ /* 0x000ee20000300800 */
[----:B------:R-:W-:-:S02]  /*ce80*/  LEA.HI.X.SX32 R62, R227, R207, 0x1, P4 ;  /* 0x000000cfe33e7211 */ /* 0x000fc400020f0eff */
[C---:B------:R-:W-:Y:S01]  /*ce90*/  IADD3 R47, P6, PT, R77.reuse, R225, RZ ;  /* 0x000000e14d2f7210 */ /* 0x040fe20007fde0ff */
[----:B------:R-:W4:Y:S01]  /*cea0*/  LDL.LU R227, [R1+0x244] ;  /* 0x0002440001e37983 */ /* 0x000f220000300800 */
[-C--:B------:R-:W-:Y:S02]  /*ceb0*/  LEA.HI.X.SX32 R60, R224, R207.reuse, 0x1, P5 ;  /* 0x000000cfe03c7211 */ /* 0x080fe400028f0eff */
[----:B------:R-:W-:Y:S01]  /*cec0*/  IADD3 R45, P1, PT, R77, R222, RZ ;  /* 0x000000de4d2d7210 */ /* 0x000fe20007f3e0ff */
[----:B------:R-:W4:Y:S01]  /*ced0*/  LDL.LU R224, [R1+0x248] ;  /* 0x0002480001e07983 */ /* 0x000f220000300800 */
[----:B------:R-:W-:Y:S02]  /*cee0*/  LEA.HI.X.SX32 R58, R225, R207, 0x1, P6 ;  /* 0x000000cfe13a7211 */ /* 0x000fe400030f0eff */
[----:B------:R-:W-:Y:S01]  /*cef0*/  IADD3 R43, P4, PT, R77, R223, RZ ;  /* 0x000000df4d2b7210 */ /* 0x000fe20007f9e0ff */
[----:B------:R-:W4:Y:S01]  /*cf00*/  LDL.LU R225, [R1+0x1e0] ;  /* 0x0001e00001e17983 */ /* 0x000f220000300800 */
[----:B------:R-:W-:-:S02]  /*cf10*/  LEA.HI.X.SX32 R56, R222, R207, 0x1, P1 ;  /* 0x000000cfde387211 */ /* 0x000fc400008f0eff */
[----:B------:R-:W-:Y:S01]  /*cf20*/  IADD3 R41, P5, PT, R77, R220, RZ ;  /* 0x000000dc4d297210 */ /* 0x000fe20007fbe0ff */
[----:B------:R-:W4:Y:S01]  /*cf30*/  LDL.LU R222, [R1+0x24c] ;  /* 0x00024c0001de7983 */ /* 0x000f220000300800 */
[----:B------:R-:W-:Y:S02]  /*cf40*/  LEA.HI.X.SX32 R54, R223, R207, 0x1, P4 ;  /* 0x000000cfdf367211 */ /* 0x000fe400020f0eff */
[C---:B------:R-:W-:Y:S01]  /*cf50*/  IADD3 R39, P6, PT, R77.reuse, R221, RZ ;  /* 0x000000dd4d277210 */ /* 0x040fe20007fde0ff */
[----:B------:R-:W4:Y:S01]  /*cf60*/  LDL.LU R223, [R1+0x250] ;  /* 0x0002500001df7983 */ /* 0x000f220000300800 */
[-C--:B------:R-:W-:Y:S02]  /*cf70*/  LEA.HI.X.SX32 R52, R220, R207.reuse, 0x1, P5 ;  /* 0x000000cfdc347211 */ /* 0x080fe400028f0eff */
[----:B------:R-:W-:Y:S01]  /*cf80*/  IADD3 R37, P1, PT, R77, R218, RZ ;  /* 0x000000da4d257210 */ /* 0x000fe20007f3e0ff */
[----:B------:R-:W4:Y:S01]  /*cf90*/  LDL.LU R220, [R1+0x254] ;  /* 0x0002540001dc7983 */ /* 0x000f220000300800 */
[----:B------:R-:W-:-:S02]  /*cfa0*/  LEA.HI.X.SX32 R50, R221, R207, 0x1, P6 ;  /* 0x000000cfdd327211 */ /* 0x000fc400030f0eff */
[----:B------:R-:W-:Y:S01]  /*cfb0*/  IADD3 R35, P4, PT, R77, R219, RZ ;  /* 0x000000db4d237210 */ /* 0x000fe20007f9e0ff */
[----:B------:R-:W4:Y:S01]  /*cfc0*/  LDL.LU R221, [R1+0x1ec] ;  /* 0x0001ec0001dd7983 */ /* 0x000f220000300800 */
[-C--:B------:R-:W-:Y:S02]  /*cfd0*/  LEA.HI.X.SX32 R48, R218, R207.reuse, 0x1, P1 ;  /* 0x000000cfda307211 */ /* 0x080fe400008f0eff */
[----:B------:R-:W-:Y:S01]  /*cfe0*/  LEA.HI.X.SX32 R46, R219, R207, 0x1, P4 ;  /* 0x000000cfdb2e7211 */ /* 0x000fe200020f0eff */
[----:B------:R-:W4:Y:S04]  /*cff0*/  LDL.LU R218, [R1+0x258] ;  /* 0x0002580001da7983 */ /* 0x000f280000300800 */
[----:B------:R-:W4:Y:S01]  /*d000*/  LDL.LU R219, [R1+0x25c] ;  /* 0x00025c0001db7983 */ /* 0x000f220000300800 */
[----:B------:R-:W-:-:S02]  /*d010*/  IADD3 R33, P5, PT, R77, R216, RZ ;  /* 0x000000d84d217210 */ /* 0x000fc40007fbe0ff */
[C---:B------:R-:W-:Y:S02]  /*d020*/  IADD3 R31, P6, PT, R77.reuse, R214, RZ ;  /* 0x000000d64d1f7210 */ /* 0x040fe40007fde0ff */
[----:B------:R-:W-:Y:S02]  /*d030*/  LEA.HI.X.SX32 R44, R216, R207, 0x1, P5 ;  /* 0x000000cfd82c7211 */ /* 0x000fe400028f0eff */
[----:B------:R-:W-:Y:S01]  /*d040*/  IADD3 R27, P1, PT, R77, R217, RZ ;  /* 0x000000d94d1b7210 */ /* 0x000fe20007f3e0ff */
[----:B------:R-:W4:Y:S01]  /*d050*/  LDL.LU R216, [R1+0x260] ;  /* 0x0002600001d87983 */ /* 0x000f220000300800 */
[----:B------:R-:W-:-:S03]  /*d060*/  LEA.HI.X.SX32 R42, R214, R207, 0x1, P6 ;  /* 0x000000cfd62a7211 */ /* 0x000fc600030f0eff */
[----:B------:R-:W4:Y:S01]  /*d070*/  LDL.LU R214, [R1+0x1fc] ;  /* 0x0001fc0001d67983 */ /* 0x000f220000300800 */
[----:B------:R-:W-:Y:S02]  /*d080*/  LEA.HI.X.SX32 R40, R217, R207, 0x1, P1 ;  /* 0x000000cfd9287211 */ /* 0x000fe400008f0eff */
[----:B------:R-:W-:Y:S01]  /*d090*/  IADD3 R25, P4, PT, R77, R205, RZ ;  /* 0x000000cd4d197210 */ /* 0x000fe20007f9e0ff */
[----:B------:R-:W4:Y:S03]  /*d0a0*/  LDL.LU R217, [R1+0x264] ;  /* 0x0002640001d97983 */ /* 0x000f260000300800 */
[----:B------:R-:W-:Y:S02]  /*d0b0*/  LEA.HI.X.SX32 R38, R205, R207, 0x1, P4 ;  /* 0x000000cfcd267211 */ /* 0x000fe400020f0eff */
[----:B--2---:R-:W-:-:S04]  /*d0c0*/  IADD3 R23, P5, PT, R77, R215, RZ ;  /* 0x000000d74d177210 */ /* 0x004fc80007fbe0ff */
[----:B------:R-:W-:Y:S02]  /*d0d0*/  LEA.HI.X.SX32 R36, R215, R207, 0x1, P5 ;  /* 0x000000cfd7247211 */ /* 0x000fe400028f0eff */
[----:B------:R-:W2:Y:S04]  /*d0e0*/  LDL.LU R215, [R1+0x26c] ;  /* 0x00026c0001d77983 */ /* 0x000ea80000300800 */
[----:B------:R-:W2:Y:S04]  /*d0f0*/  LDL.LU R204, [R1+0x270] ;  /* 0x0002700001cc7983 */ /* 0x000ea80000300800 */
[----:B------:R-:W2:Y:S01]  /*d100*/  LDL.LU R205, [R1+0x268] ;  /* 0x0002680001cd7983 */ /* 0x000ea20000300800 */
[----:B---3--:R-:W-:-:S02]  /*d110*/  IADD3 R21, P6, PT, R77, R226, RZ ;  /* 0x000000e24d157210 */ /* 0x008fc40007fde0ff */
[C---:B----4-:R-:W-:Y:S01]  /*d120*/  IADD3 R19, P1, PT, R77.reuse, R227, RZ ;  /* 0x000000e34d137210 */ /* 0x050fe20007f3e0ff */
[----:B------:R-:W3:Y:S01]  /*d130*/  LDL.LU R229, [R1+0x274] ;  /* 0x0002740001e57983 */ /* 0x000ee20000300800 */
[C---:B------:R-:W-:Y:S02]  /*d140*/  IADD3 R17, P4, PT, R77.reuse, R224, RZ ;  /* 0x000000e04d117210 */ /* 0x040fe40007f9e0ff */
[C---:B------:R-:W-:Y:S02]  /*d150*/  IADD3 R15, P5, PT, R77.reuse, R225, RZ ;  /* 0x000000e14d0f7210 */ /* 0x040fe40007fbe0ff */
[-C--:B------:R-:W-:Y:S02]  /*d160*/  LEA.HI.X.SX32 R34, R226, R207.reuse, 0x1, P6 ;  /* 0x000000cfe2227211 */ /* 0x080fe400030f0eff */
[----:B------:R-:W-:Y:S01]  /*d170*/  IADD3 R13, P6, PT, R77, R222, RZ ;  /* 0x000000de4d0d7210 */ /* 0x000fe20007fde0ff */
[----:B------:R-:W4:Y:S01]  /*d180*/  LDL.LU R226, [R1+0x278] ;  /* 0x0002780001e27983 */ /* 0x000f220000300800 */
[----:B------:R-:W-:-:S02]  /*d190*/  LEA.HI.X.SX32 R30, R224, R207, 0x1, P4 ;  /* 0x000000cfe01e7211 */ /* 0x000fc400020f0eff */
[-C--:B------:R-:W-:Y:S02]  /*d1a0*/  LEA.HI.X.SX32 R32, R227, R207.reuse, 0x1, P1 ;  /* 0x000000cfe3207211 */ /* 0x080fe400008f0eff */
[----:B------:R-:W-:Y:S01]  /*d1b0*/  LEA.HI.X.SX32 R26, R225, R207, 0x1, P5 ;  /* 0x000000cfe11a7211 */ /* 0x000fe200028f0eff */
[----:B------:R-:W4:Y:S01]  /*d1c0*/  LDL.LU R227, [R1+0x27c] ;  /* 0x00027c0001e37983 */ /* 0x000f220000300800 */
[C---:B------:R-:W-:Y:S02]  /*d1d0*/  IADD3 R10, P4, PT, R77.reuse, R220, RZ ;  /* 0x000000dc4d0a7210 */ /* 0x040fe40007f9e0ff */
[C---:B------:R-:W-:Y:S01]  /*d1e0*/  IADD3 R12, P1, PT, R77.reuse, R223, RZ ;  /* 0x000000df4d0c7210 */ /* 0x040fe20007f3e0ff */
[----:B------:R-:W4:Y:S01]  /*d1f0*/  LDL.LU R224, [R1+0x280] ;  /* 0x0002800001e07983 */ /* 0x000f220000300800 */
[C---:B------:R-:W-:Y:S02]  /*d200*/  IADD3 R8, P5, PT, R77.reuse, R221, RZ ;  /* 0x000000dd4d087210 */ /* 0x040fe40007fbe0ff */
[----:B------:R-:W-:Y:S01]  /*d210*/  LEA.HI.X.SX32 R24, R222, R207, 0x1, P6 ;  /* 0x000000cfde187211 */ /* 0x000fe200030f0eff */
[----:B------:R-:W4:Y:S01]  /*d220*/  LDL.LU R225, [R1+0x284] ;  /* 0x0002840001e17983 */ /* 0x000f220000300800 */
[----:B------:R-:W-:-:S02]  /*d230*/  IADD3 R7, P6, PT, R77, R218, RZ ;  /* 0x000000da4d077210 */ /* 0x000fc40007fde0ff */
[-C--:B------:R-:W-:Y:S01]  /*d240*/  LEA.HI.X.SX32 R20, R220, R207.reuse, 0x1, P4 ;  /* 0x000000cfdc147211 */ /* 0x080fe200020f0eff */
[----:B------:R-:W4:Y:S01]  /*d250*/  LDL.LU R222, [R1+0x288] ;  /* 0x0002880001de7983 */ /* 0x000f220000300800 */
[-C--:B------:R-:W-:Y:S02]  /*d260*/  LEA.HI.X.SX32 R22, R223, R207.reuse, 0x1, P1 ;  /* 0x000000cfdf167211 */ /* 0x080fe400008f0eff */
[----:B------:R-:W-:Y:S01]  /*d270*/  LEA.HI.X.SX32 R18, R221, R207, 0x1, P5 ;  /* 0x000000cfdd127211 */ /* 0x000fe200028f0eff */
[----:B------:R-:W4:Y:S01]  /*d280*/  LDL.LU R223, [R1+0x28c] ;  /* 0x00028c0001df7983 */ /* 0x000f220000300800 */
[----:B------:R-:W-:Y:S02]  /*d290*/  IADD3 R6, P1, PT, R77, R219, RZ ;  /* 0x000000db4d067210 */ /* 0x000fe40007f3e0ff */
[-C--:B------:R-:W-:Y:S01]  /*d2a0*/  LEA.HI.X.SX32 R16, R218, R207.reuse, 0x1, P6 ;  /* 0x000000cfda107211 */ /* 0x080fe200030f0eff */
[----:B------:R-:W4:Y:S01]  /*d2b0*/  LDL.LU R220, [R1+0x290] ;  /* 0x0002900001dc7983 */ /* 0x000f220000300800 */
[----:B------:R-:W-:-:S03]  /*d2c0*/  LEA.HI.X.SX32 R14, R219, R207, 0x1, P1 ;  /* 0x000000cfdb0e7211 */ /* 0x000fc600008f0eff */
        /* <DEDUP_REMOVED lines=10> */
[----:B------:R-:W4:Y:S04]  /*d370*/  LDL.LU R219, [R1+0x2a4] ;  /* 0x0002a40001db7983 */ /* 0x000f280000300800 */
[----:B------:R-:W4:Y:S01]  /*d380*/  LDL.LU R217, [R1+0x2a8] ;  /* 0x0002a80001d97983 */ /* 0x000f220000300800 */
[C---:B--2---:R-:W-:Y:S02]  /*d390*/  IADD3 R248, P1, PT, R77.reuse, R215, RZ ;  /* 0x000000d74df87210 */ /* 0x044fe40007f3e0ff */
[----:B------:R-:W-:-:S02]  /*d3a0*/  IADD3 R246, P4, PT, R77, R204, RZ ;  /* 0x000000cc4df67210 */ /* 0x000fc40007f9e0ff */
[----:B------:R-:W-:Y:S02]  /*d3b0*/  LEA.HI.X.SX32 R249, R215, R207, 0x1, P1 ;  /* 0x000000cfd7f97211 */ /* 0x000fe400008f0eff */
[----:B------:R-:W-:Y:S01]  /*d3c0*/  IADD3 R244, P5, PT, R77, R205, RZ ;  /* 0x000000cd4df47210 */ /* 0x000fe20007fbe0ff */
[----:B------:R-:W2:Y:S01]  /*d3d0*/  LDL.LU R215, [R1+0x2ac] ;  /* 0x0002ac0001d77983 */ /* 0x000ea20000300800 */
[----:B------:R-:W-:-:S03]  /*d3e0*/  LEA.HI.X.SX32 R247, R204, R207, 0x1, P4 ;  /* 0x000000cfccf77211 */ /* 0x000fc600020f0eff */
[----:B------:R-:W2:Y:S01]  /*d3f0*/  LDL.LU R202, [R1+0x2b0] ;  /* 0x0002b00001ca7983 */ /* 0x000ea20000300800 */
[----:B------:R-:W-:-:S03]  /*d400*/  LEA.HI.X.SX32 R245, R205, R207, 0x1, P5 ;  /* 0x000000cfcdf57211 */ /* 0x000fc600028f0eff */
[----:B------:R-:W2:Y:S04]  /*d410*/  LDL.LU R203, [R1+0x2b4] ;  /* 0x0002b40001cb7983 */ /* 0x000ea80000300800 */
[----:B------:R-:W2:Y:S04]  /*d420*/  LDL.LU R204, [R1+0x2b8] ;  /* 0x0002b80001cc7983 */ /* 0x000ea80000300800 */
[----:B------:R-:W2:Y:S01]  /*d430*/  LDL.LU R205, [R1+0x2bc] ;  /* 0x0002bc0001cd7983 */ /* 0x000ea20000300800 */
[C---:B---3--:R-:W-:Y:S02]  /*d440*/  IADD3 R242, P6, PT, R77.reuse, R229, RZ ;  /* 0x000000e54df27210 */ /* 0x048fe40007fde0ff */
[----:B----4-:R-:W-:-:S02]  /*d450*/  IADD3 R240, P1, PT, R77, R226, RZ ;  /* 0x000000e24df07210 */ /* 0x010fc40007f3e0ff */
[----:B------:R-:W-:Y:S02]  /*d460*/  IADD3 R238, P4, PT, R77, R227, RZ ;  /* 0x000000e34dee7210 */ /* 0x000fe40007f9e0ff */
[-C--:B------:R-:W-:Y:S02]  /*d470*/  LEA.HI.X.SX32 R243, R229, R207.reuse, 0x1, P6 ;  /* 0x000000cfe5f37211 */ /* 0x080fe400030f0eff */
[----:B------:R-:W-:Y:S02]  /*d480*/  LEA.HI.X.SX32 R241, R226, R207, 0x1, P1 ;  /* 0x000000cfe2f17211 */ /* 0x000fe400008f0eff */
[C---:B------:R-:W-:Y:S02]  /*d490*/  IADD3 R236, P5, PT, R77.reuse, R224, RZ ;  /* 0x000000e04dec7210 */ /* 0x040fe40007fbe0ff */
[C---:B------:R-:W-:Y:S02]  /*d4a0*/  IADD3 R234, P6, PT, R77.reuse, R225, RZ ;  /* 0x000000e14dea7210 */ /* 0x040fe40007fde0ff */
[----:B------:R-:W-:-:S02]  /*d4b0*/  IADD3 R232, P1, PT, R77, R222, RZ ;  /* 0x000000de4de87210 */ /* 0x000fc40007f3e0ff */
[----:B------:R-:W-:Y:S02]  /*d4c0*/  LEA.HI.X.SX32 R239, R227, R207, 0x1, P4 ;  /* 0x000000cfe3ef7211 */ /* 0x000fe400020f0eff */
[----:B------:R-:W-:Y:S02]  /*d4d0*/  IADD3 R230, P4, PT, R77, R223, RZ ;  /* 0x000000df4de67210 */ /* 0x000fe40007f9e0ff */
[-C--:B------:R-:W-:Y:S02]  /*d4e0*/  LEA.HI.X.SX32 R237, R224, R207.reuse, 0x1, P5 ;  /* 0x000000cfe0ed7211 */ /* 0x080fe400028f0eff */
[-C--:B------:R-:W-:Y:S02]  /*d4f0*/  LEA.HI.X.SX32 R235, R225, R207.reuse, 0x1, P6 ;  /* 0x000000cfe1eb7211 */ /* 0x080fe400030f0eff */
[----:B------:R-:W-:Y:S02]  /*d500*/  LEA.HI.X.SX32 R233, R222, R207, 0x1, P1 ;  /* 0x000000cfdee97211 */ /* 0x000fe400008f0eff */
[----:B------:R-:W-:-:S02]  /*d510*/  IADD3 R228, P5, PT, R77, R220, RZ ;  /* 0x000000dc4de47210 */ /* 0x000fc40007fbe0ff */
[----:B------:R-:W-:Y:S02]  /*d520*/  IADD3 R226, P6, PT, R77, R218, RZ ;  /* 0x000000da4de27210 */ /* 0x000fe40007fde0ff */
[-C--:B------:R-:W-:Y:S02]  /*d530*/  LEA.HI.X.SX32 R231, R223, R207.reuse, 0x1, P4 ;  /* 0x000000cfdfe77211 */ /* 0x080fe400020f0eff */
[-C--:B------:R-:W-:Y:S02]  /*d540*/  LEA.HI.X.SX32 R229, R220, R207.reuse, 0x1, P5 ;  /* 0x000000cfdce57211 */ /* 0x080fe400028f0eff */
[----:B------:R-:W-:Y:S02]  /*d550*/  LEA.HI.X.SX32 R227, R218, R207, 0x1, P6 ;  /* 0x000000cfdae37211 */ /* 0x000fe400030f0eff */
[C---:B------:R-:W-:Y:S02]  /*d560*/  IADD3 R224, P1, PT, R77.reuse, R216, RZ ;  /* 0x000000d84de07210 */ /* 0x040fe40007f3e0ff */
[----:B------:R-:W-:-:S02]  /*d570*/  IADD3 R222, P4, PT, R77, R214, RZ ;  /* 0x000000d64dde7210 */ /* 0x000fc40007f9e0ff */
[----:B------:R-:W-:Y:S02]  /*d580*/  LEA.HI.X.SX32 R225, R216, R207, 0x1, P1 ;  /* 0x000000cfd8e17211 */ /* 0x000fe400008f0eff */
[C---:B------:R-:W-:Y:S02]  /*d590*/  IADD3 R220, P5, PT, R77.reuse, R221, RZ ;  /* 0x000000dd4ddc7210 */ /* 0x040fe40007fbe0ff */
[----:B------:R-:W-:Y:S02]  /*d5a0*/  LEA.HI.X.SX32 R223, R214, R207, 0x1, P4 ;  /* 0x000000cfd6df7211 */ /* 0x000fe400020f0eff */
[C---:B------:R-:W-:Y:S02]  /*d5b0*/  IADD3 R218, P6, PT, R77.reuse, R219, RZ ;  /* 0x000000db4dda7210 */ /* 0x040fe40007fde0ff */
[----:B------:R-:W-:Y:S02]  /*d5c0*/  IADD3 R216, P1, PT, R77, R217, RZ ;  /* 0x000000d94dd87210 */ /* 0x000fe40007f3e0ff */
[----:B------:R-:W-:-:S02]  /*d5d0*/  LEA.HI.X.SX32 R221, R221, R207, 0x1, P5 ;  /* 0x000000cfdddd7211 */ /* 0x000fc400028f0eff */
[-C--:B------:R-:W-:Y:S02]  /*d5e0*/  LEA.HI.X.SX32 R219, R219, R207.reuse, 0x1, P6 ;  /* 0x000000cfdbdb7211 */ /* 0x080fe400030f0eff */
[----:B------:R-:W-:Y:S01]  /*d5f0*/  LEA.HI.X.SX32 R217, R217, R207, 0x1, P1 ;  /* 0x000000cfd9d97211 */ /* 0x000fe200008f0eff */
[C---:B------:R-:W-:Y:S02]  /*d600*/  IMAD R197, R78.reuse, 0x3b, RZ ;  /* 0x0000003b4ec57824 */ /* 0x040fe400078e02ff */
[C---:B------:R-:W-:Y:S02]  /*d610*/  IMAD R187, R78.reuse, 0x3a, RZ ;  /* 0x0000003a4ebb7824 */ /* 0x040fe400078e02ff */
[C---:B------:R-:W-:Y:S02]  /*d620*/  IMAD R192, R78.reuse, 0x3d, RZ ;  /* 0x0000003d4ec07824 */ /* 0x040fe400078e02ff */
[----:B------:R-:W-:Y:S02]  /*d630*/  IMAD R186, R78, 0x37, RZ ;  /* 0x000000374eba7824 */ /* 0x000fe400078e02ff */
[----:B------:R-:W-:-:S02]  /*d640*/  IMAD R119, R4, 0xc, RZ ;  /* 0x0000000c04777824 */ /* 0x000fc400078e02ff */
[C---:B------:R-:W-:Y:S02]  /*d650*/  IMAD R199, R78.reuse, 0x3c, RZ ;  /* 0x0000003c4ec77824 */ /* 0x040fe400078e02ff */
[C---:B------:R-:W-:Y:S02]  /*d660*/  IMAD R193, R78.reuse, 0x39, RZ ;  /* 0x000000394ec17824 */ /* 0x040fe400078e02ff */
[C---:B------:R-:W-:Y:S02]  /*d670*/  IMAD R185, R78.reuse, 0x36, RZ ;  /* 0x000000364eb97824 */ /* 0x040fe400078e02ff */
[C---:B------:R-:W-:Y:S02]  /*d680*/  IMAD R191, R78.reuse, 0x38, RZ ;  /* 0x000000384ebf7824 */ /* 0x040fe400078e02ff */
[----:B------:R-:W-:Y:S02]  /*d690*/  IMAD R182, R78, 0x35, RZ ;  /* 0x000000354eb67824 */ /* 0x000fe400078e02ff */
[----:B------:R-:W-:-:S02]  /*d6a0*/  IMAD.IADD R72, R29, 0x1, R119 ;  /* 0x000000011d487824 */ /* 0x000fc400078e0277 */
[----:B------:R-:W-:Y:S01]  /*d6b0*/  IMAD R183, R78, 0x34, RZ ;  /* 0x000000344eb77824 */ /* 0x000fe200078e02ff */
[C---:B--2---:R-:W-:Y:S02]  /*d6c0*/  IADD3 R214, P4, PT, R77.reuse, R215, RZ ;  /* 0x000000d74dd67210 */ /* 0x044fe40007f9e0ff */
[----:B------:R-:W-:Y:S02]  /*d6d0*/  IADD3 R212, P5, PT, R77, R202, RZ ;  /* 0x000000ca4dd47210 */ /* 0x000fe40007fbe0ff */
[----:B------:R-:W-:Y:S02]  /*d6e0*/  LEA.HI.X.SX32 R215, R215, R207, 0x1, P4 ;  /* 0x000000cfd7d77211 */ /* 0x000fe400020f0eff */
[C---:B------:R-:W-:Y:S02]  /*d6f0*/  IADD3 R210, P6, PT, R77.reuse, R203, RZ ;  /* 0x000000cb4dd27210 */ /* 0x040fe40007fde0ff */
[C---:B------:R-:W-:Y:S02]  /*d700*/  IADD3 R208, P1, PT, R77.reuse, R204, RZ ;  /* 0x000000cc4dd07210 */ /* 0x040fe40007f3e0ff */
[----:B------:R-:W-:-:S02]  /*d710*/  IADD3 R206, P4, PT, R77, R205, RZ ;  /* 0x000000cd4dce7210 */ /* 0x000fc40007f9e0ff */
[-C--:B------:R-:W-:Y:S02]  /*d720*/  LEA.HI.X.SX32 R213, R202, R207.reuse, 0x1, P5 ;  /* 0x000000cfcad57211 */ /* 0x080fe400028f0eff */
[-C--:B------:R-:W-:Y:S02]  /*d730*/  LEA.HI.X.SX32 R211, R203, R207.reuse, 0x1, P6 ;  /* 0x000000cfcbd37211 */ /* 0x080fe400030f0eff */
[-C--:B------:R-:W-:Y:S01]  /*d740*/  LEA.HI.X.SX32 R209, R204, R207.reuse, 0x1, P1 ;  /* 0x000000cfccd17211 */ /* 0x080fe200008f0eff */
[C---:B------:R-:W-:Y:S01]  /*d750*/  IMAD R203, R78.reuse, 0x3e, RZ ;  /* 0x0000003e4ecb7824 */ /* 0x040fe200078e02ff */
[----:B------:R-:W-:Y:S01]  /*d760*/  LEA.HI.X.SX32 R207, R205, R207, 0x1, P4 ;  /* 0x000000cfcdcf7211 */ /* 0x000fe200020f0eff */
[----:B------:R-:W-:Y:S02]  /*d770*/  IMAD R205, R78, 0x3f, RZ ;  /* 0x0000003f4ecd7824 */ /* 0x000fe400078e02ff */
[----:B------:R-:W-:Y:S01]  /*d780*/  IMAD.IADD R77, R75, 0x1, R73 ;  /* 0x000000014b4d7824 */ /* 0x000fe200078e0249 */
[----:B------:R-:W-:Y:S01]  /*d790*/  IADD3 R202, P5, PT, R76, R203, RZ ;  /* 0x000000cb4cca7210 */ /* 0x000fe20007fbe0ff */
[----:B------:R-:W-:Y:S01]  /*d7a0*/  IMAD.MOV.U32 R73, RZ, RZ, R28 ;  /* 0x000000ffff497224 */ /* 0x000fe200078e001c */
[----:B------:R-:W-:Y:S01]  /*d7b0*/  SHF.R.S32.HI R28, RZ, 0x1f, R76 ;  /* 0x0000001fff1c7819 */ /* 0x000fe2000001144c */
[----:B------:R-:W-:Y:S01]  /*d7c0*/  IMAD R181, R78, 0x1c, RZ ;  /* 0x0000001c4eb57824 */ /* 0x000fe200078e02ff */
[----:B------:R-:W-:Y:S01]  /*d7d0*/  IADD3 R204, P6, PT, R76, R205, RZ ;  /* 0x000000cd4ccc7210 */ /* 0x000fe20007fde0ff */
[----:B------:R-:W1:Y:S01]  /*d7e0*/  LDC R75, c[0x0][0x3a0] ;  /* 0x0000e800ff4b7b82 */ /* 0x000e620000000800 */
[----:B------:R-:W-:-:S02]  /*d7f0*/  LEA.HI.X.SX32 R203, R203, R28, 0x1, P5 ;  /* 0x0000001ccbcb7211 */ /* 0x000fc400028f0eff */
[-C--:B------:R-:W-:Y:S02]  /*d800*/  LEA.HI.X.SX32 R205, R205, R28.reuse, 0x1, P6 ;  /* 0x0000001ccdcd7211 */ /* 0x080fe400030f0eff */
[C---:B------:R-:W-:Y:S02]  /*d810*/  IADD3 R196, P6, PT, R76.reuse, R197, RZ ;  /* 0x000000c54cc47210 */ /* 0x040fe40007fde0ff */
[----:B------:R-:W-:Y:S02]  /*d820*/  IADD3 R194, P5, PT, R76, R187, RZ ;  /* 0x000000bb4cc27210 */ /* 0x000fe40007fbe0ff */
[-C--:B------:R-:W-:Y:S02]  /*d830*/  LEA.HI.X.SX32 R197, R197, R28.reuse, 0x1, P6 ;  /* 0x0000001cc5c57211 */ /* 0x080fe400030f0eff */
[----:B------:R-:W-:Y:S01]  /*d840*/  LEA.HI.X.SX32 R195, R187, R28, 0x1, P5 ;  /* 0x0000001cbbc37211 */ /* 0x000fe200028f0eff */
[----:B------:R-:W-:Y:S01]  /*d850*/  IMAD R187, R78, 0x33, RZ ;  /* 0x000000334ebb7824 */ /* 0x000fe200078e02ff */
[----:B------:R-:W-:-:S02]  /*d860*/  IADD3 R200, P1, PT, R76, R192, RZ ;  /* 0x000000c04cc87210 */ /* 0x000fc40007f3e0ff */
[----:B------:R-:W-:Y:S02]  /*d870*/  IADD3 R4, P6, PT, R76, R186, RZ ;  /* 0x000000ba4c047210 */ /* 0x000fe40007fde0ff */
[-C--:B------:R-:W-:Y:S02]  /*d880*/  LEA.HI.X.SX32 R201, R192, R28.reuse, 0x1, P1 ;  /* 0x0000001cc0c97211 */ /* 0x080fe400008f0eff */
[----:B------:R-:W-:Y:S01]  /*d890*/  LEA.HI.X.SX32 R189, R186, R28, 0x1, P6 ;  /* 0x0000001cbabd7211 */ /* 0x000fe200030f0eff */
[----:B------:R-:W-:Y:S01]  /*d8a0*/  IMAD R186, R78, 0x32, RZ ;  /* 0x000000324eba7824 */ /* 0x000fe200078e02ff */
[C---:B------:R-:W-:Y:S02]  /*d8b0*/  IADD3 R198, P4, PT, R76.reuse, R199, RZ ;  /* 0x000000c74cc67210 */ /* 0x040fe40007f9e0ff */
[C---:B------:R-:W-:Y:S02]  /*d8c0*/  IADD3 R192, P1, PT, R76.reuse, R193, RZ ;  /* 0x000000c14cc07210 */ /* 0x040fe40007f3e0ff */
[----:B------:R-:W-:-:S02]  /*d8d0*/  IADD3 R80, P5, PT, R76, R185, RZ ;  /* 0x000000b94c507210 */ /* 0x000fc40007fbe0ff */
[----:B------:R-:W-:Y:S02]  /*d8e0*/  IADD3 R86, P6, PT, R76, R187, RZ ;  /* 0x000000bb4c567210 */ /* 0x000fe40007fde0ff */
[-C--:B------:R-:W-:Y:S02]  /*d8f0*/  LEA.HI.X.SX32 R199, R199, R28.reuse, 0x1, P4 ;  /* 0x0000001cc7c77211 */ /* 0x080fe400020f0eff */
[-C--:B------:R-:W-:Y:S02]  /*d900*/  LEA.HI.X.SX32 R193, R193, R28.reuse, 0x1, P1 ;  /* 0x0000001cc1c17211 */ /* 0x080fe400008f0eff */
[-C--:B------:R-:W-:Y:S01]  /*d910*/  LEA.HI.X.SX32 R29, R185, R28.reuse, 0x1, P5 ;  /* 0x0000001cb91d7211 */ /* 0x080fe200028f0eff */
[C---:B------:R-:W-:Y:S01]  /*d920*/  IMAD R185, R78.reuse, 0x31, RZ ;  /* 0x000000314eb97824 */ /* 0x040fe200078e02ff */
[----:B------:R-:W-:Y:S01]  /*d930*/  LEA.HI.X.SX32 R123, R187, R28, 0x1, P6 ;  /* 0x0000001cbb7b7211 */ /* 0x000fe200030f0eff */
[----:B------:R-:W-:Y:S01]  /*d940*/  IMAD R187, R78, 0x2e, RZ ;  /* 0x0000002e4ebb7824 */ /* 0x000fe200078e02ff */
[----:B------:R-:W-:-:S02]  /*d950*/  IADD3 R190, P4, PT, R76, R191, RZ ;  /* 0x000000bf4cbe7210 */ /* 0x000fc40007f9e0ff */
[C---:B------:R-:W-:Y:S02]  /*d960*/  IADD3 R82, P1, PT, R76.reuse, R182, RZ ;  /* 0x000000b64c527210 */ /* 0x040fe40007f3e0ff */
[----:B------:R-:W-:Y:S02]  /*d970*/  IADD3 R88, P5, PT, R76, R186, RZ ;  /* 0x000000ba4c587210 */ /* 0x000fe40007fbe0ff */
[-C--:B------:R-:W-:Y:S02]  /*d980*/  LEA.HI.X.SX32 R191, R191, R28.reuse, 0x1, P4 ;  /* 0x0000001cbfbf7211 */ /* 0x080fe400020f0eff */
[-C--:B------:R-:W-:Y:S01]  /*d990*/  LEA.HI.X.SX32 R119, R182, R28.reuse, 0x1, P1 ;  /* 0x0000001cb6777211 */ /* 0x080fe200008f0eff */
[----:B------:R-:W-:Y:S01]  /*d9a0*/  IMAD R182, R78, 0x30, RZ ;  /* 0x000000304eb67824 */ /* 0x000fe200078e02ff */
[----:B------:R-:W-:Y:S01]  /*d9b0*/  LEA.HI.X.SX32 R125, R186, R28, 0x1, P5 ;  /* 0x0000001cba7d7211 */ /* 0x000fe200028f0eff */
[----:B------:R-:W-:Y:S01]  /*d9c0*/  IMAD R186, R78, 0x2d, RZ ;  /* 0x0000002d4eba7824 */ /* 0x000fe200078e02ff */
[----:B------:R-:W-:-:S02]  /*d9d0*/  IADD3 R84, P4, PT, R76, R183, RZ ;  /* 0x000000b74c547210 */ /* 0x000fc40007f9e0ff */
[C---:B------:R-:W-:Y:S02]  /*d9e0*/  IADD3 R90, P1, PT, R76.reuse, R185, RZ ;  /* 0x000000b94c5a7210 */ /* 0x040fe40007f3e0ff */
[----:B------:R-:W-:Y:S02]  /*d9f0*/  IADD3 R96, P5, PT, R76, R187, RZ ;  /* 0x000000bb4c607210 */ /* 0x000fe40007fbe0ff */
[-C--:B------:R-:W-:Y:S01]  /*da00*/  LEA.HI.X.SX32 R121, R183, R28.reuse, 0x1, P4 ;  /* 0x0000001cb7797211 */ /* 0x080fe200020f0eff */
[C---:B------:R-:W-:Y:S01]  /*da10*/  IMAD R183, R78.reuse, 0x2f, RZ ;  /* 0x0000002f4eb77824 */ /* 0x040fe200078e02ff */
[-C--:B------:R-:W-:Y:S01]  /*da20*/  LEA.HI.X.SX32 R127, R185, R28.reuse, 0x1, P1 ;  /* 0x0000001cb97f7211 */ /* 0x080fe200008f0eff */
[C---:B------:R-:W-:Y:S01]  /*da30*/  IMAD R185, R78.reuse, 0x2c, RZ ;  /* 0x0000002c4eb97824 */ /* 0x040fe200078e02ff */
[----:B------:R-:W-:Y:S01]  /*da40*/  LEA.HI.X.SX32 R133, R187, R28, 0x1, P5 ;  /* 0x0000001cbb857211 */ /* 0x000fe200028f0eff */
[----:B------:R-:W-:Y:S01]  /*da50*/  IMAD R187, R78, 0x29, RZ ;  /* 0x000000294ebb7824 */ /* 0x000fe200078e02ff */
[----:B------:R-:W-:-:S02]  /*da60*/  IADD3 R92, P4, PT, R76, R182, RZ ;  /* 0x000000b64c5c7210 */ /* 0x000fc40007f9e0ff */
[----:B------:R-:W-:Y:S02]  /*da70*/  IADD3 R98, P1, PT, R76, R186, RZ ;  /* 0x000000ba4c627210 */ /* 0x000fe40007f3e0ff */
[-C--:B------:R-:W-:Y:S01]  /*da80*/  LEA.HI.X.SX32 R129, R182, R28.reuse, 0x1, P4 ;  /* 0x0000001cb6817211 */ /* 0x080fe200020f0eff */
[----:B------:R-:W-:Y:S01]  /*da90*/  IMAD R182, R78, 0x2b, RZ ;  /* 0x0000002b4eb67824 */ /* 0x000fe200078e02ff */
[----:B------:R-:W-:Y:S01]  /*daa0*/  LEA.HI.X.SX32 R135, R186, R28, 0x1, P1 ;  /* 0x0000001cba877211 */ /* 0x000fe200008f0eff */
[----:B------:R-:W-:Y:S01]  /*dab0*/  IMAD R186, R78, 0x28, RZ ;  /* 0x000000284eba7824 */ /* 0x000fe200078e02ff */
[C---:B------:R-:W-:Y:S02]  /*dac0*/  IADD3 R94, P6, PT, R76.reuse, R183, RZ ;  /* 0x000000b74c5e7210 */ /* 0x040fe40007fde0ff */
[C---:B------:R-:W-:Y:S02]  /*dad0*/  IADD3 R100, P4, PT, R76.reuse, R185, RZ ;  /* 0x000000b94c647210 */ /* 0x040fe40007f9e0ff */
[----:B------:R-:W-:-:S02]  /*dae0*/  IADD3 R106, P1, PT, R76, R187, RZ ;  /* 0x000000bb4c6a7210 */ /* 0x000fc40007f3e0ff */
[-C--:B------:R-:W-:Y:S01]  /*daf0*/  LEA.HI.X.SX32 R131, R183, R28.reuse, 0x1, P6 ;  /* 0x0000001cb7837211 */ /* 0x080fe200030f0eff */
[C---:B------:R-:W-:Y:S01]  /*db00*/  IMAD R183, R78.reuse, 0x2a, RZ ;  /* 0x0000002a4eb77824 */ /* 0x040fe200078e02ff */
[-C--:B------:R-:W-:Y:S01]  /*db10*/  LEA.HI.X.SX32 R137, R185, R28.reuse, 0x1, P4 ;  /* 0x0000001cb9897211 */ /* 0x080fe200020f0eff */
[C---:B------:R-:W-:Y:S01]  /*db20*/  IMAD R185, R78.reuse, 0x27, RZ ;  /* 0x000000274eb97824 */ /* 0x040fe200078e02ff */
[----:B------:R-:W-:Y:S01]  /*db30*/  LEA.HI.X.SX32 R143, R187, R28, 0x1, P1 ;  /* 0x0000001cbb8f7211 */ /* 0x000fe200008f0eff */
[----:B------:R-:W-:Y:S01]  /*db40*/  IMAD R187, R78, 0x24, RZ ;  /* 0x000000244ebb7824 */ /* 0x000fe200078e02ff */
[C---:B------:R-:W-:Y:S02]  /*db50*/  IADD3 R102, P6, PT, R76.reuse, R182, RZ ;  /* 0x000000b64c667210 */ /* 0x040fe40007fde0ff */
[----:B------:R-:W-:Y:S02]  /*db60*/  IADD3 R108, P4, PT, R76, R186, RZ ;  /* 0x000000ba4c6c7210 */ /* 0x000fe40007f9e0ff */
[-C--:B------:R-:W-:Y:S01]  /*db70*/  LEA.HI.X.SX32 R139, R182, R28.reuse, 0x1, P6 ;  /* 0x0000001cb68b7211 */ /* 0x080fe200030f0eff */
[----:B------:R-:W-:Y:S01]  /*db80*/  IMAD R182, R78, 0x26, RZ ;  /* 0x000000264eb67824 */ /* 0x000fe200078e02ff */
[----:B------:R-:W-:Y:S01]  /*db90*/  LEA.HI.X.SX32 R145, R186, R28, 0x1, P4 ;  /* 0x0000001cba917211 */ /* 0x000fe200020f0eff */
[----:B------:R-:W-:Y:S01]  /*dba0*/  IMAD R186, R78, 0x23, RZ ;  /* 0x000000234eba7824 */ /* 0x000fe200078e02ff */
[----:B------:R-:W-:-:S02]  /*dbb0*/  IADD3 R104, P5, PT, R76, R183, RZ ;  /* 0x000000b74c687210 */ /* 0x000fc40007fbe0ff */
[C---:B------:R-:W-:Y:S02]  /*dbc0*/  IADD3 R110, P6, PT, R76.reuse, R185, RZ ;  /* 0x000000b94c6e7210 */ /* 0x040fe40007fde0ff */
[----:B------:R-:W-:Y:S02]  /*dbd0*/  IADD3 R116, P4, PT, R76, R187, RZ ;  /* 0x000000bb4c747210 */ /* 0x000fe40007f9e0ff */
[-C--:B------:R-:W-:Y:S02]  /*dbe0*/  LEA.HI.X.SX32 R141, R183, R28.reuse, 0x1, P5 ;  /* 0x0000001cb78d7211 */ /* 0x080fe400028f0eff */
[-C--:B------:R-:W-:Y:S01]  /*dbf0*/  LEA.HI.X.SX32 R147, R185, R28.reuse, 0x1, P6 ;  /* 0x0000001cb9937211 */ /* 0x080fe200030f0eff */
[C---:B------:R-:W-:Y:S01]  /*dc00*/  IMAD R185, R78.reuse, 0x22, RZ ;  /* 0x000000224eb97824 */ /* 0x040fe200078e02ff */
[----:B------:R-:W-:Y:S01]  /*dc10*/  LEA.HI.X.SX32 R153, R187, R28, 0x1, P4 ;  /* 0x0000001cbb997211 */ /* 0x000fe200020f0eff */
[----:B------:R-:W-:Y:S01]  /*dc20*/  IMAD R187, R78, 0x1f, RZ ;  /* 0x0000001f4ebb7824 */ /* 0x000fe200078e02ff */
[----:B------:R-:W-:-:S02]  /*dc30*/  IADD3 R112, P5, PT, R76, R182, RZ ;  /* 0x000000b64c707210 */ /* 0x000fc40007fbe0ff */
[----:B------:R-:W-:Y:S02]  /*dc40*/  IADD3 R118, P6, PT, R76, R186, RZ ;  /* 0x000000ba4c767210 */ /* 0x000fe40007fde0ff */
[-C--:B------:R-:W-:Y:S02]  /*dc50*/  LEA.HI.X.SX32 R149, R182, R28.reuse, 0x1, P5 ;  /* 0x0000001cb6957211 */ /* 0x080fe400028f0eff */
[-C--:B------:R-:W-:Y:S01]  /*dc60*/  LEA.HI.X.SX32 R155, R186, R28.reuse, 0x1, P6 ;  /* 0x0000001cba9b7211 */ /* 0x080fe200030f0eff */
[----:B------:R-:W-:Y:S01]  /*dc70*/  IMAD R186, R78, 0x1e, RZ ;  /* 0x0000001e4eba7824 */ /* 0x000fe200078e02ff */
[C---:B------:R-:W-:Y:S02]  /*dc80*/  IADD3 R120, P5, PT, R76.reuse, R185, RZ ;  /* 0x000000b94c787210 */ /* 0x040fe40007fbe0ff */
[----:B------:R-:W-:Y:S02]  /*dc90*/  IADD3 R126, P6, PT, R76, R187, RZ ;  /* 0x000000bb4c7e7210 */ /* 0x000fe40007fde0ff */
[----:B------:R-:W-:-:S02]  /*dca0*/  LEA.HI.X.SX32 R157, R185, R28, 0x1, P5 ;  /* 0x0000001cb99d7211 */ /* 0x000fc400028f0eff */
[----:B------:R-:W-:Y:S01]  /*dcb0*/  LEA.HI.X.SX32 R163, R187, R28, 0x1, P6 ;  /* 0x0000001cbba37211 */ /* 0x000fe200030f0eff */
[----:B------:R-:W-:Y:S01]  /*dcc0*/  IMAD R187, R78, 0x1a, RZ ;  /* 0x0000001a4ebb7824 */ /* 0x000fe200078e02ff */
[----:B------:R-:W-:Y:S01]  /*dcd0*/  IADD3 R128, P5, PT, R76, R186, RZ ;  /* 0x000000ba4c807210 */ /* 0x000fe20007fbe0ff */
[----:B------:R-:W-:Y:S03]  /*dce0*/  STL [R1+0x324], R77 ;  /* 0x0003244d01007387 */ /* 0x000fe60000100800 */
[-C--:B------:R-:W-:Y:S02]  /*dcf0*/  LEA.HI.X.SX32 R165, R186, R28.reuse, 0x1, P5 ;  /* 0x0000001cbaa57211 */ /* 0x080fe400028f0eff */
[----:B------:R-:W-:Y:S01]  /*dd00*/  IADD3 R136, P5, PT, R76, R187, RZ ;  /* 0x000000bb4c887210 */ /* 0x000fe20007fbe0ff */
[----:B------:R-:W-:Y:S03]  /*dd10*/  STL [R1+0x328], R74 ;  /* 0x0003284a01007387 */ /* 0x000fe60000100800 */
[----:B------:R-:W-:Y:S01]  /*dd20*/  LEA.HI.X.SX32 R173, R187, R28, 0x1, P5 ;  /* 0x0000001cbbad7211 */ /* 0x000fe200028f0eff */
[----:B------:R-:W-:Y:S04]  /*dd30*/  STL [R1+0x32c], R72 ;  /* 0x00032c4801007387 */ /* 0x000fe80000100800 */
[----:B------:R-:W-:Y:S04]  /*dd40*/  STL [R1+0x330], R73 ;  /* 0x0003304901007387 */ /* 0x000fe80000100800 */
[----:B------:R-:W2:Y:S04]  /*dd50*/  LDL.LU R187, [R1+0x2cc] ;  /* 0x0002cc0001bb7983 */ /* 0x000ea80000300800 */
[----:B------:R-:W3:Y:S04]  /*dd60*/  LDL.LU R160, [R1+0x2d0] ;  /* 0x0002d00001a07983 */ /* 0x000ee80000300800 */
[----:B------:R-:W4:Y:S04]  /*dd70*/  LDL.LU R158, [R1+0x2d4] ;  /* 0x0002d400019e7983 */ /* 0x000f280000300800 */
[----:B------:R-:W4:Y:S04]  /*dd80*/  LDL.LU R164, [R1+0x2d8] ;  /* 0x0002d80001a47983 */ /* 0x000f280000300800 */
[----:B------:R-:W4:Y:S04]  /*dd90*/  LDL.LU R162, [R1+0x2dc] ;  /* 0x0002dc0001a27983 */ /* 0x000f280000300800 */
[----:B------:R-:W4:Y:S01]  /*dda0*/  LDL.LU R166, [R1+0x2e0] ;  /* 0x0002e00001a67983 */ /* 0x000f220000300800 */
[----:B------:R-:W-:-:S02]  /*ddb0*/  IMAD R183, R78, 0x25, RZ ;  /* 0x000000254eb77824 */ /* 0x000fc400078e02ff */
[----:B------:R-:W-:-:S03]  /*ddc0*/  IMAD R182, R78, 0x21, RZ ;  /* 0x000000214eb67824 */ /* 0x000fc600078e02ff */
[----:B------:R-:W-:Y:S01]  /*ddd0*/  IADD3 R114, P1, PT, R76, R183, RZ ;  /* 0x000000b74c727210 */ /* 0x000fe20007f3e0ff */
[----:B------:R-:W-:-:S03]  /*dde0*/  IMAD R185, R78, 0x1d, RZ ;  /* 0x0000001d4eb97824 */ /* 0x000fc600078e02ff */
[----:B------:R-:W-:Y:S02]  /*ddf0*/  LEA.HI.X.SX32 R151, R183, R28, 0x1, P1 ;  /* 0x0000001cb7977211 */ /* 0x000fe400008f0eff */
[----:B------:R-:W-:Y:S01]  /*de00*/  IADD3 R122, P1, PT, R76, R182, RZ ;  /* 0x000000b64c7a7210 */ /* 0x000fe20007f3e0ff */
[----:B------:R-:W-:-:S03]  /*de10*/  IMAD R186, R78, 0x19, RZ ;  /* 0x000000194eba7824 */ /* 0x000fc600078e02ff */
[----:B------:R-:W-:Y:S02]  /*de20*/  LEA.HI.X.SX32 R159, R182, R28, 0x1, P1 ;  /* 0x0000001cb69f7211 */ /* 0x000fe400008f0eff */
[----:B------:R-:W-:-:S04]  /*de30*/  IADD3 R130, P1, PT, R76, R185, RZ ;  /* 0x000000b94c827210 */ /* 0x000fc80007f3e0ff */
[----:B------:R-:W-:Y:S02]  /*de40*/  LEA.HI.X.SX32 R167, R185, R28, 0x1, P1 ;  /* 0x0000001cb9a77211 */ /* 0x000fe400008f0eff */
[----:B------:R-:W-:-:S04]  /*de50*/  IADD3 R138, P1, PT, R76, R186, RZ ;  /* 0x000000ba4c8a7210 */ /* 0x000fc80007f3e0ff */
[----:B------:R-:W-:Y:S02]  /*de60*/  LEA.HI.X.SX32 R175, R186, R28, 0x1, P1 ;  /* 0x0000001cbaaf7211 */ /* 0x000fe400008f0eff */
[----:B------:R-:W-:-:S05]  /*de70*/  IADD3 R186, P1, PT, R76, R78, RZ ;  /* 0x0000004e4cba7210 */ /* 0x000fca0007f3e0ff */
[----:B------:R-:W-:Y:S04]  /*de80*/  STL [R1+0x334], R186 ;  /* 0x000334ba01007387 */ /* 0x000fe80000100800 */
[----:B------:R-:W4:Y:S04]  /*de90*/  LDL.LU R168, [R1+0x2e4] ;  /* 0x0002e40001a87983 */ /* 0x000f280000300800 */
[----:B------:R-:W4:Y:S01]  /*dea0*/  LDL.LU R172, [R1+0x2c4] ;  /* 0x0002c40001ac7983 */ /* 0x000f220000300800 */
[C---:B------:R-:W-:Y:S02]  /*deb0*/  IMAD.SHL.U32 R183, R78.reuse, 0x20, RZ ;  /* 0x000000204eb77824 */ /* 0x040fe400078e00ff */
[C---:B------:R-:W-:Y:S01]  /*dec0*/  IMAD R182, R78.reuse, 0x1b, RZ ;  /* 0x0000001b4eb67824 */ /* 0x040fe200078e02ff */
[----:B------:R-:W-:Y:S01]  /*ded0*/  LEA.HI.X.SX32 R2, R78, R28, 0x1, P1 ;  /* 0x0000001c4e027211 */ /* 0x000fe200008f0eff */
[----:B------:R-:W4:Y:S01]  /*dee0*/  LDL.LU R170, [R1+0x2e8] ;  /* 0x0002e80001aa7983 */ /* 0x000f220000300800 */
[----:B------:R-:W-:-:S02]  /*def0*/  IADD3 R124, P4, PT, R76, R183, RZ ;  /* 0x000000b74c7c7210 */ /* 0x000fc40007f9e0ff */
[----:B------:R-:W-:Y:S01]  /*df00*/  IADD3 R134, P6, PT, R76, R182, RZ ;  /* 0x000000b64c867210 */ /* 0x000fe20007fde0ff */
[----:B------:R-:W4:Y:S01]  /*df10*/  LDL.LU R176, [R1+0x2ec] ;  /* 0x0002ec0001b07983 */ /* 0x000f220000300800 */
[-C--:B------:R-:W-:Y:S01]  /*df20*/  LEA.HI.X.SX32 R161, R183, R28.reuse, 0x1, P4 ;  /* 0x0000001cb7a17211 */ /* 0x080fe200020f0eff */
[----:B------:R-:W-:Y:S01]  /*df30*/  IMAD R183, R78, 0x18, RZ ;  /* 0x000000184eb77824 */ /* 0x000fe200078e02ff */
[C---:B------:R-:W-:Y:S01]  /*df40*/  IADD3 R132, P4, PT, R76.reuse, R181, RZ ;  /* 0x000000b54c847210 */ /* 0x040fe20007f9e0ff */
[----:B------:R-:W4:Y:S03]  /*df50*/  LDL.LU R174, [R1+0x2f0] ;  /* 0x0002f00001ae7983 */ /* 0x000f260000300800 */
[----:B------:R-:W-:Y:S01]  /*df60*/  LEA.HI.X.SX32 R169, R181, R28, 0x1, P4 ;  /* 0x0000001cb5a97211 */ /* 0x000fe200020f0eff */
[----:B------:R-:W4:Y:S01]  /*df70*/  LDL.LU R178, [R1+0x2f4] ;  /* 0x0002f40001b27983 */ /* 0x000f220000300800 */
[----:B------:R-:W-:-:S02]  /*df80*/  IADD3 R140, P4, PT, R76, R183, RZ ;  /* 0x000000b74c8c7210 */ /* 0x000fc40007f9e0ff */
[-C--:B------:R-:W-:Y:S01]  /*df90*/  LEA.HI.X.SX32 R171, R182, R28.reuse, 0x1, P6 ;  /* 0x0000001cb6ab7211 */ /* 0x080fe200030f0eff */
[C---:B------:R-:W-:Y:S01]  /*dfa0*/  IMAD R182, R78.reuse, 0x16, RZ ;  /* 0x000000164eb67824 */ /* 0x040fe200078e02ff */
[----:B------:R-:W-:Y:S01]  /*dfb0*/  LEA.HI.X.SX32 R177, R183, R28, 0x1, P4 ;  /* 0x0000001cb7b17211 */ /* 0x000fe200020f0eff */
[----:B------:R-:W-:-:S03]  /*dfc0*/  IMAD R183, R78, 0x15, RZ ;  /* 0x000000154eb77824 */ /* 0x000fc600078e02ff */
[C---:B------:R-:W-:Y:S02]  /*dfd0*/  IADD3 R144, P5, PT, R76.reuse, R182, RZ ;  /* 0x000000b64c907210 */ /* 0x040fe40007fbe0ff */
[----:B------:R-:W-:Y:S02]  /*dfe0*/  IADD3 R146, P4, PT, R76, R183, RZ ;  /* 0x000000b74c927210 */ /* 0x000fe40007f9e0ff */
[-C--:B------:R-:W-:Y:S02]  /*dff0*/  LEA.HI.X.SX32 R181, R182, R28.reuse, 0x1, P5 ;  /* 0x0000001cb6b57211 */ /* 0x080fe400028f0eff */
[----:B------:R-:W-:Y:S01]  /*e000*/  LEA.HI.X.SX32 R183, R183, R28, 0x1, P4 ;  /* 0x0000001cb7b77211 */ /* 0x000fe200020f0eff */
[----:B------:R-:W-:Y:S01]  /*e010*/  IMAD R185, R78, 0x17, RZ ;  /* 0x000000174eb97824 */ /* 0x000fe200078e02ff */
[----:B------:R1:W-:Y:S04]  /*e020*/  STL [R1+0x338], R2 ;  /* 0x0003380201007387 */ /* 0x0003e80000100800 */
[----:B------:R-:W4:Y:S01]  /*e030*/  LDL.LU R180, [R1+0x2f8] ;  /* 0x0002f80001b47983 */ /* 0x000f220000300800 */
[----:B------:R-:W-:-:S03]  /*e040*/  IADD3 R142, P6, PT, R76, R185, RZ ;  /* 0x000000b94c8e7210 */ /* 0x000fc60007fde0ff */
[----:B------:R-:W4:Y:S04]  /*e050*/  LDL.LU R184, [R1+0x2fc] ;  /* 0x0002fc0001b87983 */ /* 0x000f280000300800 */
[----:B------:R-:W4:Y:S04]  /*e060*/  LDL.LU R182, [R1+0x300] ;  /* 0x0003000001b67983 */ /* 0x000f280000300800 */
[----:B------:R-:W4:Y:S04]  /*e070*/  LDL.LU R68, [R1+0x2c8] ;  /* 0x0002c80001447983 */ /* 0x000f280000300800 */
[----:B------:R-:W4:Y:S01]  /*e080*/  LDL.LU R3, [R1+0x304] ;  /* 0x0003040001037983 */ /* 0x000f220000300800 */
[----:B------:R-:W-:-:S03]  /*e090*/  LEA.HI.X.SX32 R179, R185, R28, 0x1, P6 ;  /* 0x0000001cb9b37211 */ /* 0x000fc600030f0eff */
[----:B------:R-:W4:Y:S01]  /*e0a0*/  LDL.LU R0, [R1+0x308] ;  /* 0x0003080001007983 */ /* 0x000f220000300800 */
[----:B------:R-:W-:Y:S01]  /*e0b0*/  SHF.L.U64.HI R117, R111, 0x2, R117 ;  /* 0x000000026f757819 */ /* 0x000fe20000010275 */
[----:B------:R-:W-:Y:S01]  /*e0c0*/  IMAD R185, R78, 0x14, RZ ;  /* 0x000000144eb97824 */ /* 0x000fe200078e02ff */
[----:B------:R-:W-:Y:S01]  /*e0d0*/  SHF.L.U64.HI R78, R105, 0x2, R115 ;  /* 0x00000002694e7819 */ /* 0x000fe20000010273 */
[----:B------:R-:W-:Y:S02]  /*e0e0*/  IMAD.SHL.U32 R111, R111, 0x4, RZ ;  /* 0x000000046f6f7824 */ /* 0x000fe400078e00ff */
[----:B------:R-:W-:Y:S01]  /*e0f0*/  IMAD.SHL.U32 R105, R105, 0x4, RZ ;  /* 0x0000000469697824 */ /* 0x000fe200078e00ff */
[C---:B--2---:R-:W-:Y:S02]  /*e100*/  IADD3 R150, P1, PT, R76.reuse, R187, RZ ;  /* 0x000000bb4c967210 */ /* 0x044fe40007f3e0ff */
[C---:B---3--:R-:W-:Y:S02]  /*e110*/  IADD3 R152, P4, PT, R76.reuse, R160, RZ ;  /* 0x000000a04c987210 */ /* 0x048fe40007f9e0ff */
[----:B----4-:R-:W-:-:S02]  /*e120*/  IADD3 R154, P5, PT, R76, R158, RZ ;  /* 0x0000009e4c9a7210 */ /* 0x010fc40007fbe0ff */
[-C--:B------:R-:W-:Y:S02]  /*e130*/  LEA.HI.X.SX32 R187, R187, R28.reuse, 0x1, P1 ;  /* 0x0000001cbbbb7211 */ /* 0x080fe400008f0eff */
[-C--:B------:R-:W-:Y:S02]  /*e140*/  LEA.HI.X.SX32 R188, R160, R28.reuse, 0x1, P4 ;  /* 0x0000001ca0bc7211 */ /* 0x080fe400020f0eff */
[----:B-1----:R-:W-:Y:S02]  /*e150*/  LEA.HI.X.SX32 R2, R158, R28, 0x1, P5 ;  /* 0x0000001c9e027211 */ /* 0x002fe400028f0eff */
[C---:B------:R-:W-:Y:S02]  /*e160*/  IADD3 R156, P1, PT, R76.reuse, R164, RZ ;  /* 0x000000a44c9c7210 */ /* 0x040fe40007f3e0ff */
[C---:B------:R-:W-:Y:S02]  /*e170*/  IADD3 R158, P4, PT, R76.reuse, R162, RZ ;  /* 0x000000a24c9e7210 */ /* 0x040fe40007f9e0ff */
[----:B------:R-:W-:Y:S01]  /*e180*/  IADD3 R160, P5, PT, R76, R166, RZ ;  /* 0x000000a64ca07210 */ /* 0x000fe20007fbe0ff */
[----:B------:R1:W-:Y:S01]  /*e190*/  STL [R1+0x144], R2 ;  /* 0x0001440201007387 */ /* 0x0003e20000100800 */
[----:B------:R-:W-:-:S02]  /*e1a0*/  LEA.HI.X.SX32 R70, R164, R28, 0x1, P1 ;  /* 0x0000001ca4467211 */ /* 0x000fc400008f0eff */
[----:B------:R-:W-:-:S03]  /*e1b0*/  LEA.HI.X.SX32 R69, R162, R28, 0x1, P4 ;  /* 0x0000001ca2457211 */ /* 0x000fc600020f0eff */
[----:B------:R-:W-:Y:S01]  /*e1c0*/  STL [R1+0x148], R70 ;  /* 0x0001484601007387 */ /* 0x000fe20000100800 */
[----:B-1----:R-:W-:-:S03]  /*e1d0*/  LEA.HI.X.SX32 R2, R166, R28, 0x1, P5 ;  /* 0x0000001ca6027211 */ /* 0x002fc600028f0eff */
[----:B------:R-:W-:Y:S04]  /*e1e0*/  STL [R1+0x14c], R69 ;  /* 0x00014c4501007387 */ /* 0x000fe80000100800 */
[----:B------:R-:W-:Y:S04]  /*e1f0*/  STL [R1+0x150], R2 ;  /* 0x0001500201007387 */ /* 0x000fe80000100800 */
[----:B------:R-:W-:Y:S04]  /*e200*/  STL [R1+0x140], R117 ;  /* 0x0001407501007387 */ /* 0x000fe80000100800 */
[----:B------:R1:W-:Y:S04]  /*e210*/  STL [R1+0x13c], R111 ;  /* 0x00013c6f01007387 */ /* 0x0003e80000100800 */
[----:B------:R2:W-:Y:S01]  /*e220*/  STL [R1+0x138], R78 ;  /* 0x0001384e01007387 */ /* 0x0005e20000100800 */
[----:B-1----:R-:W-:-:S03]  /*e230*/  SHF.L.U64.HI R111, R99, 0x2, R113 ;  /* 0x00000002636f7819 */ /* 0x002fc60000010271 */
[----:B------:R1:W-:Y:S01]  /*e240*/  STL [R1+0x134], R105 ;  /* 0x0001346901007387 */ /* 0x0003e20000100800 */
[----:B--2---:R-:W-:-:S03]  /*e250*/  IMAD.SHL.U32 R78, R99, 0x4, RZ ;  /* 0x00000004634e7824 */ /* 0x004fc600078e00ff */
[----:B------:R-:W-:Y:S01]  /*e260*/  STL [R1+0x130], R111 ;  /* 0x0001306f01007387 */ /* 0x000fe20000100800 */
[----:B------:R-:W-:-:S03]  /*e270*/  IMAD.SHL.U32 R99, R93, 0x4, RZ ;  /* 0x000000045d637824 */ /* 0x000fc600078e00ff */
[----:B------:R2:W-:Y:S01]  /*e280*/  STL [R1+0x12c], R78 ;  /* 0x00012c4e01007387 */ /* 0x0005e20000100800 */
[----:B-1----:R-:W-:Y:S01]  /*e290*/  SHF.L.U64.HI R105, R93, 0x2, R109 ;  /* 0x000000025d697819 */ /* 0x002fe2000001026d */
[----:B------:R-:W-:-:S04]  /*e2a0*/  IMAD.SHL.U32 R93, R89, 0x4, RZ ;  /* 0x00000004595d7824 */ /* 0x000fc800078e00ff */
[----:B------:R-:W-:Y:S01]  /*e2b0*/  STL [R1+0x128], R105 ;  /* 0x0001286901007387 */ /* 0x000fe20000100800 */
[----:B--2---:R-:W-:-:S03]  /*e2c0*/  SHF.L.U64.HI R78, R89, 0x2, R107 ;  /* 0x00000002594e7819 */ /* 0x004fc6000001026b */
[----:B------:R-:W-:Y:S01]  /*e2d0*/  STL [R1+0x124], R99 ;  /* 0x0001246301007387 */ /* 0x000fe20000100800 */
[----:B------:R-:W-:-:S03]  /*e2e0*/  SHF.L.U64.HI R89, R85, 0x2, R103 ;  /* 0x0000000255597819 */ /* 0x000fc60000010267 */
[----:B------:R1:W-:Y:S04]  /*e2f0*/  STL [R1+0x120], R78 ;  /* 0x0001204e01007387 */ /* 0x0003e80000100800 */
[----:B------:R-:W-:Y:S01]  /*e300*/  STL [R1+0x11c], R93 ;  /* 0x00011c5d01007387 */ /* 0x000fe20000100800 */
[----:B-1----:R-:W-:Y:S01]  /*e310*/  IMAD.SHL.U32 R78, R85, 0x4, RZ ;  /* 0x00000004554e7824 */ /* 0x002fe200078e00ff */
[C---:B------:R-:W-:Y:S02]  /*e320*/  SHF.L.U64.HI R85, R81.reuse, 0x2, R101 ;  /* 0x0000000251557819 */ /* 0x040fe40000010265 */
[----:B------:R-:W-:Y:S01]  /*e330*/  STL [R1+0x118], R89 ;  /* 0x0001185901007387 */ /* 0x000fe20000100800 */
[----:B------:R-:W-:-:S03]  /*e340*/  IMAD.SHL.U32 R81, R81, 0x4, RZ ;  /* 0x0000000451517824 */ /* 0x000fc600078e00ff */
[----:B------:R1:W-:Y:S04]  /*e350*/  STL [R1+0x114], R78 ;  /* 0x0001144e01007387 */ /* 0x0003e80000100800 */
[----:B------:R-:W-:Y:S01]  /*e360*/  STL [R1+0x110], R85 ;  /* 0x0001105501007387 */ /* 0x000fe20000100800 */
[C---:B-1----:R-:W-:Y:S01]  /*e370*/  SHF.L.U64.HI R78, R67.reuse, 0x2, R97 ;  /* 0x00000002434e7819 */ /* 0x042fe20000010261 */
[----:B------:R-:W-:Y:S02]  /*e380*/  IMAD.SHL.U32 R67, R67, 0x4, RZ ;  /* 0x0000000443437824 */ /* 0x000fe400078e00ff */
[----:B------:R1:W-:Y:S04]  /*e390*/  STL [R1+0x10c], R81 ;  /* 0x00010c5101007387 */ /* 0x0003e80000100800 */
[----:B------:R2:W-:Y:S04]  /*e3a0*/  STL [R1+0x108], R78 ;  /* 0x0001084e01007387 */ /* 0x0005e80000100800 */
[----:B------:R3:W-:Y:S01]  /*e3b0*/  STL [R1+0x104], R67 ;  /* 0x0001044301007387 */ /* 0x0007e20000100800 */
[C---:B-1----:R-:W-:Y:S01]  /*e3c0*/  SHF.L.U64.HI R81, R65.reuse, 0x2, R95 ;  /* 0x0000000241517819 */ /* 0x042fe2000001025f */
[----:B--2---:R-:W-:-:S02]  /*e3d0*/  IMAD.SHL.U32 R78, R65, 0x4, RZ ;  /* 0x00000004414e7824 */ /* 0x004fc400078e00ff */
[C---:B------:R-:W-:Y:S01]  /*e3e0*/  IMAD.SHL.U32 R65, R63.reuse, 0x4, RZ ;  /* 0x000000043f417824 */ /* 0x040fe200078e00ff */
[----:B---3--:R-:W-:Y:S01]  /*e3f0*/  SHF.L.U64.HI R67, R63, 0x2, R91 ;  /* 0x000000023f437819 */ /* 0x008fe2000001025b */
[----:B------:R-:W-:Y:S01]  /*e400*/  STL [R1+0x100], R81 ;  /* 0x0001005101007387 */ /* 0x000fe20000100800 */
[C---:B------:R-:W-:Y:S01]  /*e410*/  SHF.L.U64.HI R63, R61.reuse, 0x2, R87 ;  /* 0x000000023d3f7819 */ /* 0x040fe20000010257 */
[----:B------:R-:W-:Y:S02]  /*e420*/  IMAD.SHL.U32 R61, R61, 0x4, RZ ;  /* 0x000000043d3d7824 */ /* 0x000fe400078e00ff */
[----:B------:R-:W-:Y:S04]  /*e430*/  STL [R1+0xfc], R78 ;  /* 0x0000fc4e01007387 */ /* 0x000fe80000100800 */
[----:B------:R-:W-:Y:S04]  /*e440*/  STL [R1+0xf8], R67 ;  /* 0x0000f84301007387 */ /* 0x000fe80000100800 */
        /* <DEDUP_REMOVED lines=109> */
[----:B------:R2:W-:Y:S01]  /*eb20*/  STL [R1+0x18], R8 ;  /* 0x0000180801007387 */ /* 0x0005e20000100800 */
[----:B------:R-:W-:-:S03]  /*eb30*/  IADD3 R162, P1, PT, R76, R168, RZ ;  /* 0x000000a84ca27210 */ /* 0x000fc60007f3e0ff */
[----:B------:R3:W-:Y:S01]  /*eb40*/  STL [R1+0x14], R7 ;  /* 0x0000140701007387 */ /* 0x0007e20000100800 */
[C---:B-1----:R-:W-:Y:S01]  /*eb50*/  SHF.L.U64.HI R10, R6.reuse, 0x2, R14 ;  /* 0x00000002060a7819 */ /* 0x042fe2000001020e */
[----:B--2---:R-:W-:Y:S01]  /*eb60*/  IMAD.SHL.U32 R8, R6, 0x4, RZ ;  /* 0x0000000406087824 */ /* 0x004fe200078e00ff */
[----:B------:R-:W-:Y:S01]  /*eb70*/  IADD3 R164, P4, PT, R76, R172, RZ ;  /* 0x000000ac4ca47210 */ /* 0x000fe20007f9e0ff */
[C---:B------:R-:W-:Y:S01]  /*eb80*/  IMAD.SHL.U32 R6, R5.reuse, 0x4, RZ ;  /* 0x0000000405067824 */ /* 0x040fe200078e00ff */
[----:B---3--:R-:W-:Y:S01]  /*eb90*/  SHF.L.U64.HI R7, R5, 0x2, R11 ;  /* 0x0000000205077819 */ /* 0x008fe2000001020b */
[----:B------:R-:W-:Y:S01]  /*eba0*/  STL [R1+0x10], R10 ;  /* 0x0000100a01007387 */ /* 0x000fe20000100800 */
[----:B------:R-:W-:-:S03]  /*ebb0*/  SHF.L.U64.HI R5, R252, 0x2, R9 ;  /* 0x00000002fc057819 */ /* 0x000fc60000010209 */
[----:B------:R-:W-:Y:S01]  /*ebc0*/  STL [R1+0xc], R8 ;  /* 0x00000c0801007387 */ /* 0x000fe20000100800 */
[----:B------:R-:W-:-:S03]  /*ebd0*/  LEA.HI.X.SX32 R2, R168, R28, 0x1, P1 ;  /* 0x0000001ca8027211 */ /* 0x000fc600008f0eff */
[----:B------:R-:W-:Y:S01]  /*ebe0*/  STL [R1+0x8], R7 ;  /* 0x0000080701007387 */ /* 0x000fe20000100800 */
[----:B------:R-:W-:-:S03]  /*ebf0*/  LEA.HI.X.SX32 R186, R172, R28, 0x1, P4 ;  /* 0x0000001cacba7211 */ /* 0x000fc600020f0eff */
[----:B------:R-:W2:Y:S01]  /*ec00*/  LDL.LU R61, [R1+0x144] ;  /* 0x00014400013d7983 */ /* 0x000ea20000300800 */
[----:B------:R-:W-:-:S03]  /*ec10*/  SHF.L.U64.HI R85, R86, 0x2, R123 ;  /* 0x0000000256557819 */ /* 0x000fc6000001027b */
[----:B------:R-:W-:Y:S01]  /*ec20*/  STL [R1+0x4], R6 ;  /* 0x0000040601007387 */ /* 0x000fe20000100800 */
[----:B------:R-:W-:-:S03]  /*ec30*/  SHF.L.U64.HI R87, R88, 0x2, R125 ;  /* 0x0000000258577819 */ /* 0x000fc6000001027d */
[----:B------:R-:W3:Y:S01]  /*ec40*/  LDL R63, [R1+0x148] ;  /* 0x00014800013f7983 */ /* 0x000ee20000100800 */
[----:B------:R-:W-:-:S03]  /*ec50*/  SHF.L.U64.HI R123, R124, 0x2, R161 ;  /* 0x000000027c7b7819 */ /* 0x000fc600000102a1 */
[----:B------:R1:W-:Y:S01]  /*ec60*/  STL [R1], R5 ;  /* 0x0000000501007387 */ /* 0x0003e20000100800 */
[----:B------:R-:W-:Y:S02]  /*ec70*/  SHF.L.U64.HI R125, R126, 0x2, R163 ;  /* 0x000000027e7d7819 */ /* 0x000fe400000102a3 */
[----:B------:R-:W-:Y:S01]  /*ec80*/  SHF.L.U64.HI R161, R162, 0x2, R2 ;  /* 0x00000002a2a17819 */ /* 0x000fe20000010202 */
[----:B------:R-:W4:Y:S01]  /*ec90*/  LDL.LU R65, [R1+0x14c] ;  /* 0x00014c0001417983 */ /* 0x000f220000300800 */
[----:B------:R-:W-:-:S03]  /*eca0*/  SHF.L.U64.HI R163, R164, 0x2, R186 ;  /* 0x00000002a4a37819 */ /* 0x000fc600000102ba */
[----:B------:R-:W2:Y:S04]  /*ecb0*/  LDL.LU R67, [R1+0x150] ;  /* 0x0001500001437983 */ /* 0x000ea80000300800 */
[----:B------:R-:W2:Y:S04]  /*ecc0*/  LDL.LU R2, [R1+0x338] ;  /* 0x0003380001027983 */ /* 0x000ea80000300800 */
[----:B------:R-:W2:Y:S01]  /*ecd0*/  LDL.LU R186, [R1+0x334] ;  /* 0x0003340001ba7983 */ /* 0x000ea20000300800 */
[C---:B------:R-:W-:Y:S02]  /*ece0*/  IADD3 R166, P5, PT, R76.reuse, R170, RZ ;  /* 0x000000aa4ca67210 */ /* 0x040fe40007fbe0ff */
[----:B------:R-:W-:-:S02]  /*ecf0*/  IADD3 R168, P1, PT, R76, R176, RZ ;  /* 0x000000b04ca87210 */ /* 0x000fc40007f3e0ff */
[----:B------:R-:W-:Y:S02]  /*ed00*/  LEA.HI.X.SX32 R73, R170, R28, 0x1, P5 ;  /* 0x0000001caa497211 */ /* 0x000fe400028f0eff */
[C---:B------:R-:W-:Y:S02]  /*ed10*/  IADD3 R170, P4, PT, R76.reuse, R174, RZ ;  /* 0x000000ae4caa7210 */ /* 0x040fe40007f9e0ff */
[----:B------:R-:W-:Y:S02]  /*ed20*/  IADD3 R172, P5, PT, R76, R178, RZ ;  /* 0x000000b24cac7210 */ /* 0x000fe40007fbe0ff */
[-C--:B------:R-:W-:Y:S02]  /*ed30*/  LEA.HI.X.SX32 R72, R176, R28.reuse, 0x1, P1 ;  /* 0x0000001cb0487211 */ /* 0x080fe400008f0eff */
[-C--:B------:R-:W-:Y:S02]  /*ed40*/  LEA.HI.X.SX32 R74, R174, R28.reuse, 0x1, P4 ;  /* 0x0000001cae4a7211 */ /* 0x080fe400020f0eff */
[----:B------:R-:W-:-:S02]  /*ed50*/  LEA.HI.X.SX32 R77, R178, R28, 0x1, P5 ;  /* 0x0000001cb24d7211 */ /* 0x000fc400028f0eff */
[C---:B------:R-:W-:Y:S02]  /*ed60*/  IADD3 R174, P1, PT, R76.reuse, R180, RZ ;  /* 0x000000b44cae7210 */ /* 0x040fe40007f3e0ff */
[C---:B------:R-:W-:Y:S02]  /*ed70*/  IADD3 R176, P4, PT, R76.reuse, R184, RZ ;  /* 0x000000b84cb07210 */ /* 0x040fe40007f9e0ff */
[----:B------:R-:W-:Y:S01]  /*ed80*/  IADD3 R178, P5, PT, R76, R182, RZ ;  /* 0x000000b64cb27210 */ /* 0x000fe20007fbe0ff */
[----:B------:R-:W-:Y:S01]  /*ed90*/  VIADD R75, R75, 0x3f ;  /* 0x0000003f4b4b7836 */ /* 0x000fe20000000000 */
[-C--:B------:R-:W-:Y:S02]  /*eda0*/  LEA.HI.X.SX32 R71, R180, R28.reuse, 0x1, P1 ;  /* 0x0000001cb4477211 */ /* 0x080fe400008f0eff */
[-C--:B------:R-:W-:Y:S02]  /*edb0*/  LEA.HI.X.SX32 R70, R184, R28.reuse, 0x1, P4 ;  /* 0x0000001cb8467211 */ /* 0x080fe400020f0eff */
[----:B------:R-:W-:-:S02]  /*edc0*/  LEA.HI.X.SX32 R69, R182, R28, 0x1, P5 ;  /* 0x0000001cb6457211 */ /* 0x000fc400028f0eff */
[C---:B------:R-:W-:Y:S02]  /*edd0*/  IADD3 R148, P6, PT, R76.reuse, R185, RZ ;  /* 0x000000b94c947210 */ /* 0x040fe40007fde0ff */
[C---:B------:R-:W-:Y:S02]  /*ede0*/  IADD3 R180, P1, PT, R76.reuse, R68, RZ ;  /* 0x000000444cb47210 */ /* 0x040fe40007f3e0ff */
[C---:B------:R-:W-:Y:S02]  /*edf0*/  IADD3 R182, P4, PT, R76.reuse, R3, RZ ;  /* 0x000000034cb67210 */ /* 0x040fe40007f9e0ff */
[----:B------:R-:W-:Y:S02]  /*ee00*/  IADD3 R184, P5, PT, R76, R0, RZ ;  /* 0x000000004cb87210 */ /* 0x000fe40007fbe0ff */
[-C--:B------:R-:W-:Y:S02]  /*ee10*/  LEA.HI.X.SX32 R185, R185, R28.reuse, 0x1, P6 ;  /* 0x0000001cb9b97211 */ /* 0x080fe400030f0eff */
[----:B------:R-:W-:-:S02]  /*ee20*/  LEA.HI.X.SX32 R68, R68, R28, 0x1, P1 ;  /* 0x0000001c44447211 */ /* 0x000fc400008f0eff */
[-C--:B------:R-:W-:Y:S02]  /*ee30*/  LEA.HI.X.SX32 R3, R3, R28.reuse, 0x1, P4 ;  /* 0x0000001c03037211 */ /* 0x080fe400020f0eff */
[----:B------:R-:W-:Y:S02]  /*ee40*/  LEA.HI.X.SX32 R0, R0, R28, 0x1, P5 ;  /* 0x0000001c00007211 */ /* 0x000fe400028f0eff */
[----:B------:R-:W-:Y:S02]  /*ee50*/  SHF.L.U64.HI R76, R76, 0x2, R28 ;  /* 0x000000024c4c7819 */ /* 0x000fe4000001021c */
[----:B------:R-:W-:Y:S01]  /*ee60*/  SHF.R.S32.HI R28, RZ, 0x1f, R75 ;  /* 0x0000001fff1c7819 */ /* 0x000fe2000001144b */
[----:B------:R-:W-:-:S03]  /*ee70*/  IMAD.SHL.U32 R78, R4, 0x4, RZ ;  /* 0x00000004044e7824 */ /* 0x000fc600078e00ff */
[----:B------:R-:W-:Y:S02]  /*ee80*/  LEA.HI R28, R28, R75, RZ, 0x6 ;  /* 0x0000004b1c1c7211 */ /* 0x000fe400078f30ff */
[----:B------:R-:W-:Y:S01]  /*ee90*/  SHF.L.U64.HI R189, R4, 0x2, R189 ;  /* 0x0000000204bd7819 */ /* 0x000fe200000102bd */
[----:B------:R-:W1:Y:S01]  /*eea0*/  LDC R75, c[0x0][0x3a0] ;  /* 0x0000e800ff4b7b82 */ /* 0x000e620000000800 */
[----:B------:R-:W-:Y:S02]  /*eeb0*/  SHF.L.U64.HI R109, R110, 0x2, R147 ;  /* 0x000000026e6d7819 */ /* 0x000fe40000010293 */
[----:B------:R-:W-:Y:S02]  /*eec0*/  SHF.L.U64.HI R147, R148, 0x2, R185 ;  /* 0x0000000294937819 */ /* 0x000fe400000102b9 */
[----:B------:R-:W-:Y:S02]  /*eed0*/  SHF.R.S32.HI R4, RZ, 0x6, R28 ;  /* 0x00000006ff047819 */ /* 0x000fe4000001141c */
[----:B------:R-:W-:-:S02]  /*eee0*/  SHF.L.U64.HI R89, R90, 0x2, R127 ;  /* 0x000000025a597819 */ /* 0x000fc4000001027f */
[----:B------:R-:W-:Y:S02]  /*eef0*/  SHF.L.U64.HI R91, R92, 0x2, R129 ;  /* 0x000000025c5b7819 */ /* 0x000fe40000010281 */
[----:B------:R-:W-:Y:S02]  /*ef00*/  SHF.L.U64.HI R127, R128, 0x2, R165 ;  /* 0x00000002807f7819 */ /* 0x000fe400000102a5 */
[----:B------:R-:W-:Y:S02]  /*ef10*/  SHF.L.U64.HI R93, R94, 0x2, R131 ;  /* 0x000000025e5d7819 */ /* 0x000fe40000010283 */
[----:B------:R-:W-:Y:S02]  /*ef20*/  SHF.L.U64.HI R129, R130, 0x2, R167 ;  /* 0x0000000282817819 */ /* 0x000fe400000102a7 */
[----:B------:R-:W-:Y:S02]  /*ef30*/  SHF.L.U64.HI R165, R166, 0x2, R73 ;  /* 0x00000002a6a57819 */ /* 0x000fe40000010249 */
[----:B------:R-:W-:Y:S01]  /*ef40*/  SHF.L.U64.HI R95, R96, 0x2, R133 ;  /* 0x00000002605f7819 */ /* 0x000fe20000010285 */
[----:B------:R1:W5:Y:S01]  /*ef50*/  LDL.LU R73, [R1+0x330] ;  /* 0x0003300001497983 */ /* 0x0003620000300800 */
[----:B------:R-:W-:-:S02]  /*ef60*/  SHF.L.U64.HI R131, R132, 0x2, R169 ;  /* 0x0000000284837819 */ /* 0x000fc400000102a9 */
[----:B------:R-:W-:Y:S02]  /*ef70*/  SHF.L.U64.HI R167, R168, 0x2, R72 ;  /* 0x00000002a8a77819 */ /* 0x000fe40000010248 */
[----:B-1----:R-:W-:Y:S01]  /*ef80*/  VIMNMX R5, PT, PT, R4, 0x2, !PT ;  /* 0x0000000204057848 */ /* 0x002fe20007fe0100 */
[----:B------:R1:W5:Y:S01]  /*ef90*/  LDL.LU R72, [R1+0x32c] ;  /* 0x00032c0001487983 */ /* 0x0003620000300800 */
[----:B------:R-:W-:Y:S02]  /*efa0*/  SHF.L.U64.HI R97, R98, 0x2, R135 ;  /* 0x0000000262617819 */ /* 0x000fe40000010287 */
[----:B------:R-:W-:Y:S02]  /*efb0*/  SHF.L.U64.HI R133, R134, 0x2, R171 ;  /* 0x0000000286857819 */ /* 0x000fe400000102ab */
[----:B------:R-:W-:Y:S02]  /*efc0*/  SHF.L.U64.HI R169, R170, 0x2, R74 ;  /* 0x00000002aaa97819 */ /* 0x000fe4000001024a */
[----:B------:R-:W-:Y:S01]  /*efd0*/  SHF.L.U64.HI R99, R100, 0x2, R137 ;  /* 0x0000000264637819 */ /* 0x000fe20000010289 */
[----:B------:R1:W5:Y:S01]  /*efe0*/  LDL.LU R74, [R1+0x328] ;  /* 0x00032800014a7983 */ /* 0x0003620000300800 */
[----:B------:R-:W-:-:S02]  /*eff0*/  SHF.L.U64.HI R135, R136, 0x2, R173 ;  /* 0x0000000288877819 */ /* 0x000fc400000102ad */
[----:B------:R-:W-:Y:S02]  /*f000*/  SHF.L.U64.HI R171, R172, 0x2, R77 ;  /* 0x00000002acab7819 */ /* 0x000fe4000001024d */
[----:B------:R-:W-:Y:S01]  /*f010*/  SHF.L.U64.HI R101, R102, 0x2, R139 ;  /* 0x0000000266657819 */ /* 0x000fe2000001028b */
[----:B------:R1:W5:Y:S01]  /*f020*/  LDL.LU R77, [R1+0x324] ;  /* 0x00032400014d7983 */ /* 0x0003620000300800 */
[----:B------:R-:W-:Y:S02]  /*f030*/  SHF.L.U64.HI R137, R138, 0x2, R175 ;  /* 0x000000028a897819 */ /* 0x000fe400000102af */
[----:B------:R-:W-:Y:S01]  /*f040*/  SHF.L.U64.HI R173, R174, 0x2, R71 ;  /* 0x00000002aead7819 */ /* 0x000fe20000010247 */
[----:B------:R-:W-:Y:S01]  /*f050*/  VIADD R5, R5, 0xffffffff ;  /* 0xffffffff05057836 */ /* 0x000fe20000000000 */
[----:B------:R-:W-:Y:S01]  /*f060*/  SHF.L.U64.HI R103, R104, 0x2, R141 ;  /* 0x0000000268677819 */ /* 0x000fe2000001028d */
[----:B------:R1:W5:Y:S01]  /*f070*/  LDL.LU R71, [R1+0x320] ;  /* 0x0003200001477983 */ /* 0x0003620000300800 */
[----:B------:R-:W-:-:S02]  /*f080*/  SHF.L.U64.HI R139, R140, 0x2, R177 ;  /* 0x000000028c8b7819 */ /* 0x000fc400000102b1 */
[----:B------:R-:W-:Y:S02]  /*f090*/  SHF.L.U64.HI R175, R176, 0x2, R70 ;  /* 0x00000002b0af7819 */ /* 0x000fe40000010246 */
[----:B------:R-:W-:Y:S01]  /*f0a0*/  SHF.L.U64.HI R105, R106, 0x2, R143 ;  /* 0x000000026a697819 */ /* 0x000fe2000001028f */
[----:B------:R1:W5:Y:S01]  /*f0b0*/  LDL.LU R70, [R1+0x31c] ;  /* 0x00031c0001467983 */ /* 0x0003620000300800 */
        /* <DEDUP_REMOVED lines=10> */
[----:B------:R1:W5:Y:S04]  /*f160*/  LDL.LU R3, [R1+0x310] ;  /* 0x0003100001037983 */ /* 0x0003680000300800 */
[----:B------:R1:W5:Y:S04]  /*f170*/  LDL.LU R0, [R1+0x30c] ;  /* 0x00030c0001007983 */ /* 0x0003680000300800 */
[----:B------:R1:W-:Y:S01]  /*f180*/  STL [R1+0x144], R5 ;  /* 0x0001440501007387 */ /* 0x0003e20000100800 */
[----:B------:R-:W-:-:S02]  /*f190*/  SHF.L.U64.HI R81, R82, 0x2, R119 ;  /* 0x0000000252517819 */ /* 0x000fc40000010277 */
[----:B------:R-:W-:Y:S01]  /*f1a0*/  SHF.L.U64.HI R83, R84, 0x2, R121 ;  /* 0x0000000254537819 */ /* 0x000fe20000010279 */
[----:B------:R-:W-:Y:S01]  /*f1b0*/  VIADD R6, R4, 0xfffffffd ;  /* 0xfffffffd04067836 */ /* 0x000fe20000000000 */
[----:B------:R-:W-:Y:S02]  /*f1c0*/  SHF.L.U64.HI R111, R112, 0x2, R149 ;  /* 0x00000002706f7819 */ /* 0x000fe40000010295 */
[----:B------:R-:W-:Y:S02]  /*f1d0*/  SHF.L.U64.HI R113, R114, 0x2, R151 ;  /* 0x0000000272717819 */ /* 0x000fe40000010297 */
[----:B------:R-:W-:Y:S02]  /*f1e0*/  SHF.L.U64.HI R115, R116, 0x2, R153 ;  /* 0x0000000274737819 */ /* 0x000fe40000010299 */
[----:B------:R-:W-:Y:S02]  /*f1f0*/  SHF.L.U64.HI R117, R118, 0x2, R155 ;  /* 0x0000000276757819 */ /* 0x000fe4000001029b */
[----:B------:R-:W-:-:S02]  /*f200*/  SHF.L.U64.HI R119, R120, 0x2, R157 ;  /* 0x0000000278777819 */ /* 0x000fc4000001029d */
[----:B------:R-:W-:Y:S01]  /*f210*/  SHF.L.U64.HI R121, R122, 0x2, R159 ;  /* 0x000000027a797819 */ /* 0x000fe2000001029f */
[----:B------:R-:W-:Y:S01]  /*f220*/  VIADD R75, R75, 0xffffff40 ;  /* 0xffffff404b4b7836 */ /* 0x000fe20000000000 */
[----:B------:R-:W-:Y:S01]  /*f230*/  SHF.L.U64.HI R251, R250, 0x2, R251 ;  /* 0x00000002fafb7819 */ /* 0x000fe200000102fb */
[----:B------:R-:W-:Y:S01]  /*f240*/  IMAD.SHL.U32 R252, R252, 0x4, RZ ;  /* 0x00000004fcfc7824 */ /* 0x000fe200078e00ff */
        /* <DEDUP_REMOVED lines=65> */
[----:B------:R-:W-:-:S02]  /*f660*/  IMAD.SHL.U32 R82, R82, 0x4, RZ ;  /* 0x0000000452527824 */ /* 0x000fc400078e00ff */
[----:B------:R-:W-:Y:S02]  /*f670*/  IMAD.SHL.U32 R84, R84, 0x4, RZ ;  /* 0x0000000454547824 */ /* 0x000fe400078e00ff */
[----:B------:R-:W-:Y:S02]  /*f680*/  IMAD.SHL.U32 R86, R86, 0x4, RZ ;  /* 0x0000000456567824 */ /* 0x000fe400078e00ff */
[----:B------:R-:W-:Y:S02]  /*f690*/  IMAD.SHL.U32 R88, R88, 0x4, RZ ;  /* 0x0000000458587824 */ /* 0x000fe400078e00ff */
[----:B------:R-:W-:Y:S02]  /*f6a0*/  IMAD.SHL.U32 R90, R90, 0x4, RZ ;  /* 0x000000045a5a7824 */ /* 0x000fe400078e00ff */
[----:B------:R-:W-:Y:S02]  /*f6b0*/  IMAD.SHL.U32 R92, R92, 0x4, RZ ;  /* 0x000000045c5c7824 */ /* 0x000fe400078e00ff */
        /* <DEDUP_REMOVED lines=20> */
[----:B------:R-:W-:Y:S01]  /*f800*/  IMAD.SHL.U32 R134, R134, 0x4, RZ ;  /* 0x0000000486867824 */ /* 0x000fe200078e00ff */
[----:B--2---:R-:W-:Y:S02]  /*f810*/  SHF.L.U64.HI R185, R186, 0x2, R2 ;  /* 0x00000002bab97819 */ /* 0x004fe40000010202 */
[----:B------:R-:W2:Y:S01]  /*f820*/  S2R R2, SR_TID.X ;  /* 0x0000000000027919 */ /* 0x000ea20000002100 */
[----:B------:R-:W-:Y:S01]  /*f830*/  SHF.L.U64.HI R153, R154, 0x2, R61 ;  /* 0x000000029a997819 */ /* 0x000fe2000001023d */
[----:B------:R-:W-:Y:S01]  /*f840*/  IMAD.SHL.U32 R136, R136, 0x4, RZ ;  /* 0x0000000488887824 */ /* 0x000fe200078e00ff */
[----:B---3--:R-:W-:Y:S01]  /*f850*/  SHF.L.U64.HI R155, R156, 0x2, R63 ;  /* 0x000000029c9b7819 */ /* 0x008fe2000001023f */
[----:B------:R-:W-:Y:S01]  /*f860*/  IMAD.SHL.U32 R138, R138, 0x4, RZ ;  /* 0x000000048a8a7824 */ /* 0x000fe200078e00ff */
[----:B----4-:R-:W-:Y:S01]  /*f870*/  SHF.L.U64.HI R157, R158, 0x2, R65 ;  /* 0x000000029e9d7819 */ /* 0x010fe20000010241 */
        /* <DEDUP_REMOVED lines=14> */
[----:B------:R-:W-:Y:S01]  /*f960*/  IMAD.SHL.U32 R166, R166, 0x4, RZ ;  /* 0x00000004a6a67824 */ /* 0x000fe200078e00ff */
[----:B--2---:R-:W-:Y:S01]  /*f970*/  LOP3.LUT R2, R2, 0x7f, RZ, 0xc0, !PT ;  /* 0x0000007f02027812 */ /* 0x004fe200078ec0ff */
        /* <DEDUP_REMOVED lines=10> */
[----:B------:R-:W-:Y:S02]  /*fa20*/  IMAD.MOV.U32 R4, RZ, RZ, RZ ;  /* 0x000000ffff047224 */ /* 0x000fe400078e00ff */
[----:B------:R-:W-:Y:S01]  /*fa30*/  IMAD.MOV.U32 R187, RZ, RZ, RZ ;  /* 0x000000ffffbb7224 */ /* 0x000fe200078e00ff */
[----:B------:R-:W-:Y:S01]  /*fa40*/  UMOV UR26, 0x1 ;  /* 0x00000001001a7882 */ /* 0x000fe20000000000 */
[----:B------:R-:W-:Y:S01]  /*fa50*/  UMOV UR27, 0x2 ;  /* 0x00000002001b7882 */ /* 0x000fe20000000000 */
[----:B------:R-:W-:Y:S01]  /*fa60*/  UMOV UR5, URZ ;  /* 0x000000ff00057c82 */ /* 0x000fe20008000000 */
[----:B------:R-:W-:Y:S01]  /*fa70*/  UMOV UR6, URZ ;  /* 0x000000ff00067c82 */ /* 0x000fe20008000000 */
[----:B-1----:R-:W-:-:S05]  /*fa80*/  UMOV UR7, URZ ;  /* 0x000000ff00077c82 */ /* 0x002fca0008000000 */
.L_x_11:
[----:B------:R-:W-:Y:S01]  /*fa90*/  IMAD.U32 R4, R4, -0x80000000, RZ ;  /* 0x8000000004047824 */ /* 0x000fe200078e00ff */
[----:B------:R-:W-:-:S03]  /*faa0*/  UIADD3 UR6, UPT, UPT, UR6, 0x1, URZ ;  /* 0x0000000106067890 */ /* 0x000fc6000fffe0ff */
[----:B------:R-:W1:Y:S01]  /*fab0*/  SYNCS.PHASECHK.TRANS64.TRYWAIT P1, [UR8], R4 ;  /* 0x00000004ff0075a7 */ /* 0x000e620008021108 */
[----:B------:R-:W-:-:S04]  /*fac0*/  UISETP.GT.AND UP1, UPT, UR6, 0x1, UPT ;  /* 0x000000010600788c */ /* 0x000fc8000bf24270 */
[----:B------:R-:W-:-:S04]  /*fad0*/  USEL UR6, UR6, URZ, !UP1 ;  /* 0x000000ff06067287 */ /* 0x000fc8000c800000 */
[----:B------:R-:W-:Y:S01]  /*fae0*/  ULEA UR4, UR6, UR10, 0xf ;  /* 0x0000000a06047291 */ /* 0x000fe2000f8e78ff */
[----:B-1----:R-:W-:Y:S11]  /*faf0*/  @!P1 BRA `(.L_x_9) ;  /* 0x0000006c00fc9947 */ /* 0x002ff60003800000 */
.L_x_17:
[----:B------:R-:W-:-:S04]  /*fb00*/  DEPBAR.LE SB0, 0x2 ;  /* 0x000080800000791a */ /* 0x000fc80000000000 */
[----:B------:R-:W-:Y:S01]  /*fb10*/  LEA R188, R2, UR4, 0x8 ;  /* 0x0000000402bc7c11 */ /* 0x000fe2000f8e40ff */
[----:B------:R-:W-:Y:S01]  /*fb20*/  BAR.SYNC.DEFER_BLOCKING 0x0 ;  /* 0x0000000000007b1d */ /* 0x000fe20000010000 */
[----:B------:R-:W-:Y:S02]  /*fb30*/  UIADD3 UR5, UPT, UPT, UR5, 0x1, URZ ;  /* 0x0000000105057890 */ /* 0x000fe4000fffe0ff */
[----:B------:R-:W-:Y:S02]  /*fb40*/  ULEA UR8, UR26, UR10, 0x3 ;  /* 0x0000000a1a087291 */ /* 0x000fe4000f8e18ff */
[----:B------:R-:W-:Y:S02]  /*fb50*/  UISETP.GT.AND UP1, UPT, UR5, 0x2, UPT ;  /* 0x000000020500788c */ /* 0x000fe4000bf24270 */
[----:B------:R-:W-:Y:S02]  /*fb60*/  UIADD3 UR8, UPT, UPT, UR8, 0x28000, URZ ;  /* 0x0002800008087890 */ /* 0x000fe4000fffe0ff */
[----:B------:R-:W-:Y:S01]  /*fb70*/  USEL UR5, UR5, URZ, !UP1 ;  /* 0x000000ff05057287 */ /* 0x000fe2000c800000 */
[----:B------:R-:W-:Y:S01]  /*fb80*/  UMOV UR4, UR7 ;  /* 0x0000000700047c82 */ /* 0x000fe20008000000 */
        /* <DEDUP_REMOVED lines=16> */
[----:B-1----:R1:W-:Y:S01]  /*fc90*/  STTM.x64 tmem[UR12+0x80], R4 ;  /* 0x00008004000079ed */ /* 0x0023e2000834000c */
[----:B------:R-:W2:Y:S02]  /*fca0*/  FENCE.VIEW.ASYNC.T ;  /* 0x00000000000073c6 */ /* 0x000ea40000000200 */
[----:B--2---:R-:W-:Y:S06]  /*fcb0*/  BAR.SYNC.DEFER_BLOCKING 0x0 ;  /* 0x0000000000007b1d */ /* 0x004fec0000010000 */
[----:B------:R-:W-:Y:S05]  /*fcc0*/  @P0 BRA `(.L_x_10) ;  /* 0x0000000000d80947 */ /* 0x000fea0003800000 */
[----:B------:R-:W-:Y:S01]  /*fcd0*/  ULEA UR9, UR5, UR10, 0xf ;  /* 0x0000000a05097291 */ /* 0x000fe2000f8e78ff */
[----:B------:R-:W-:Y:S01]  /*fce0*/  UMOV UR7, URZ ;  /* 0x000000ff00077c82 */ /* 0x000fe20008000000 */
[----:B------:R-:W-:Y:S02]  /*fcf0*/  UIADD3 UR28, UPT, UPT, UR11, 0x88, URZ ;  /* 0x000000880b1c7890 */ /* 0x000fe4000fffe0ff */
[----:B------:R-:W-:Y:S02]  /*fd00*/  USHF.R.U32.HI UR9, URZ, 0x4, UR9 ;  /* 0x00000004ff097899 */ /* 0x000fe40008011609 */
[----:B------:R-:W-:Y:S02]  /*fd10*/  UIADD3 UR29, UPT, UPT, UR11, 0x90, URZ ;  /* 0x000000900b1d7890 */ /* 0x000fe4000fffe0ff */
[----:B------:R-:W-:Y:S02]  /*fd20*/  USGXT.U32 UR18, UR9, 0xe ;  /* 0x0000000e0912789a */ /* 0x000fe40008000000 */
[----:B------:R-:W-:-:S02]  /*fd30*/  UIADD3 UR46, UPT, UPT, UR11, 0x98, URZ ;  /* 0x000000980b2e7890 */ /* 0x000fc4000fffe0ff */
[----:B------:R-:W-:Y:S02]  /*fd40*/  UIADD3 UR20, UP1, UPT, UR18, 0x2, URZ ;  /* 0x0000000212147890 */ /* 0x000fe4000ff3e0ff */
[----:B------:R-:W-:Y:S02]  /*fd50*/  UIADD3 UR47, UPT, UPT, UR11, 0xa0, URZ ;  /* 0x000000a00b2f7890 */ /* 0x000fe4000fffe0ff */
[----:B------:R-:W-:Y:S02]  /*fd60*/  UIADD3.X UR21, UPT, UPT, UR7, 0x40004040, URZ, UP1, !UPT ;  /* 0x4000404007157890 */ /* 0x000fe40008ffe4ff */
[----:B------:R-:W-:Y:S02]  /*fd70*/  UIADD3 UR38, UP1, UPT, UR20, 0x2, URZ ;  /* 0x0000000214267890 */ /* 0x000fe4000ff3e0ff */
[----:B------:R-:W-:Y:S02]  /*fd80*/  UIADD3 UR40, UP2, UPT, UR20, 0x4, URZ ;  /* 0x0000000414287890 */ /* 0x000fe4000ff5e0ff */
[----:B------:R-:W-:-:S02]  /*fd90*/  UIADD3 UR42, UP3, UPT, UR20, 0x3fe, URZ ;  /* 0x000003fe142a7890 */ /* 0x000fc4000ff7e0ff */
[----:B------:R-:W-:Y:S02]  /*fda0*/  UIADD3 UR44, UP4, UPT, UR20, 0x400, URZ ;  /* 0x00000400142c7890 */ /* 0x000fe4000ff9e0ff */
[----:B------:R-:W-:Y:S02]  /*fdb0*/  UIADD3 UR22, UP5, UPT, UR20, 0x402, URZ ;  /* 0x0000040214167890 */ /* 0x000fe4000ffbe0ff */
[----:B------:R-:W-:Y:S02]  /*fdc0*/  UIADD3.X UR39, UPT, UPT, UR21, URZ, URZ, UP1, !UPT ;  /* 0x000000ff15277290 */ /* 0x000fe40008ffe4ff */
[----:B------:R-:W-:Y:S02]  /*fdd0*/  UIADD3 UR24, UP6, UPT, UR20, 0x404, URZ ;  /* 0x0000040414187890 */ /* 0x000fe4000ffde0ff */
[----:B------:R-:W-:Y:S02]  /*fde0*/  UIADD3.X UR41, UPT, UPT, UR21, URZ, URZ, UP2, !UPT ;  /* 0x000000ff15297290 */ /* 0x000fe400097fe4ff */
[----:B------:R-:W-:-:S02]  /*fdf0*/  UIADD3.X UR43, UPT, UPT, UR21, URZ, URZ, UP3, !UPT ;  /* 0x000000ff152b7290 */ /* 0x000fc40009ffe4ff */
[----:B------:R-:W-:Y:S02]  /*fe00*/  UIADD3 UR48, UPT, UPT, UR11, 0xa8, URZ ;  /* 0x000000a80b307890 */ /* 0x000fe4000fffe0ff */
[----:B------:R-:W-:Y:S02]  /*fe10*/  UIADD3.X UR45, UPT, UPT, UR21, URZ, URZ, UP4, !UPT ;  /* 0x000000ff152d7290 */ /* 0x000fe4000a7fe4ff */
[----:B------:R-:W-:Y:S02]  /*fe20*/  UIADD3 UR49, UPT, UPT, UR11, 0xb0, URZ ;  /* 0x000000b00b317890 */ /* 0x000fe4000fffe0ff */
[----:B------:R-:W-:Y:S01]  /*fe30*/  UIADD3.X UR23, UPT, UPT, UR21, URZ, URZ, UP5, !UPT ;  /* 0x000000ff15177290 */ /* 0x000fe2000affe4ff */
[----:B------:R-:W-:Y:S01]  /*fe40*/  UMOV UR14, 0x0 ;  /* 0x00000000000e7882 */ /* 0x000fe20000000000 */
[----:B------:R-:W-:Y:S01]  /*fe50*/  UMOV UR15, 0x8200910 ;  /* 0x08200910000f7882 */ /* 0x000fe20000000000 */
[----:B------:R-:W-:Y:S01]  /*fe60*/  UIADD3 UR54, UPT, UPT, UR11, 0xb8, URZ ;  /* 0x000000b80b367890 */ /* 0x000fe2000fffe0ff */
[----:B------:R-:W-:Y:S01]  /*fe70*/  UMOV UR19, 0x40004040 ;  /* 0x4000404000137882 */ /* 0x000fe20000000000 */
[----:B------:R-:W-:Y:S01]  /*fe80*/  UIADD3.X UR25, UPT, UPT, UR21, URZ, URZ, UP6, !UPT ;  /* 0x000000ff15197290 */ /* 0x000fe2000b7fe4ff */
[----:B------:R2:W-:Y:S01]  /*fe90*/  UTCHMMA tmem[UR13], gdesc[UR18], tmem[UR11], tmem[UR14], idesc[UR15], UPT ;  /* 0x00ff0e120d0079ea */ /* 0x0005e2000b80000b */
[----:B------:R-:W-:Y:S01]  /*fea0*/  UMOV UR16, 0x0 ;  /* 0x0000000000107882 */ /* 0x000fe20000000000 */
[----:B------:R-:W-:Y:S01]  /*feb0*/  UMOV UR17, 0x8200910 ;  /* 0x0820091000117882 */ /* 0x000fe20000000000 */
[----:B------:R-:W-:Y:S01]  /*fec0*/  UMOV UR30, 0x0 ;  /* 0x00000000001e7882 */ /* 0x000fe20000000000 */
[----:B------:R-:W-:Y:S01]  /*fed0*/  UMOV UR31, 0x8200910 ;  /* 0x08200910001f7882 */ /* 0x000fe20000000000 */
        /* <DEDUP_REMOVED lines=11> */
[----:B------:R-:W-:Y:S01]  /*ff90*/  UMOV UR9, URZ ;  /* 0x000000ff00097c82 */ /* 0x000fe20008000000 */
[----:B------:R2:W-:Y:S01]  /*ffa0*/  UTCHMMA tmem[UR47], gdesc[UR42], tmem[UR11], tmem[UR36], idesc[UR37], UPT ;  /* 0x00ff242a2f0079ea */ /* 0x0005e2000b80000b */
[----:B------:R-:W-:Y:S01]  /*ffb0*/  UMOV UR56, 0x0 ;  /* 0x0000000000387882 */ /* 0x000fe20000000000 */
[----:B------:R-:W-:Y:S01]  /*ffc0*/  UMOV UR57, 0x8200910 ;  /* 0x0820091000397882 */ /* 0x000fe20000000000 */
[----:B------:R2:W-:Y:S01]  /*ffd0*/  UTCHMMA tmem[UR48], gdesc[UR44], tmem[UR11], tmem[UR50], idesc[UR51], UPT ;  /* 0x00ff322c300079ea */ /* 0x0005e2000b80000b */
[----:B------:R-:W-:Y:S01]  /*ffe0*/  UMOV UR7, UR8 ;  /* 0x0000000800077c82 */ /* 0x000fe20008000000 */
[----:B------:R2:W-:Y:S01]  /*fff0*/  UTCHMMA tmem[UR49], gdesc[UR22], tmem[UR11], tmem[UR52], idesc[UR53], UPT ;  /* 0x00ff3416310079ea */ /* 0x0005e2000b80000b */
[----:B------:R2:W-:Y:S01]  /*10000*/  UTCHMMA tmem[UR54], gdesc[UR24], tmem[UR11], tmem[UR56], idesc[UR57], UPT ;  /* 0x00ff3818360079ea */ /* 0x0005e2000b80000b */
[----:B------:R2:W-:Y:S01]  /*10010*/  UTCBAR [UR7], URZ ;  /* 0x000000ff070073e9 */ /* 0x0005e200080000ff */
[----:B------:R-:W-:Y:S01]  /*10020*/  NOP ;  /* 0x0000000000007918 */ /* 0x000fe20000000000 */
.L_x_10:
[----:B-1----:R-:W1:Y:S01]  /*10030*/  LDC R4, c[0x0][0x3a0] ;  /* 0x0000e800ff047b82 */ /* 0x002e620000000800 */
[----:B------:R-:W-:Y:S01]  /*10040*/  ISETP.GT.AND P4, PT, R75, RZ, PT ;  /* 0x000000ff4b00720c */ /* 0x000fe20003f84270 */
[----:B------:R-:W3:Y:S04]  /*10050*/  LDL R26, [R1+0x4] ;  /* 0x00000400011a7983 */ /* 0x000ee80000100800 */
[----:B------:R-:W4:Y:S04]  /*10060*/  LDL R25, [R1+0x8] ;  /* 0x0000080001197983 */ /* 0x000f280000100800 */
[----:B--2---:R-:W2:Y:S04]  /*10070*/  LDL R24, [R1+0x24] ;  /* 0x0000240001187983 */ /* 0x004ea80000100800 */
[----:B------:R-:W2:Y:S04]  /*10080*/  LDL R23, [R1+0x28] ;  /* 0x0000280001177983 */ /* 0x000ea80000100800 */
[----:B------:R-:W2:Y:S04]  /*10090*/  LDL R22, [R1+0x44] ;  /* 0x0000440001167983 */ /* 0x000ea80000100800 */
[----:B------:R-:W2:Y:S01]  /*100a0*/  LDL R21, [R1+0x48] ;  /* 0x0000480001157983 */ /* 0x000ea20000100800 */
[----:B-1----:R-:W-:-:S03]  /*100b0*/  VIADD R5, R4, 0x3f ;  /* 0x0000003f04057836 */ /* 0x002fc60000000000 */
[----:B------:R-:W2:Y:S02]  /*100c0*/  LDL R20, [R1+0x64] ;  /* 0x0000640001147983 */ /* 0x000ea40000100800 */
[----:B------:R-:W-:Y:S02]  /*100d0*/  SHF.R.S32.HI R4, RZ, 0x1f, R5 ;  /* 0x0000001fff047819 */ /* 0x000fe40000011405 */
[----:B------:R-:W2:Y:S02]  /*100e0*/  LDL R19, [R1+0x68] ;  /* 0x0000680001137983 */ /* 0x000ea40000100800 */
[----:B------:R-:W-:Y:S02]  /*100f0*/  LEA.HI R4, R4, R5, RZ, 0x6 ;  /* 0x0000000504047211 */ /* 0x000fe400078f30ff */
[----:B------:R-:W2:Y:S02]  /*10100*/  LDL R18, [R1+0x84] ;  /* 0x0000840001127983 */ /* 0x000ea40000100800 */
[----:B------:R-:W-:-:S02]  /*10110*/  SHF.R.S32.HI R4, RZ, 0x6, R4 ;  /* 0x00000006ff047819 */ /* 0x000fc40000011404 */
[----:B------:R-:W2:Y:S03]  /*10120*/  LDL R5, [R1+0x158] ;  /* 0x0001580001057983 */ /* 0x000ea60000100800 */
[----:B------:R-:W-:Y:S01]  /*10130*/  VIADD R4, R4, 0xfffffffd ;  /* 0xfffffffd04047836 */ /* 0x000fe20000000000 */
[----:B------:R-:W3:Y:S04]  /*10140*/  LDL R17, [R1+0x88] ;  /* 0x0000880001117983 */ /* 0x000ee80000100800 */
[----:B------:R-:W-:Y:S01]  /*10150*/  ISETP.GE.AND P1, PT, R187, R4, PT ;  /* 0x00000004bb00720c */ /* 0x000fe20003f26270 */
[----:B------:R-:W3:Y:S01]  /*10160*/  LDL R16, [R1+0xa4] ;  /* 0x0000a40001107983 */ /* 0x000ee20000100800 */
[----:B------:R-:W-:-:S03]  /*10170*/  SEL R4, RZ, 0x4, !P4 ;  /* 0x00000004ff047807 */ /* 0x000fc60006000000 */
[----:B------:R-:W3:Y:S01]  /*10180*/  LDL R15, [R1+0xa8] ;  /* 0x0000a800010f7983 */ /* 0x000ee20000100800 */
[----:B------:R-:W-:-:S03]  /*10190*/  SEL R4, R4, RZ, !P1 ;  /* 0x000000ff04047207 */ /* 0x000fc60004800000 */
[----:B------:R-:W3:Y:S01]  /*101a0*/  LDL R14, [R1+0xc4] ;  /* 0x0000c400010e7983 */ /* 0x000ee20000100800 */
[----:B------:R-:W-:-:S03]  /*101b0*/  ISETP.NE.U32.AND P4, PT, R4, RZ, PT ;  /* 0x000000ff0400720c */ /* 0x000fc60003f85070 */
[----:B------:R-:W3:Y:S04]  /*101c0*/  LDL R13, [R1+0xc8] ;  /* 0x0000c800010d7983 */ /* 0x000ee80000100800 */
[----:B------:R-:W3:Y:S04]  /*101d0*/  LDL R12, [R1+0xe4] ;  /* 0x0000e400010c7983 */ /* 0x000ee80000100800 */
[----:B------:R-:W3:Y:S04]  /*101e0*/  LDL R11, [R1+0xe8] ;  /* 0x0000e800010b7983 */ /* 0x000ee80000100800 */
[----:B------:R-:W3:Y:S04]  /*101f0*/  LDL R10, [R1+0x104] ;  /* 0x00010400010a7983 */ /* 0x000ee80000100800 */
[----:B------:R-:W3:Y:S04]  /*10200*/  LDL R9, [R1+0x108] ;  /* 0x0001080001097983 */ /* 0x000ee80000100800 */
[----:B------:R-:W3:Y:S04]  /*10210*/  LDL R8, [R1+0x124] ;  /* 0x0001240001087983 */ /* 0x000ee80000100800 */
[----:B------:R-:W3:Y:S01]  /*10220*/  LDL R7, [R1+0x128] ;  /* 0x0001280001077983 */ /* 0x000ee20000100800 */
[----:B------:R-:W-:Y:S01]  /*10230*/  BAR.SYNC.DEFER_BLOCKING 0x0 ;  /* 0x0000000000007b1d */ /* 0x000fe20000010000 */
[----:B--2--5:R-:W-:-:S05]  /*10240*/  IADD3 R4, P5, PT, R73, R5, RZ ;  /* 0x0000000549047210 */ /* 0x024fca0007fbe0ff */
[----:B------:R-:W-:-:S05]  /*10250*/  IMAD.X R5, R72, 0x1, R76, P5 ;  /* 0x0000000148057824 */ /* 0x000fca00028e064c */
[----:B------:R-:W-:Y:S01]  /*10260*/  @!PT LDS RZ, [RZ] ;  /* 0x00000000fffff984 */ /* 0x000fe20000000800 */
[----:B------:R-:W-:Y:S01]  /*10270*/  @!PT LDS RZ, [RZ] ;  /* 0x00000000fffff984 */ /* 0x000fe20000000800 */
[----:B------:R-:W-:Y:S01]  /*10280*/  @!PT LDS RZ, [RZ] ;  /* 0x00000000fffff984 */ /* 0x000fe20000000800 */
[----:B------:R1:W-:Y:S01]  /*10290*/  LDGSTS.E [R188+0x18000], desc[UR32][R4.64], P4 ;  /* 0x1800000004bc7fae */ /* 0x0003e2000a1a1020 */
[----:B------:R-:W-:-:S04]  /*102a0*/  ISETP.GT.AND P4, PT, R75, 0x1, PT ;  /* 0x000000014b00780c */ /* 0x000fc80003f84270 */
[----:B-1----:R-:W-:-:S04]  /*102b0*/  SEL R4, RZ, 0x4, !P4 ;  /* 0x00000004ff047807 */ /* 0x002fc80006000000 */
[----:B------:R-:W-:-:S04]  /*102c0*/  SEL R4, R4, RZ, !P1 ;  /* 0x000000ff04047207 */ /* 0x000fc80004800000 */
[----:B------:R-:W-:Y:S02]  /*102d0*/  ISETP.NE.U32.AND P4, PT, R4, RZ, PT ;  /* 0x000000ff0400720c */ /* 0x000fe40003f85070 */
[----:B------:R-:W-:-:S05]  /*102e0*/  IADD3 R4, P5, PT, R73, R186, RZ ;  /* 0x000000ba49047210 */ /* 0x000fca0007fbe0ff */
[----:B------:R-:W-:-:S06]  /*102f0*/  IMAD.X R5, R72, 0x1, R185, P5 ;  /* 0x0000000148057824 */ /* 0x000fcc00028e06b9 */
        /* <DEDUP_REMOVED lines=424> */
[----:B------:R-:W-:Y:S01]  /*11d80*/  ISETP.NE.U32.AND P4, PT, R4, RZ, PT ;  /* 0x000000ff0400720c */ /* 0x000fe20003f85070 */
[----:B------:R-:W1:Y:S01]  /*11d90*/  S2R R6, SR_TID.X ;  /* 0x0000000000067919 */ /* 0x000e620000002100 */
[----:B------:R-:W-:-:S05]  /*11da0*/  IADD3 R4, P5, PT, R73, R202, RZ ;  /* 0x000000ca49047210 */ /* 0x000fca0007fbe0ff */
[----:B------:R-:W-:-:S06]  /*11db0*/  IMAD.X R5, R72, 0x1, R203, P5 ;  /* 0x0000000148057824 */ /* 0x000fcc00028e06cb */
[----:B------:R2:W-:Y:S01]  /*11dc0*/  LDGSTS.E [R188+0x180f8], desc[UR32][R4.64], P4 ;  /* 0x180f800004bc7fae */ /* 0x0005e2000a1a1020 */
[----:B------:R-:W-:-:S04]  /*11dd0*/  ISETP.GT.AND P4, PT, R75, 0x3f, PT ;  /* 0x0000003f4b00780c */ /* 0x000fc80003f84270 */
[----:B--2---:R-:W-:-:S04]  /*11de0*/  SEL R4, RZ, 0x4, !P4 ;  /* 0x00000004ff047807 */ /* 0x004fc80006000000 */
[----:B------:R-:W-:-:S04]  /*11df0*/  SEL R4, R4, RZ, !P1 ;  /* 0x000000ff04047207 */ /* 0x000fc80004800000 */
[----:B------:R-:W-:Y:S02]  /*11e00*/  ISETP.NE.U32.AND P4, PT, R4, RZ, PT ;  /* 0x000000ff0400720c */ /* 0x000fe40003f85070 */
[----:B------:R-:W-:Y:S02]  /*11e10*/  IADD3 R4, P5, PT, R73, R204, RZ ;  /* 0x000000cc49047210 */ /* 0x000fe40007fbe0ff */
[----:B-1----:R-:W-:-:S03]  /*11e20*/  LOP3.LUT R6, R6, 0x3f, RZ, 0xc0, !PT ;  /* 0x0000003f06067812 */ /* 0x002fc600078ec0ff */
[----:B------:R-:W-:Y:S01]  /*11e30*/  IMAD.X R5, R72, 0x1, R205, P5 ;  /* 0x0000000148057824 */ /* 0x000fe200028e06cd */
[----:B------:R-:W-:-:S05]  /*11e40*/  UIADD3 UR27, UPT, UPT, UR27, 0x1, URZ ;  /* 0x000000011b1b7890 */ /* 0x000fca000fffe0ff */
[----:B------:R1:W-:Y:S01]  /*11e50*/  LDGSTS.E [R188+0x180fc], desc[UR32][R4.64], P4 ;  /* 0x180fc00004bc7fae */ /* 0x0003e2000a1a1020 */
[----:B------:R-:W-:Y:S01]  /*11e60*/  ISETP.GE.AND P4, PT, R6, R75, PT ;  /* 0x0000004b0600720c */ /* 0x000fe20003f86270 */
[----:B------:R-:W-:Y:S02]  /*11e70*/  UISETP.GT.AND UP1, UPT, UR27, 0x2, UPT ;  /* 0x000000021b00788c */ /* 0x000fe4000bf24270 */
[----:B------:R-:W0:Y:S02]  /*11e80*/  LDGDEPBAR ;  /* 0x00000000000079af */ /* 0x000e240000000000 */
[----:B------:R-:W-:Y:S01]  /*11e90*/  USEL UR27, UR27, URZ, !UP1 ;  /* 0x000000ff1b1b7287 */ /* 0x000fe2000c800000 */
[----:B-1----:R-:W-:-:S04]  /*11ea0*/  SEL R4, RZ, 0x4, P4 ;  /* 0x00000004ff047807 */ /* 0x002fc80002000000 */
[----:B------:R-:W-:Y:S01]  /*11eb0*/  SEL R4, R4, RZ, !P1 ;  /* 0x000000ff04047207 */ /* 0x000fe20004800000 */
[----:B------:R-:W-:-:S03]  /*11ec0*/  ULEA UR7, UR27, UR10, 0xf ;  /* 0x0000000a1b077291 */ /* 0x000fc6000f8e78ff */
[----:B------:R-:W-:Y:S02]  /*11ed0*/  ISETP.NE.U32.AND P1, PT, R4, RZ, PT ;  /* 0x000000ff0400720c */ /* 0x000fe40003f25070 */
[----:B------:R-:W-:Y:S01]  /*11ee0*/  IADD3 R4, P4, PT, R74, R206, RZ ;  /* 0x000000ce4a047210 */ /* 0x000fe20007f9e0ff */
[----:B------:R-:W-:-:S04]  /*11ef0*/  VIADD R6, R3, UR7 ;  /* 0x0000000703067c36 */ /* 0x000fc80008000000 */
[----:B------:R-:W-:-:S06]  /*11f00*/  IMAD.X R5, R77, 0x1, R207, P4 ;  /* 0x000000014d057824 */ /* 0x000fcc00020e06cf */
[----:B------:R1:W-:Y:S02]  /*11f10*/  LDGSTS.E [R6], desc[UR32][R4.64], P1 ;  /* 0x0000000004067fae */ /* 0x0003e400089a1020 */
[----:B-1----:R-:W-:-:S05]  /*11f20*/  IADD3 R4, P4, PT, R74, R214, RZ ;  /* 0x000000d64a047210 */ /* 0x002fca0007f9e0ff */
[----:B------:R-:W-:-:S05]  /*11f30*/  IMAD.X R5, R77, 0x1, R215, P4 ;  /* 0x000000014d057824 */ /* 0x000fca00020e06d7 */
[----:B------:R1:W-:Y:S02]  /*11f40*/  LDGSTS.E [R6+0x400], desc[UR32][R4.64], P1 ;  /* 0x0040000004067fae */ /* 0x0003e400089a1020 */
        /* <DEDUP_REMOVED lines=12> */
[C---:B---3--:R-:W-:Y:S02]  /*12010*/  IADD3 R4, P4, PT, R74.reuse, R26, RZ ;  /* 0x0000001a4a047210 */ /* 0x048fe40007f9e0ff */
[----:B------:R-:W2:Y:S03]  /*12020*/  LDL R26, [R1+0xc] ;  /* 0x00000c00011a7983 */ /* 0x000ea60000100800 */
[----:B----4-:R-:W-:Y:S02]  /*12030*/  IMAD.X R5, R77, 0x1, R25, P4 ;  /* 0x000000014d057824 */ /* 0x010fe400020e0619 */
[----:B------:R-:W3:Y:S04]  /*12040*/  LDL R25, [R1+0x10] ;  /* 0x0000100001197983 */ /* 0x000ee80000100800 */
[----:B------:R1:W-:Y:S02]  /*12050*/  LDGSTS.E [R6+0x1800], desc[UR32][R4.64], P1 ;  /* 0x0180000004067fae */ /* 0x0003e400089a1020 */
[----:B-1----:R-:W-:-:S02]  /*12060*/  IADD3 R4, P4, PT, R74, R24, RZ ;  /* 0x000000184a047210 */ /* 0x002fc40007f9e0ff */
[----:B------:R-:W4:Y:S03]  /*12070*/  LDL R24, [R1+0x2c] ;  /* 0x00002c0001187983 */ /* 0x000f260000100800 */
[----:B------:R-:W-:Y:S02]  /*12080*/  IMAD.X R5, R77, 0x1, R23, P4 ;  /* 0x000000014d057824 */ /* 0x000fe400020e0617 */
[----:B------:R-:W2:Y:S04]  /*12090*/  LDL R23, [R1+0x30] ;  /* 0x0000300001177983 */ /* 0x000ea80000100800 */
[----:B------:R1:W-:Y:S02]  /*120a0*/  LDGSTS.E [R6+0x1c00], desc[UR32][R4.64], P1 ;  /* 0x01c0000004067fae */ /* 0x0003e400089a1020 */
[----:B-1----:R-:W-:-:S02]  /*120b0*/  IADD3 R4, P4, PT, R74, R22, RZ ;  /* 0x000000164a047210 */ /* 0x002fc40007f9e0ff */
[----:B------:R-:W2:Y:S03]  /*120c0*/  LDL R22, [R1+0x4c] ;  /* 0x00004c0001167983 */ /* 0x000ea60000100800 */
[----:B------:R-:W-:Y:S02]  /*120d0*/  IMAD.X R5, R77, 0x1, R21, P4 ;  /* 0x000000014d057824 */ /* 0x000fe400020e0615 */
[----:B------:R-:W2:Y:S04]  /*120e0*/  LDL R21, [R1+0x50] ;  /* 0x0000500001157983 */ /* 0x000ea80000100800 */
[----:B------:R1:W-:Y:S02]  /*120f0*/  LDGSTS.E [R6+0x2000], desc[UR32][R4.64], P1 ;  /* 0x0200000004067fae */ /* 0x0003e400089a1020 */
[----:B-1----:R-:W-:-:S02]  /*12100*/  IADD3 R4, P4, PT, R74, R20, RZ ;  /* 0x000000144a047210 */ /* 0x002fc40007f9e0ff */
[----:B------:R-:W4:Y:S03]  /*12110*/  LDL R20, [R1+0x6c] ;  /* 0x00006c0001147983 */ /* 0x000f260000100800 */
[----:B------:R-:W-:Y:S02]  /*12120*/  IMAD.X R5, R77, 0x1, R19, P4 ;  /* 0x000000014d057824 */ /* 0x000fe400020e0613 */
[----:B------:R-:W4:Y:S04]  /*12130*/  LDL R19, [R1+0x70] ;  /* 0x0000700001137983 */ /* 0x000f280000100800 */
        /* <DEDUP_REMOVED lines=28> */
[----:B------:R-:W-:Y:S01]  /*12300*/  IMAD.X R5, R77, 0x1, R7, P4 ;  /* 0x000000014d057824 */ /* 0x000fe200020e0607 */
[----:B------:R-:W-:-:S04]  /*12310*/  LOP3.LUT R7, R3, 0x20, RZ, 0x3c, !PT ;  /* 0x0000002003077812 */ /* 0x000fc800078e3cff */
[----:B------:R1:W-:Y:S02]  /*12320*/  LDGSTS.E [R6+0x3c00], desc[UR32][R4.64], P1 ;  /* 0x03c0000004067fae */ /* 0x0003e400089a1020 */
[----:B-1----:R-:W-:Y:S02]  /*12330*/  VIADD R6, R7, UR7 ;  /* 0x0000000707067c36 */ /* 0x002fe40008000000 */
[----:B------:R-:W4:Y:S01]  /*12340*/  LDL R7, [R1+0x130] ;  /* 0x0001300001077983 */ /* 0x000f220000100800 */
[----:B------:R-:W-:-:S05]  /*12350*/  IADD3 R4, P4, PT, R74, R208, RZ ;  /* 0x000000d04a047210 */ /* 0x000fca0007f9e0ff */
        /* <DEDUP_REMOVED lines=17> */
[C---:B--2---:R-:W-:Y:S02]  /*12470*/  IADD3 R4, P4, PT, R74.reuse, R26, RZ ;  /* 0x0000001a4a047210 */ /* 0x044fe40007f9e0ff */
[----:B------:R-:W2:Y:S03]  /*12480*/  LDL R26, [R1+0x14] ;  /* 0x00001400011a7983 */ /* 0x000ea60000100800 */
[----:B---3--:R-:W-:Y:S02]  /*12490*/  IMAD.X R5, R77, 0x1, R25, P4 ;  /* 0x000000014d057824 */ /* 0x008fe400020e0619 */
[----:B------:R-:W3:Y:S04]  /*124a0*/  LDL R25, [R1+0x18] ;  /* 0x0000180001197983 */ /* 0x000ee80000100800 */
[----:B------:R4:W-:Y:S02]  /*124b0*/  LDGSTS.E [R6+0x1900], desc[UR32][R4.64], P1 ;  /* 0x0190000004067fae */ /* 0x0009e400089a1020 */
[----:B----4-:R-:W-:-:S02]  /*124c0*/  IADD3 R4, P4, PT, R74, R24, RZ ;  /* 0x000000184a047210 */ /* 0x010fc40007f9e0ff */
        /* <DEDUP_REMOVED lines=110> */
[----:B------:R-:W2:Y:S03]  /*12bb0*/  LDL R8, [R1] ;  /* 0x0000000001087983 */ /* 0x000ea60000100800 */
[----:B------:R-:W-:Y:S01]  /*12bc0*/  IMAD.X R5, R77, 0x1, R7, P4 ;  /* 0x000000014d057824 */ /* 0x000fe200020e0607 */
[----:B------:R-:W-:-:S04]  /*12bd0*/  LOP3.LUT R7, R3, 0x60, RZ, 0x3c, !PT ;  /* 0x0000006003077812 */ /* 0x000fc800078e3cff */
[----:B------:R1:W-:Y:S02]  /*12be0*/  LDGSTS.E [R6+0x3e00], desc[UR32][R4.64], P1 ;  /* 0x03e0000004067fae */ /* 0x0003e400089a1020 */
[----:B-1----:R-:W-:Y:S02]  /*12bf0*/  VIADD R6, R7, UR7 ;  /* 0x0000000707067c36 */ /* 0x002fe40008000000 */
[----:B------:R-:W3:Y:S01]  /*12c00*/  LDL R7, [R1+0x60] ;  /* 0x0000600001077983 */ /* 0x000ee20000100800 */
        /* <DEDUP_REMOVED lines=16> */
[----:B--2---:R-:W-:Y:S02]  /*12d10*/  IMAD.X R5, R77, 0x1, R8, P4 ;  /* 0x000000014d057824 */ /* 0x004fe400020e0608 */
[----:B------:R-:W2:Y:S04]  /*12d20*/  LDL R8, [R1+0x140] ;  /* 0x0001400001087983 */ /* 0x000ea80000100800 */
[----:B------:R1:W-:Y:S02]  /*12d30*/  LDGSTS.E [R6+0x1700], desc[UR32][R4.64], P1 ;  /* 0x0170000004067fae */ /* 0x0003e400089a1020 */
[----:B-1----:R-:W-:-:S05]  /*12d40*/  IADD3 R4, P4, PT, R74, R26, RZ ;  /* 0x0000001a4a047210 */ /* 0x002fca0007f9e0ff */
[----:B---3--:R-:W-:-:S05]  /*12d50*/  IMAD.X R5, R77, 0x1, R25, P4 ;  /* 0x000000014d057824 */ /* 0x008fca00020e0619 */
[----:B------:R4:W-:Y:S02]  /*12d60*/  LDGSTS.E [R6+0x1b00], desc[UR32][R4.64], P1 ;  /* 0x01b0000004067fae */ /* 0x0009e400089a1020 */
[----:B----4-:R-:W-:-:S05]  /*12d70*/  IADD3 R4, P4, PT, R74, R24, RZ ;  /* 0x000000184a047210 */ /* 0x010fca0007f9e0ff */
[----:B------:R-:W-:-:S05]  /*12d80*/  IMAD.X R5, R77, 0x1, R23, P4 ;  /* 0x000000014d057824 */ /* 0x000fca00020e0617 */
[----:B------:R1:W-:Y:S02]  /*12d90*/  LDGSTS.E [R6+0x1f00], desc[UR32][R4.64], P1 ;  /* 0x01f0000004067fae */ /* 0x0003e400089a1020 */
[----:B-1----:R-:W-:-:S05]  /*12da0*/  IADD3 R4, P4, PT, R74, R22, RZ ;  /* 0x000000164a047210 */ /* 0x002fca0007f9e0ff */
[----:B------:R-:W-:Y:S02]  /*12db0*/  IMAD.X R5, R77, 0x1, R7, P4 ;  /* 0x000000014d057824 */ /* 0x000fe400020e0607 */
[----:B------:R-:W3:Y:S04]  /*12dc0*/  LDL R7, [R1+0x144] ;  /* 0x0001440001077983 */ /* 0x000ee80000100800 */
        /* <DEDUP_REMOVED lines=18> */
[----:B------:R1:W-:Y:S01]  /*12ef0*/  LDGSTS.E [R6+0x3b00], desc[UR32][R4.64], P1 ;  /* 0x03b0000004067fae */ /* 0x0003e200089a1020 */
[----:B------:R-:W-:Y:S01]  /*12f00*/  VIADD R187, R187, 0x1 ;  /* 0x00000001bbbb7836 */ /* 0x000fe20000000000 */
[----:B-1----:R-:W-:Y:S01]  /*12f10*/  IADD3 R4, P4, PT, R74, R9, RZ ;  /* 0x000000094a047210 */ /* 0x002fe20007f9e0ff */
[----:B------:R-:W-:-:S04]  /*12f20*/  UIADD3 UR26, UPT, UPT, UR26, 0x1, URZ ;  /* 0x000000011a1a7890 */ /* 0x000fc8000fffe0ff */
[----:B------:R-:W-:Y:S01]  /*12f30*/  UISETP.GT.AND UP1, UPT, UR26, 0x1, UPT ;  /* 0x000000011a00788c */ /* 0x000fe2000bf24270 */
[----:B------:R-:W-:-:S03]  /*12f40*/  IADD3 R73, P5, PT, R73, R68, RZ ;  /* 0x0000004449497210 */ /* 0x000fc60007fbe0ff */
[----:B------:R-:W-:Y:S02]  /*12f50*/  USEL UR7, URZ, 0x1, !UP1 ;  /* 0x00000001ff077887 */ /* 0x000fe4000c800000 */
[----:B------:R-:W-:Y:S02]  /*12f60*/  USEL UR26, UR26, URZ, !UP1 ;  /* 0x000000ff1a1a7287 */ /* 0x000fe4000c800000 */
[----:B------:R-:W-:Y:S01]  /*12f70*/  ULOP3.LUT UR7, UR4, UR7, URZ, 0x3c, !UPT ;  /* 0x0000000704077292 */ /* 0x000fe2000f8e3cff */
[----:B------:R-:W-:Y:S02]  /*12f80*/  VIADD R75, R75, 0xffffffc0 ;  /* 0xffffffc04b4b7836 */ /* 0x000fe40000000000 */
[----:B------:R-:W-:Y:S02]  /*12f90*/  IMAD.X R72, R72, 0x1, R69, P5 ;  /* 0x0000000148487824 */ /* 0x000fe400028e0645 */
[----:B--2---:R-:W-:-:S05]  /*12fa0*/  IMAD.X R5, R77, 0x1, R8, P4 ;  /* 0x000000014d057824 */ /* 0x004fca00020e0608 */
[----:B------:R1:W-:Y:S01]  /*12fb0*/  LDGSTS.E [R6+0x3f00], desc[UR32][R4.64], P1 ;  /* 0x03f0000004067fae */ /* 0x0003e200089a1020 */
[----:B------:R-:W-:-:S03]  /*12fc0*/  IADD3 R74, P4, PT, R74, R70, RZ ;  /* 0x000000464a4a7210 */ /* 0x000fc60007f9e0ff */
[----:B------:R-:W0:Y:S02]  /*12fd0*/  LDGDEPBAR ;  /* 0x00000000000079af */ /* 0x000e240000000000 */
[----:B------:R-:W-:Y:S02]  /*12fe0*/  IMAD.X R77, R77, 0x1, R71, P4 ;  /* 0x000000014d4d7824 */ /* 0x000fe400020e0647 */
[----:B-1----:R-:W-:Y:S01]  /*12ff0*/  IMAD.U32 R4, RZ, RZ, UR4 ;  /* 0x00000004ff047e24 */ /* 0x002fe2000f8e00ff */
[----:B---3--:R-:W-:-:S13]  /*13000*/  ISETP.NE.U32.AND P1, PT, R7, R187, PT ;  /* 0x000000bb0700720c */ /* 0x008fda0003f25070 */
[----:B------:R-:W-:Y:S05]  /*13010*/  @P1 BRA `(.L_x_11) ;  /* 0xffffffc8009c1947 */ /* 0x000fea000383ffff */
.L_x_8:
[----:B---3--:R-:W2:Y:S01]  /*13020*/  LDL.LU R11, [R1+0x2c0] ;  /* 0x0002c000010b7983 */ /* 0x008ea20000300800 */
[----:B------:R-:W1:Y:S01]  /*13030*/  LDCU UR5, c[0x0][0x3b8] ;  /* 0x00007700ff0577ac */ /* 0x000e620008000800 */
[C---:B------:R-:W-:Y:S02]  /*13040*/  VIADD R3, R0.reuse, 0x3 ;  /* 0x0000000300037836 */ /* 0x040fe40000000000 */
[C---:B------:R-:W-:Y:S01]  /*13050*/  VIADD R10, R0.reuse, 0x1 ;  /* 0x00000001000a7836 */ /* 0x040fe20000000000 */
[----:B------:R-:W2:Y:S01]  /*13060*/  LDCU.128 UR16, c[0x0][0x390] ;  /* 0x00007200ff1077ac */ /* 0x000ea20008000c00 */
[C---:B------:R-:W-:Y:S02]  /*13070*/  VIADD R9, R0.reuse, 0x2 ;  /* 0x0000000200097836 */ /* 0x040fe40000000000 */
[C---:B------:R-:W-:Y:S01]  /*13080*/  VIADD R196, R0.reuse, 0x4 ;  /* 0x0000000400c47836 */ /* 0x040fe20000000000 */
[----:B------:R-:W3:Y:S01]  /*13090*/  LDCU UR6, c[0x0][0x3b4] ;  /* 0x00007680ff0677ac */ /* 0x000ee20008000800 */
[----:B-1----:R-:W-:-:S04]  /*130a0*/  IMAD R4, R0, UR5, RZ ;  /* 0x0000000500047c24 */ /* 0x002fc8000f8e02ff */
[----:B------:R-:W-:-:S04]  /*130b0*/  VIADD R5, R4, UR5 ;  /* 0x0000000504057c36 */ /* 0x000fc80008000000 */
[----:B------:R-:W-:-:S04]  /*130c0*/  VIADD R6, R5, UR5 ;  /* 0x0000000505067c36 */ /* 0x000fc80008000000 */
[----:B------:R-:W-:-:S04]  /*130d0*/  VIADD R7, R6, UR5 ;  /* 0x0000000506077c36 */ /* 0x000fc80008000000 */
[----:B------:R-:W-:-:S04]  /*130e0*/  VIADD R8, R7, UR5 ;  /* 0x0000000507087c36 */ /* 0x000fc80008000000 */
[----:B------:R-:W-:-:S04]  /*130f0*/  VIADD R142, R8, UR5 ;  /* 0x00000005088e7c36 */ /* 0x000fc80008000000 */
[----:B------:R-:W-:-:S04]  /*13100*/  VIADD R143, R142, UR5 ;  /* 0x000000058e8f7c36 */ /* 0x000fc80008000000 */
[----:B------:R-:W-:-:S04]  /*13110*/  VIADD R144, R143, UR5 ;  /* 0x000000058f907c36 */ /* 0x000fc80008000000 */
[----:B------:R-:W-:Y:S01]  /*13120*/  VIADD R145, R144, UR5 ;  /* 0x0000000590917c36 */ /* 0x000fe20008000000 */
[C---:B--2---:R-:W-:Y:S01]  /*13130*/  ISETP.GE.AND P0, PT, R11.reuse, UR18, PT ;  /* 0x000000120b007c0c */ /* 0x044fe2000bf06270 */
[----:B---3--:R-:W-:-:S03]  /*13140*/  IMAD R2, R11, UR6, RZ ;  /* 0x000000060b027c24 */ /* 0x008fc6000f8e02ff */
[----:B------:R-:W-:Y:S02]  /*13150*/  ISETP.LT.AND P4, PT, R3, UR19, !P0 ;  /* 0x0000001303007c0c */ /* 0x000fe4000c781270 */
[----:B------:R-:W-:Y:S02]  /*13160*/  ISETP.LT.AND P1, PT, R10, UR19, !P0 ;  /* 0x000000130a007c0c */ /* 0x000fe4000c721270 */
[----:B------:R-:W-:Y:S02]  /*13170*/  ISETP.LT.AND P5, PT, R9, UR19, !P0 ;  /* 0x0000001309007c0c */ /* 0x000fe4000c7a1270 */
[----:B------:R-:W-:Y:S01]  /*13180*/  LEA R3, P6, R2, UR16, 0x2 ;  /* 0x0000001002037c11 */ /* 0x000fe2000f8c10ff */
[----:B------:R-:W-:-:S12]  /*13190*/  @!P3 BRA `(.L_x_12) ;  /* 0x000000000010b947 */ /* 0x000fd80003800000 */
[----:B------:R-:W-:-:S06]  /*131a0*/  USHF.L.U32 UR4, UR4, 0x1f, URZ ;  /* 0x0000001f04047899 */ /* 0x000fcc00080006ff */
[----:B------:R-:W-:-:S04]  /*131b0*/  IMAD.U32 R9, RZ, RZ, UR4 ;  /* 0x00000004ff097e24 */ /* 0x000fc8000f8e00ff */
[----:B------:R-:W1:Y:S02]  /*131c0*/  SYNCS.PHASECHK.TRANS64.TRYWAIT P3, [UR8], R9 ;  /* 0x00000009ff0075a7 */ /* 0x000e640008061108 */
[----:B-1----:R-:W-:Y:S05]  /*131d0*/  @!P3 BRA `(.L_x_13) ;  /* 0x000000380050b947 */ /* 0x002fea0003800000 */
.L_x_12:
[----:B------:R-:W-:-:S04]  /*131e0*/  DEPBAR.LE SB0, 0x0 ;  /* 0x000080000000791a */ /* 0x000fc80000000000 */
[----:B------:R-:W-:Y:S01]  /*131f0*/  BAR.SYNC.DEFER_BLOCKING 0x0 ;  /* 0x0000000000007b1d */ /* 0x000fe20000010000 */
[----:B------:R-:W-:Y:S01]  /*13200*/  VIADD R146, R145, UR5 ;  /* 0x0000000591927c36 */ /* 0x000fe20008000000 */
[----:B------:R-:W-:Y:S01]  /*13210*/  LEA.HI.X.SX32 R2, R2, UR17, 0x2, P6 ;  /* 0x0000001102027c11 */ /* 0x000fe2000b0f16ff */
[----:B------:R-:W-:Y:S01]  /*13220*/  VIADD R195, R0, 0x5 ;  /* 0x0000000500c37836 */ /* 0x000fe20000000000 */
[CC--:B------:R-:W-:Y:S01]  /*13230*/  LEA R134, P3, R5.reuse, R3.reuse, 0x2 ;  /* 0x0000000305867211 */ /* 0x0c0fe200078610ff */
[----:B------:R-:W-:Y:S01]  /*13240*/  VIADD R147, R146, UR5 ;  /* 0x0000000592937c36 */ /* 0x000fe20008000000 */
[CC--:B------:R-:W-:Y:S01]  /*13250*/  LEA R132, P6, R4.reuse, R3.reuse, 0x2 ;  /* 0x0000000304847211 */ /* 0x0c0fe200078c10ff */
[----:B------:R-:W1:Y:S01]  /*13260*/  LDCU UR4, c[0x0][0x39c] ;  /* 0x00007380ff0477ac */ /* 0x000e620008000800 */
[-C--:B------:R-:W-:Y:S01]  /*13270*/  LEA.HI.X.SX32 R135, R5, R2.reuse, 0x2, P3 ;  /* 0x0000000205877211 */ /* 0x080fe200018f16ff */
[----:B------:R-:W-:Y:S01]  /*13280*/  VIADD R148, R147, UR5 ;  /* 0x0000000593947c36 */ /* 0x000fe20008000000 */
[CC--:B------:R-:W-:Y:S01]  /*13290*/  LEA R138, P3, R7.reuse, R3.reuse, 0x2 ;  /* 0x00000003078a7211 */ /* 0x0c0fe200078610ff */
[----:B------:R-:W2:Y:S01]  /*132a0*/  LDCU UR6, c[0x0][0x39c] ;  /* 0x00007380ff0677ac */ /* 0x000ea20008000800 */
[-C--:B------:R-:W-:Y:S01]  /*132b0*/  LEA.HI.X.SX32 R133, R4, R2.reuse, 0x2, P6 ;  /* 0x0000000204857211 */ /* 0x080fe200030f16ff */
[----:B------:R-:W-:Y:S01]  /*132c0*/  VIADD R149, R148, UR5 ;  /* 0x0000000594957c36 */ /* 0x000fe20008000000 */
[-C--:B------:R-:W-:Y:S01]  /*132d0*/  LEA.HI.X.SX32 R139, R7, R2.reuse, 0x2, P3 ;  /* 0x00000002078b7211 */ /* 0x080fe200018f16ff */
[----:B------:R-:W3:Y:S01]  /*132e0*/  LDCU UR7, c[0x0][0x39c] ;  /* 0x00007380ff0777ac */ /* 0x000ee20008000800 */
[-C--:B------:R-:W-:Y:S01]  /*132f0*/  LEA R192, P3, R142, R3.reuse, 0x2 ;  /* 0x000000038ec07211 */ /* 0x080fe200078610ff */
[----:B------:R-:W-:Y:S01]  /*13300*/  VIADD R150, R149, UR5 ;  /* 0x0000000595967c36 */ /* 0x000fe20008000000 */
[-C--:B------:R-:W-:Y:S01]  /*13310*/  LEA R136, P6, R6, R3.reuse, 0x2 ;  /* 0x0000000306887211 */ /* 0x080fe200078c10ff */
[----:B------:R-:W4:Y:S01]  /*13320*/  LDCU UR8, c[0x0][0x39c] ;  /* 0x00007380ff0877ac */ /* 0x000f220008000800 */
[-C--:B------:R-:W-:Y:S01]  /*13330*/  LEA.HI.X.SX32 R193, R142, R2.reuse, 0x2, P3 ;  /* 0x000000028ec17211 */ /* 0x080fe200018f16ff */
[----:B------:R-:W-:Y:S01]  /*13340*/  VIADD R151, R150, UR5 ;  /* 0x0000000596977c36 */ /* 0x000fe20008000000 */
[C---:B------:R-:W-:Y:S01]  /*13350*/  LEA R186, P3, R144.reuse, R3, 0x2 ;  /* 0x0000000390ba7211 */ /* 0x040fe200078610ff */
[----:B------:R-:W1:Y:S01]  /*13360*/  LDCU UR9, c[0x0][0x39c] ;  /* 0x00007380ff0977ac */ /* 0x000e620008000800 */
[----:B------:R-:W1:Y:S02]  /*13370*/  @!P2 SYNCS.CCTL.IV [UR10+0x28000] ;  /* 0x02800000ff00a9b1 */ /* 0x000e64000800000a */
[----:B-1----:R-:W-:Y:S01]  /*13380*/  BAR.SYNC.DEFER_BLOCKING 0x0 ;  /* 0x0000000000007b1d */ /* 0x002fe20000010000 */
[----:B------:R-:W-:Y:S01]  /*13390*/  VIADD R152, R151, UR5 ;  /* 0x0000000597987c36 */ /* 0x000fe20008000000 */
[----:B------:R-:W-:-:S02]  /*133a0*/  LEA.HI.X.SX32 R187, R144, R2, 0x2, P3 ;  /* 0x0000000290bb7211 */ /* 0x000fc400018f16ff */
[-C--:B------:R-:W-:Y:S01]  /*133b0*/  LEA R184, P3, R146, R3.reuse, 0x2 ;  /* 0x0000000392b87211 */ /* 0x080fe200078610ff */
[----:B------:R-:W-:Y:S01]  /*133c0*/  VIADD R142, R152, UR5 ;  /* 0x00000005988e7c36 */ /* 0x000fe20008000000 */
[-C--:B------:R-:W-:Y:S02]  /*133d0*/  LEA.HI.X.SX32 R137, R6, R2.reuse, 0x2, P6 ;  /* 0x0000000206897211 */ /* 0x080fe400030f16ff */
[-C--:B------:R-:W-:Y:S02]  /*133e0*/  LEA.HI.X.SX32 R185, R146, R2.reuse, 0x2, P3 ;  /* 0x0000000292b97211 */ /* 0x080fe400018f16ff */
[----:B------:R-:W-:Y:S02]  /*133f0*/  LEA R180, P3, R148, R3, 0x2 ;  /* 0x0000000394b47211 */ /* 0x000fe400078610ff */
[----:B------:R-:W-:Y:S02]  /*13400*/  ISETP.LT.AND P6, PT, R0, UR19, !P0 ;  /* 0x0000001300007c0c */ /* 0x000fe4000c7c1270 */
[----:B------:R-:W-:-:S02]  /*13410*/  LEA.HI.X.SX32 R181, R148, R2, 0x2, P3 ;  /* 0x0000000294b57211 */ /* 0x000fc400018f16ff */
[----:B------:R-:W-:-:S04]  /*13420*/  LEA R176, P3, R150, R3, 0x2 ;  /* 0x0000000396b07211 */ /* 0x000fc800078610ff */
[-C--:B------:R-:W-:Y:S02]  /*13430*/  LEA.HI.X.SX32 R177, R150, R2.reuse, 0x2, P3 ;  /* 0x0000000296b17211 */ /* 0x080fe400018f16ff */
[-C--:B------:R-:W-:Y:S01]  /*13440*/  LEA R172, P3, R152, R3.reuse, 0x2 ;  /* 0x0000000398ac7211 */ /* 0x080fe200078610ff */
[----:B------:R-:W1:Y:S01]  /*13450*/  @!P2 SYNCS.CCTL.IV [UR10+0x28008] ;  /* 0x02800800ff00a9b1 */ /* 0x000e62000800000a */
[-C--:B------:R-:W-:Y:S02]  /*13460*/  LEA R140, P2, R8, R3.reuse, 0x2 ;  /* 0x00000003088c7211 */ /* 0x080fe400078410ff */
[-C--:B------:R-:W-:Y:S02]  /*13470*/  LEA.HI.X.SX32 R173, R152, R2.reuse, 0x2, P3 ;  /* 0x0000000298ad7211 */ /* 0x080fe400018f16ff */
[----:B------:R-:W-:Y:S02]  /*13480*/  LEA.HI.X.SX32 R141, R8, R2, 0x2, P2 ;  /* 0x00000002088d7211 */ /* 0x000fe400010f16ff */
[----:B------:R-:W-:Y:S01]  /*13490*/  LEA R190, P2, R143, R3, 0x2 ;  /* 0x000000038fbe7211 */ /* 0x000fe200078410ff */
[----:B-----5:R-:W1:Y:S01]  /*134a0*/  LDTM.x128 R4, tmem[UR12] ;  /* 0x0000000c000479ee */ /* 0x020e6200083c0000 */
[----:B------:R-:W-:-:S02]  /*134b0*/  NOP ;  /* 0x0000000000007918 */ /* 0x000fc40000000000 */
[----:B------:R-:W-:Y:S01]  /*134c0*/  LEA.HI.X.SX32 R191, R143, R2, 0x2, P2 ;  /* 0x000000028fbf7211 */ /* 0x000fe200010f16ff */
[----:B------:R-:W-:Y:S01]  /*134d0*/  VIADD R143, R142, UR5 ;  /* 0x000000058e8f7c36 */ /* 0x000fe20008000000 */
[----:B------:R-:W-:-:S03]  /*134e0*/  LEA R188, P2, R145, R3, 0x2 ;  /* 0x0000000391bc7211 */ /* 0x000fc600078410ff */
[----:B------:R-:W-:Y:S01]  /*134f0*/  VIADD R144, R143, UR5 ;  /* 0x000000058f907c36 */ /* 0x000fe20008000000 */
[-C--:B------:R-:W-:Y:S02]  /*13500*/  LEA.HI.X.SX32 R189, R145, R2.reuse, 0x2, P2 ;  /* 0x0000000291bd7211 */ /* 0x080fe400010f16ff */
[-C--:B------:R-:W-:Y:S01]  /*13510*/  LEA R182, P2, R147, R3.reuse, 0x2 ;  /* 0x0000000393b67211 */ /* 0x080fe200078410ff */
[----:B------:R-:W-:Y:S01]  /*13520*/  VIADD R145, R144, UR5 ;  /* 0x0000000590917c36 */ /* 0x000fe20008000000 */
[-C--:B------:R-:W-:Y:S02]  /*13530*/  LEA R168, P3, R143, R3.reuse, 0x2 ;  /* 0x000000038fa87211 */ /* 0x080fe400078610ff */
[-C--:B------:R-:W-:Y:S01]  /*13540*/  LEA.HI.X.SX32 R183, R147, R2.reuse, 0x2, P2 ;  /* 0x0000000293b77211 */ /* 0x080fe200010f16ff */
[----:B------:R-:W-:Y:S01]  /*13550*/  VIADD R146, R145, UR5 ;  /* 0x0000000591927c36 */ /* 0x000fe20008000000 */
[----:B------:R-:W-:Y:S02]  /*13560*/  LEA R178, P2, R149, R3, 0x2 ;  /* 0x0000000395b27211 */ /* 0x000fe400078410ff */
[-C--:B------:R-:W-:Y:S01]  /*13570*/  LEA.HI.X.SX32 R169, R143, R2.reuse, 0x2, P3 ;  /* 0x000000028fa97211 */ /* 0x080fe200018f16ff */
[----:B------:R-:W-:Y:S01]  /*13580*/  VIADD R147, R146, UR5 ;  /* 0x0000000592937c36 */ /* 0x000fe20008000000 */
[----:B------:R-:W-:-:S02]  /*13590*/  LEA.HI.X.SX32 R179, R149, R2, 0x2, P2 ;  /* 0x0000000295b37211 */ /* 0x000fc400010f16ff */
[-C--:B------:R-:W-:Y:S01]  /*135a0*/  LEA R174, P2, R151, R3.reuse, 0x2 ;  /* 0x0000000397ae7211 */ /* 0x080fe200078410ff */
[----:B------:R-:W-:Y:S01]  /*135b0*/  VIADD R148, R147, UR5 ;  /* 0x0000000593947c36 */ /* 0x000fe20008000000 */
[-C--:B------:R-:W-:Y:S01]  /*135c0*/  LEA R164, P3, R145, R3.reuse, 0x2 ;  /* 0x0000000391a47211 */ /* 0x080fe200078610ff */
[----:B-1----:R1:W-:Y:S01]  /*135d0*/  @P6 STG.E desc[UR32][R132.64], R4 ;  /* 0x0000000484006986 */ /* 0x0023e2000c101920 */
[-C--:B------:R-:W-:Y:S02]  /*135e0*/  LEA.HI.X.SX32 R175, R151, R2.reuse, 0x2, P2 ;  /* 0x0000000297af7211 */ /* 0x080fe400010f16ff */
[CC--:B------:R-:W-:Y:S01]  /*135f0*/  LEA R170, P2, R142.reuse, R3.reuse, 0x2 ;  /* 0x000000038eaa7211 */ /* 0x0c0fe200078410ff */
[----:B------:R2:W-:Y:S01]  /*13600*/  @P1 STG.E desc[UR32][R134.64], R5 ;  /* 0x0000000586001986 */ /* 0x0005e2000c101920 */
[-C--:B------:R-:W-:Y:S02]  /*13610*/  LEA.HI.X.SX32 R165, R145, R2.reuse, 0x2, P3 ;  /* 0x0000000291a57211 */ /* 0x080fe400018f16ff */
[-C--:B------:R-:W-:Y:S01]  /*13620*/  LEA.HI.X.SX32 R171, R142, R2.reuse, 0x2, P2 ;  /* 0x000000028eab7211 */ /* 0x080fe200010f16ff */
[----:B------:R-:W-:Y:S01]  /*13630*/  VIADD R142, R148, UR5 ;  /* 0x00000005948e7c36 */ /* 0x000fe20008000000 */
[-C--:B------:R-:W-:Y:S01]  /*13640*/  LEA R166, P2, R144, R3.reuse, 0x2 ;  /* 0x0000000390a67211 */ /* 0x080fe200078410ff */
[----:B------:R-:W-:Y:S01]  /*13650*/  @P5 STG.E desc[UR32][R136.64], R6 ;  /* 0x0000000688005986 */ /* 0x000fe2000c101920 */
[-C--:B------:R-:W-:Y:S01]  /*13660*/  LEA R160, P3, R147, R3.reuse, 0x2 ;  /* 0x0000000393a07211 */ /* 0x080fe200078610ff */
[----:B------:R-:W-:Y:S01]  /*13670*/  VIADD R143, R142, UR5 ;  /* 0x000000058e8f7c36 */ /* 0x000fe20008000000 */
[-C--:B------:R-:W-:Y:S01]  /*13680*/  LEA.HI.X.SX32 R167, R144, R2.reuse, 0x2, P2 ;  /* 0x0000000290a77211 */ /* 0x080fe200010f16ff */
[----:B-1----:R-:W-:Y:S01]  /*13690*/  VIADD R4, R0, 0xc ;  /* 0x0000000c00047836 */ /* 0x002fe20000000000 */
[CC--:B------:R-:W-:Y:S01]  /*136a0*/  LEA R162, P2, R146.reuse, R3.reuse, 0x2 ;  /* 0x0000000392a27211 */ /* 0x0c0fe200078410ff */
[----:B------:R-:W-:Y:S01]  /*136b0*/  VIADD R144, R143, UR5 ;  /* 0x000000058f907c36 */ /* 0x000fe20008000000 */
[-C--:B------:R-:W-:Y:S01]  /*136c0*/  LEA.HI.X.SX32 R161, R147, R2.reuse, 0x2, P3 ;  /* 0x0000000293a17211 */ /* 0x080fe200018f16ff */
[----:B------:R1:W-:Y:S01]  /*136d0*/  @P4 STG.E desc[UR32][R138.64], R7 ;  /* 0x000000078a004986 */ /* 0x0003e2000c101920 */
[-C--:B------:R-:W-:Y:S01]  /*136e0*/  LEA.HI.X.SX32 R163, R146, R2.reuse, 0x2, P2 ;  /* 0x0000000292a37211 */ /* 0x080fe200010f16ff */
[----:B------:R-:W-:Y:S01]  /*136f0*/  VIADD R145, R144, UR5 ;  /* 0x0000000590917c36 */ /* 0x000fe20008000000 */
[-C--:B------:R-:W-:Y:S01]  /*13700*/  LEA R156, P2, R148, R3.reuse, 0x2 ;  /* 0x00000003949c7211 */ /* 0x080fe200078410ff */
[----:B--2---:R-:W-:Y:S01]  /*13710*/  VIADD R5, R0, 0xb ;  /* 0x0000000b00057836 */ /* 0x004fe20000000000 */
[----:B------:R-:W-:Y:S01]  /*13720*/  LEA R158, P3, R142, R3, 0x2 ;  /* 0x000000038e9e7211 */ /* 0x000fe200078610ff */
[----:B------:R-:W-:Y:S01]  /*13730*/  VIADD R147, R145, UR5 ;  /* 0x0000000591937c36 */ /* 0x000fe20008000000 */
[----:B------:R-:W-:-:S02]  /*13740*/  LEA.HI.X.SX32 R157, R148, R2, 0x2, P2 ;  /* 0x00000002949d7211 */ /* 0x000fc400010f16ff */
[-C--:B------:R-:W-:Y:S02]  /*13750*/  LEA R154, P2, R143, R3.reuse, 0x2 ;  /* 0x000000038f9a7211 */ /* 0x080fe400078410ff */
[-C--:B------:R-:W-:Y:S01]  /*13760*/  LEA.HI.X.SX32 R159, R142, R2.reuse, 0x2, P3 ;  /* 0x000000028e9f7211 */ /* 0x080fe200018f16ff */
[----:B------:R-:W-:Y:S01]  /*13770*/  VIADD R142, R147, UR5 ;  /* 0x00000005938e7c36 */ /* 0x000fe20008000000 */
[-C--:B------:R-:W-:Y:S01]  /*13780*/  LEA R150, P3, R144, R3.reuse, 0x2 ;  /* 0x0000000390967211 */ /* 0x080fe200078610ff */
[----:B-1----:R-:W-:Y:S01]  /*13790*/  VIADD R7, R0, 0x23 ;  /* 0x0000002300077836 */ /* 0x002fe20000000000 */
[-C--:B------:R-:W-:Y:S01]  /*137a0*/  LEA.HI.X.SX32 R155, R143, R2.reuse, 0x2, P2 ;  /* 0x000000028f9b7211 */ /* 0x080fe200010f16ff */
[----:B------:R-:W-:Y:S01]  /*137b0*/  VIADD R143, R142, UR5 ;  /* 0x000000058e8f7c36 */ /* 0x000fe20008000000 */
[-C--:B------:R-:W-:Y:S02]  /*137c0*/  LEA R152, P2, R145, R3.reuse, 0x2 ;  /* 0x0000000391987211 */ /* 0x080fe400078410ff */
[----:B------:R-:W-:Y:S01]  /*137d0*/  LEA.HI.X.SX32 R151, R144, R2, 0x2, P3 ;  /* 0x0000000290977211 */ /* 0x000fe200018f16ff */
[----:B------:R-:W-:Y:S01]  /*137e0*/  VIADD R194, R143, UR5 ;  /* 0x000000058fc27c36 */ /* 0x000fe20008000000 */
[----:B------:R-:W-:-:S02]  /*137f0*/  LEA R146, P3, R147, R3, 0x2 ;  /* 0x0000000393927211 */ /* 0x000fc400078610ff */
[-C--:B------:R-:W-:Y:S02]  /*13800*/  LEA.HI.X.SX32 R153, R145, R2.reuse, 0x2, P2 ;  /* 0x0000000291997211 */ /* 0x080fe400010f16ff */
[CC--:B------:R-:W-:Y:S02]  /*13810*/  LEA R148, P2, R142.reuse, R3.reuse, 0x2 ;  /* 0x000000038e947211 */ /* 0x0c0fe400078410ff */
[-C--:B------:R-:W-:Y:S02]  /*13820*/  LEA.HI.X.SX32 R147, R147, R2.reuse, 0x2, P3 ;  /* 0x0000000293937211 */ /* 0x080fe400018f16ff */
[-C--:B------:R-:W-:Y:S02]  /*13830*/  LEA R144, P3, R143, R3.reuse, 0x2 ;  /* 0x000000038f907211 */ /* 0x080fe400078610ff */
[----:B------:R-:W-:Y:S02]  /*13840*/  LEA.HI.X.SX32 R149, R142, R2, 0x2, P2 ;  /* 0x000000028e957211 */ /* 0x000fe400010f16ff */
[----:B------:R-:W-:-:S02]  /*13850*/  LEA R142, P2, R194, R3, 0x2 ;  /* 0x00000003c28e7211 */ /* 0x000fc400078410ff */
[-C--:B------:R-:W-:Y:S02]  /*13860*/  LEA.HI.X.SX32 R145, R143, R2.reuse, 0x2, P3 ;  /* 0x000000028f917211 */ /* 0x080fe400018f16ff */
[C---:B------:R-:W-:Y:S01]  /*13870*/  LEA.HI.X.SX32 R143, R194.reuse, R2, 0x2, P2 ;  /* 0x00000002c28f7211 */ /* 0x040fe200010f16ff */
[----:B------:R-:W-:Y:S01]  /*13880*/  VIADD R194, R194, UR5 ;  /* 0x00000005c2c27c36 */ /* 0x000fe20008000000 */
[----:B------:R-:W-:Y:S01]  /*13890*/  ISETP.LT.AND P2, PT, R195, UR19, !P0 ;  /* 0x00000013c3007c0c */ /* 0x000fe2000c741270 */
[----:B------:R-:W-:Y:S01]  /*138a0*/  VIADD R195, R0, 0x6 ;  /* 0x0000000600c37836 */ /* 0x000fe20000000000 */
[----:B------:R-:W-:Y:S01]  /*138b0*/  ISETP.LT.AND P3, PT, R196, UR19, !P0 ;  /* 0x00000013c4007c0c */ /* 0x000fe2000c761270 */
[----:B------:R-:W-:-:S03]  /*138c0*/  VIADD R196, R0, 0x7 ;  /* 0x0000000700c47836 */ /* 0x000fc60000000000 */
[----:B------:R-:W-:Y:S01]  /*138d0*/  ISETP.LT.AND P6, PT, R195, UR19, !P0 ;  /* 0x00000013c3007c0c */ /* 0x000fe2000c7c1270 */
[----:B------:R-:W-:Y:S01]  /*138e0*/  VIADD R195, R0, 0x8 ;  /* 0x0000000800c37836 */ /* 0x000fe20000000000 */
[----:B------:R-:W-:Y:S01]  /*138f0*/  ISETP.LT.AND P1, PT, R196, UR19, !P0 ;  /* 0x00000013c4007c0c */ /* 0x000fe2000c721270 */
[----:B------:R-:W-:-:S03]  /*13900*/  VIADD R196, R0, 0x9 ;  /* 0x0000000900c47836 */ /* 0x000fc60000000000 */
[----:B------:R-:W-:Y:S01]  /*13910*/  ISETP.LT.AND P5, PT, R195, UR19, !P0 ;  /* 0x00000013c3007c0c */ /* 0x000fe2000c7a1270 */
[----:B------:R-:W-:Y:S01]  /*13920*/  VIADD R195, R0, 0xa ;  /* 0x0000000a00c37836 */ /* 0x000fe20000000000 */
[----:B------:R-:W-:Y:S01]  /*13930*/  ISETP.LT.AND P4, PT, R196, UR19, !P0 ;  /* 0x00000013c4007c0c */ /* 0x000fe2000c781270 */
[----:B------:R-:W-:Y:S03]  /*13940*/  @P3 STG.E desc[UR32][R140.64], R8 ;  /* 0x000000088c003986 */ /* 0x000fe6000c101920 */
[----:B------:R-:W-:Y:S01]  /*13950*/  ISETP.LT.AND P3, PT, R195, UR19, !P0 ;  /* 0x00000013c3007c0c */ /* 0x000fe2000c761270 */
[----:B------:R1:W-:Y:S01]  /*13960*/  @P2 STG.E desc[UR32][R192.64], R9 ;  /* 0x00000009c0002986 */ /* 0x0003e2000c101920 */
[----:B------:R-:W-:Y:S01]  /*13970*/  ISETP.LT.AND P2, PT, R5, UR19, !P0 ;  /* 0x0000001305007c0c */ /* 0x000fe2000c741270 */
[----:B------:R-:W-:Y:S02]  /*13980*/  VIADD R5, R0, 0xd ;  /* 0x0000000d00057836 */ /* 0x000fe40000000000 */
[----:B------:R-:W-:Y:S01]  /*13990*/  @P6 STG.E desc[UR32][R190.64], R10 ;  /* 0x0000000abe006986 */ /* 0x000fe2000c101920 */
[----:B------:R-:W-:Y:S01]  /*139a0*/  ISETP.LT.AND P6, PT, R4, UR19, !P0 ;  /* 0x0000001304007c0c */ /* 0x000fe2000c7c1270 */
[----:B------:R-:W-:-:S02]  /*139b0*/  VIADD R4, R0, 0xe ;  /* 0x0000000e00047836 */ /* 0x000fc40000000000 */
[----:B------:R2:W-:Y:S01]  /*139c0*/  @P1 STG.E desc[UR32][R186.64], R11 ;  /* 0x0000000bba001986 */ /* 0x0005e2000c101920 */
[----:B------:R-:W-:Y:S01]  /*139d0*/  ISETP.LT.AND P1, PT, R5, UR19, !P0 ;  /* 0x0000001305007c0c */ /* 0x000fe2000c721270 */
[----:B------:R-:W-:Y:S02]  /*139e0*/  VIADD R5, R0, 0x1c ;  /* 0x0000001c00057836 */ /* 0x000fe40000000000 */
[----:B------:R2:W-:Y:S01]  /*139f0*/  @P5 STG.E desc[UR32][R188.64], R12 ;  /* 0x0000000cbc005986 */ /* 0x0005e2000c101920 */
[----:B------:R-:W-:Y:S01]  /*13a00*/  ISETP.LT.AND P5, PT, R4, UR19, !P0 ;  /* 0x0000001304007c0c */ /* 0x000fe2000c7a1270 */
[C---:B------:R-:W-:Y:S02]  /*13a10*/  VIADD R4, R0.reuse, 0xf ;  /* 0x0000000f00047836 */ /* 0x040fe40000000000 */
[----:B------:R3:W-:Y:S01]  /*13a20*/  @P4 STG.E desc[UR32][R184.64], R13 ;  /* 0x0000000db8004986 */ /* 0x0007e2000c101920 */
[----:B-1----:R-:W-:Y:S02]  /*13a30*/  VIADD R9, R0, 0x24 ;  /* 0x0000002400097836 */ /* 0x002fe40000000000 */
[----:B------:R-:W-:Y:S01]  /*13a40*/  ISETP.LT.AND P4, PT, R4, UR19, !P0 ;  /* 0x0000001304007c0c */ /* 0x000fe2000c781270 */
[----:B------:R-:W-:Y:S01]  /*13a50*/  VIADD R4, R0, 0x10 ;  /* 0x0000001000047836 */ /* 0x000fe20000000000 */
[----:B------:R-:W-:Y:S01]  /*13a60*/  @P3 STG.E desc[UR32][R182.64], R14 ;  /* 0x0000000eb6003986 */ /* 0x000fe2000c101920 */
[----:B------:R-:W-:-:S02]  /*13a70*/  VIADD R8, R194, UR5 ;  /* 0x00000005c2087c36 */ /* 0x000fc40008000000 */
[----:B--2---:R-:W-:Y:S01]  /*13a80*/  VIADD R11, R0, 0x25 ;  /* 0x00000025000b7836 */ /* 0x004fe20000000000 */
[----:B------:R-:W-:Y:S01]  /*13a90*/  ISETP.LT.AND P3, PT, R4, UR19, !P0 ;  /* 0x0000001304007c0c */ /* 0x000fe2000c761270 */
[C---:B------:R-:W-:Y:S01]  /*13aa0*/  VIADD R4, R0.reuse, 0x11 ;  /* 0x0000001100047836 */ /* 0x040fe20000000000 */
[----:B------:R-:W-:Y:S01]  /*13ab0*/  @P2 STG.E desc[UR32][R180.64], R15 ;  /* 0x0000000fb4002986 */ /* 0x000fe2000c101920 */
[C---:B------:R-:W-:Y:S02]  /*13ac0*/  VIADD R12, R0.reuse, 0x26 ;  /* 0x00000026000c7836 */ /* 0x040fe40000000000 */
[----:B---3--:R-:W-:Y:S01]  /*13ad0*/  VIADD R13, R0, 0x27 ;  /* 0x00000027000d7836 */ /* 0x008fe20000000000 */
[----:B------:R-:W-:Y:S01]  /*13ae0*/  ISETP.LT.AND P2, PT, R4, UR19, !P0 ;  /* 0x0000001304007c0c */ /* 0x000fe2000c741270 */
[----:B------:R-:W-:Y:S01]  /*13af0*/  VIADD R4, R0, 0x12 ;  /* 0x0000001200047836 */ /* 0x000fe20000000000 */
[----:B------:R-:W-:Y:S04]  /*13b00*/  @P6 STG.E desc[UR32][R178.64], R16 ;  /* 0x00000010b2006986 */ /* 0x000fe8000c101920 */
[----:B------:R-:W-:Y:S01]  /*13b10*/  ISETP.LT.AND P6, PT, R4, UR4, !P0 ;  /* 0x0000000404007c0c */ /* 0x000fe2000c7c1270 */
[----:B------:R-:W-:Y:S01]  /*13b20*/  VIADD R4, R0, 0x13 ;  /* 0x0000001300047836 */ /* 0x000fe20000000000 */
[----:B------:R-:W-:Y:S01]  /*13b30*/  @P1 STG.E desc[UR32][R176.64], R17 ;  /* 0x00000011b0001986 */ /* 0x000fe2000c101920 */
[----:B------:R-:W1:Y:S03]  /*13b40*/  LDCU UR4, c[0x0][0x39c] ;  /* 0x00007380ff0477ac */ /* 0x000e660008000800 */
[----:B------:R-:W-:Y:S01]  /*13b50*/  ISETP.LT.AND P1, PT, R4, UR6, !P0 ;  /* 0x0000000604007c0c */ /* 0x000fe2000c721270 */
[----:B------:R-:W-:Y:S01]  /*13b60*/  VIADD R4, R0, 0x14 ;  /* 0x0000001400047836 */ /* 0x000fe20000000000 */
[----:B------:R2:W-:Y:S01]  /*13b70*/  @P5 STG.E desc[UR32][R174.64], R18 ;  /* 0x00000012ae005986 */ /* 0x0005e2000c101920 */
[----:B------:R-:W3:Y:S03]  /*13b80*/  LDCU UR6, c[0x0][0x39c] ;  /* 0x00007380ff0677ac */ /* 0x000ee60008000800 */
[----:B------:R-:W-:Y:S01]  /*13b90*/  ISETP.LT.AND P5, PT, R4, UR7, !P0 ;  /* 0x0000000704007c0c */ /* 0x000fe2000c7a1270 */
[----:B------:R-:W-:Y:S01]  /*13ba0*/  VIADD R4, R0, 0x15 ;  /* 0x0000001500047836 */ /* 0x000fe20000000000 */
[----:B------:R-:W-:Y:S01]  /*13bb0*/  @P4 STG.E desc[UR32][R172.64], R19 ;  /* 0x00000013ac004986 */ /* 0x000fe2000c101920 */
[----:B------:R-:W3:Y:S03]  /*13bc0*/  LDCU UR7, c[0x0][0x39c] ;  /* 0x00007380ff0777ac */ /* 0x000ee60008000800 */
[----:B----4-:R-:W-:Y:S01]  /*13bd0*/  ISETP.LT.AND P4, PT, R4, UR8, !P0 ;  /* 0x0000000804007c0c */ /* 0x010fe2000c781270 */
[C---:B------:R-:W-:Y:S01]  /*13be0*/  VIADD R4, R0.reuse, 0x16 ;  /* 0x0000001600047836 */ /* 0x040fe20000000000 */
[----:B------:R-:W-:Y:S01]  /*13bf0*/  @P3 STG.E desc[UR32][R170.64], R20 ;  /* 0x00000014aa003986 */ /* 0x000fe2000c101920 */
[----:B------:R-:W4:Y:S01]  /*13c00*/  LDCU UR8, c[0x0][0x39c] ;  /* 0x00007380ff0877ac */ /* 0x000f220008000800 */
[----:B--2---:R-:W-:-:S02]  /*13c10*/  VIADD R18, R0, 0x7e ;  /* 0x0000007e00127836 */ /* 0x004fc40000000000 */
[----:B-1----:R-:W-:Y:S01]  /*13c20*/  ISETP.LT.AND P3, PT, R4, UR4, !P0 ;  /* 0x0000000404007c0c */ /* 0x002fe2000c761270 */
[----:B------:R-:W-:Y:S01]  /*13c30*/  VIADD R4, R0, 0x17 ;  /* 0x0000001700047836 */ /* 0x000fe20000000000 */
[----:B------:R-:W-:Y:S01]  /*13c40*/  @P2 STG.E desc[UR32][R168.64], R21 ;  /* 0x00000015a8002986 */ /* 0x000fe2000c101920 */
[----:B------:R-:W1:Y:S03]  /*13c50*/  LDCU UR4, c[0x0][0x39c] ;  /* 0x00007380ff0477ac */ /* 0x000e660008000800 */
[----:B---3--:R-:W-:Y:S01]  /*13c60*/  ISETP.LT.AND P2, PT, R4, UR6, !P0 ;  /* 0x0000000604007c0c */ /* 0x008fe2000c741270 */
[----:B------:R-:W-:Y:S01]  /*13c70*/  VIADD R4, R0, 0x18 ;  /* 0x0000001800047836 */ /* 0x000fe20000000000 */
[----:B------:R-:W-:Y:S01]  /*13c80*/  @P6 STG.E desc[UR32][R166.64], R22 ;  /* 0x00000016a6006986 */ /* 0x000fe2000c101920 */
[----:B------:R-:W2:Y:S03]  /*13c90*/  LDCU UR6, c[0x0][0x39c] ;  /* 0x00007380ff0677ac */ /* 0x000ea60008000800 */
[----:B------:R-:W-:Y:S01]  /*13ca0*/  ISETP.LT.AND P6, PT, R4, UR7, !P0 ;  /* 0x0000000704007c0c */ /* 0x000fe2000c7c1270 */
[----:B------:R-:W-:Y:S01]  /*13cb0*/  VIADD R4, R0, 0x19 ;  /* 0x0000001900047836 */ /* 0x000fe20000000000 */
[----:B------:R-:W-:Y:S01]  /*13cc0*/  @P1 STG.E desc[UR32][R164.64], R23 ;  /* 0x00000017a4001986 */ /* 0x000fe2000c101920 */
[----:B------:R-:W3:Y:S03]  /*13cd0*/  LDCU UR7, c[0x0][0x39c] ;  /* 0x00007380ff0777ac */ /* 0x000ee60008000800 */
[----:B----4-:R-:W-:Y:S01]  /*13ce0*/  ISETP.LT.AND P1, PT, R4, UR8, !P0 ;  /* 0x0000000804007c0c */ /* 0x010fe2000c721270 */
[----:B------:R-:W-:Y:S01]  /*13cf0*/  VIADD R4, R0, 0x1a ;  /* 0x0000001a00047836 */ /* 0x000fe20000000000 */
[----:B------:R-:W4:Y:S01]  /*13d00*/  LDCU UR8, c[0x0][0x39c] ;  /* 0x00007380ff0877ac */ /* 0x000f220008000800 */
[----:B------:R-:W-:Y:S03]  /*13d10*/  @P5 STG.E desc[UR32][R162.64], R24 ;  /* 0x00000018a2005986 */ /* 0x000fe6000c101920 */
[----:B-1----:R-:W-:Y:S01]  /*13d20*/  ISETP.LT.AND P5, PT, R4, UR4, !P0 ;  /* 0x0000000404007c0c */ /* 0x002fe2000c7a1270 */
[----:B------:R-:W-:Y:S01]  /*13d30*/  VIADD R4, R0, 0x1b ;  /* 0x0000001b00047836 */ /* 0x000fe20000000000 */
[----:B------:R-:W1:Y:S01]  /*13d40*/  LDCU UR4, c[0x0][0x39c] ;  /* 0x00007380ff0477ac */ /* 0x000e620008000800 */
[----:B------:R-:W-:Y:S03]  /*13d50*/  @P4 STG.E desc[UR32][R160.64], R25 ;  /* 0x00000019a0004986 */ /* 0x000fe6000c101920 */
[----:B--2---:R-:W-:Y:S01]  /*13d60*/  ISETP.LT.AND P4, PT, R4, UR6, !P0 ;  /* 0x0000000604007c0c */ /* 0x004fe2000c781270 */
[----:B------:R-:W2:Y:S01]  /*13d70*/  LDCU UR6, c[0x0][0x39c] ;  /* 0x00007380ff0677ac */ /* 0x000ea20008000800 */
[C---:B------:R-:W-:Y:S01]  /*13d80*/  VIADD R4, R0.reuse, 0x1d ;  /* 0x0000001d00047836 */ /* 0x040fe20000000000 */
[----:B------:R-:W-:Y:S01]  /*13d90*/  @P3 STG.E desc[UR32][R156.64], R26 ;  /* 0x0000001a9c003986 */ /* 0x000fe2000c101920 */
[----:B---3--:R-:W-:Y:S01]  /*13da0*/  ISETP.LT.AND P3, PT, R5, UR7, !P0 ;  /* 0x0000000705007c0c */ /* 0x008fe2000c761270 */
[----:B------:R-:W3:Y:S01]  /*13db0*/  LDCU UR7, c[0x0][0x39c] ;  /* 0x00007380ff0777ac */ /* 0x000ee20008000800 */
[----:B------:R-:W-:Y:S01]  /*13dc0*/  VIADD R5, R0, 0x1f ;  /* 0x0000001f00057836 */ /* 0x000fe20000000000 */
[----:B------:R-:W-:Y:S01]  /*13dd0*/  @P2 STG.E desc[UR32][R158.64], R27 ;  /* 0x0000001b9e002986 */ /* 0x000fe2000c101920 */
[----:B----4-:R-:W-:Y:S01]  /*13de0*/  ISETP.LT.AND P2, PT, R4, UR8, !P0 ;  /* 0x0000000804007c0c */ /* 0x010fe2000c741270 */
[----:B------:R-:W4:Y:S01]  /*13df0*/  LDCU UR8, c[0x0][0x39c] ;  /* 0x00007380ff0877ac */ /* 0x000f220008000800 */
[----:B------:R-:W-:Y:S01]  /*13e00*/  VIADD R4, R0, 0x1e ;  /* 0x0000001e00047836 */ /* 0x000fe20000000000 */
[----:B------:R-:W-:Y:S04]  /*13e10*/  @P6 STG.E desc[UR32][R154.64], R28 ;  /* 0x0000001c9a006986 */ /* 0x000fe8000c101920 */
[----:B-1----:R-:W-:Y:S01]  /*13e20*/  ISETP.LT.AND P6, PT, R4, UR4, !P0 ;  /* 0x0000000404007c0c */ /* 0x002fe2000c7c1270 */
[C---:B------:R-:W-:Y:S01]  /*13e30*/  VIADD R4, R0.reuse, 0x20 ;  /* 0x0000002000047836 */ /* 0x040fe20000000000 */
[----:B------:R-:W1:Y:S01]  /*13e40*/  LDCU UR4, c[0x0][0x39c] ;  /* 0x00007380ff0477ac */ /* 0x000e620008000800 */
[----:B------:R-:W-:Y:S01]  /*13e50*/  @P1 STG.E desc[UR32][R150.64], R29 ;  /* 0x0000001d96001986 */ /* 0x000fe2000c101920 */
[----:B--2---:R-:W-:Y:S01]  /*13e60*/  ISETP.LT.AND P1, PT, R5, UR6, !P0 ;  /* 0x0000000605007c0c */ /* 0x004fe2000c721270 */
[----:B------:R-:W-:Y:S01]  /*13e70*/  VIADD R5, R0, 0x21 ;  /* 0x0000002100057836 */ /* 0x000fe20000000000 */
[----:B------:R-:W2:Y:S01]  /*13e80*/  LDCU UR6, c[0x0][0x39c] ;  /* 0x00007380ff0677ac */ /* 0x000ea20008000800 */
[----:B------:R-:W-:Y:S01]  /*13e90*/  @P5 STG.E desc[UR32][R152.64], R30 ;  /* 0x0000001e98005986 */ /* 0x000fe2000c101920 */
[----:B------:R-:W-:Y:S01]  /*13ea0*/  ISETP.LT.AND P5, PT, R4, UR9, !P0 ;  /* 0x0000000904007c0c */ /* 0x000fe2000c7a1270 */
[----:B------:R-:W-:-:S02]  /*13eb0*/  VIADD R4, R0, 0x22 ;  /* 0x0000002200047836 */ /* 0x000fc40000000000 */
[----:B------:R-:W-:Y:S01]  /*13ec0*/  @P4 STG.E desc[UR32][R146.64], R31 ;  /* 0x0000001f92004986 */ /* 0x000fe2000c101920 */
[----:B---3--:R-:W-:Y:S01]  /*13ed0*/  ISETP.LT.AND P4, PT, R5, UR7, !P0 ;  /* 0x0000000705007c0c */ /* 0x008fe2000c781270 */
[----:B------:R-:W3:Y:S02]  /*13ee0*/  LDCU UR7, c[0x0][0x39c] ;  /* 0x00007380ff0777ac */ /* 0x000ee40008000800 */
[----:B------:R-:W-:Y:S01]  /*13ef0*/  @P3 STG.E desc[UR32][R148.64], R32 ;  /* 0x0000002094003986 */ /* 0x000fe2000c101920 */
[----:B----4-:R-:W-:-:S03]  /*13f00*/  ISETP.LT.AND P3, PT, R4, UR8, !P0 ;  /* 0x0000000804007c0c */ /* 0x010fc6000c761270 */
[----:B------:R-:W-:Y:S01]  /*13f10*/  @P2 STG.E desc[UR32][R144.64], R33 ;  /* 0x0000002190002986 */ /* 0x000fe2000c101920 */
[----:B------:R-:W-:-:S03]  /*13f20*/  LEA R4, P2, R194, R3, 0x2 ;  /* 0x00000003c2047211 */ /* 0x000fc600078410ff */
[----:B------:R-:W-:Y:S01]  /*13f30*/  @P6 STG.E desc[UR32][R142.64], R34 ;  /* 0x000000228e006986 */ /* 0x000fe2000c101920 */
[-C--:B------:R-:W-:Y:S02]  /*13f40*/  LEA.HI.X.SX32 R5, R194, R2.reuse, 0x2, P2 ;  /* 0x00000002c2057211 */ /* 0x080fe400010f16ff */
[----:B-1----:R-:W-:Y:S01]  /*13f50*/  ISETP.LT.AND P2, PT, R7, UR4, !P0 ;  /* 0x0000000407007c0c */ /* 0x002fe2000c741270 */
[----:B------:R-:W1:Y:S01]  /*13f60*/  LDCU UR4, c[0x0][0x39c] ;  /* 0x00007380ff0477ac */ /* 0x000e620008000800 */
[CC--:B------:R-:W-:Y:S01]  /*13f70*/  LEA R6, P6, R8.reuse, R3.reuse, 0x2 ;  /* 0x0000000308067211 */ /* 0x0c0fe200078c10ff */
[----:B------:R4:W-:Y:S01]  /*13f80*/  @P1 STG.E desc[UR32][R4.64], R35 ;  /* 0x0000002304001986 */ /* 0x0009e2000c101920 */
[----:B--2---:R-:W-:Y:S01]  /*13f90*/  ISETP.LT.AND P1, PT, R9, UR6, !P0 ;  /* 0x0000000609007c0c */ /* 0x004fe2000c721270 */
[C---:B------:R-:W-:Y:S01]  /*13fa0*/  VIADD R9, R8.reuse, UR5 ;  /* 0x0000000508097c36 */ /* 0x040fe20008000000 */
[-C--:B------:R-:W-:Y:S01]  /*13fb0*/  LEA.HI.X.SX32 R7, R8, R2.reuse, 0x2, P6 ;  /* 0x0000000208077211 */ /* 0x080fe200030f16ff */
[----:B------:R-:W2:Y:S02]  /*13fc0*/  LDCU UR6, c[0x0][0x39c] ;  /* 0x00007380ff0677ac */ /* 0x000ea40008000800 */
[C---:B------:R-:W-:Y:S01]  /*13fd0*/  VIADD R10, R9.reuse, UR5 ;  /* 0x00000005090a7c36 */ /* 0x040fe20008000000 */
[-C--:B------:R-:W-:Y:S01]  /*13fe0*/  LEA R8, P6, R9, R3.reuse, 0x2 ;  /* 0x0000000309087211 */ /* 0x080fe200078c10ff */
[----:B------:R1:W-:Y:S01]  /*13ff0*/  @P5 STG.E desc[UR32][R6.64], R36 ;  /* 0x0000002406005986 */ /* 0x0003e2000c101920 */
[----:B---3--:R-:W-:Y:S01]  /*14000*/  ISETP.LT.AND P5, PT, R11, UR7, !P0 ;  /* 0x000000070b007c0c */ /* 0x008fe2000c7a1270 */
[----:B------:R-:W3:Y:S01]  /*14010*/  LDCU UR7, c[0x0][0x39c] ;  /* 0x00007380ff0777ac */ /* 0x000ee20008000800 */
[----:B------:R-:W-:Y:S01]  /*14020*/  LEA.HI.X.SX32 R9, R9, R2, 0x2, P6 ;  /* 0x0000000209097211 */ /* 0x000fe200030f16ff */
[C---:B------:R-:W-:Y:S01]  /*14030*/  VIADD R11, R10.reuse, UR5 ;  /* 0x000000050a0b7c36 */ /* 0x040fe20008000000 */
[----:B----4-:R-:W-:-:S03]  /*14040*/  LEA R4, P6, R10, R3, 0x2 ;  /* 0x000000030a047211 */ /* 0x010fc600078c10ff */
[----:B------:R4:W-:Y:S01]  /*14050*/  @P4 STG.E desc[UR32][R8.64], R37 ;  /* 0x0000002508004986 */ /* 0x0009e2000c101920 */
[-C--:B------:R-:W-:Y:S02]  /*14060*/  LEA.HI.X.SX32 R5, R10, R2.reuse, 0x2, P6 ;  /* 0x000000020a057211 */ /* 0x080fe400030f16ff */
[----:B-1----:R-:W-:Y:S01]  /*14070*/  ISETP.LT.AND P4, PT, R12, UR4, !P0 ;  /* 0x000000040c007c0c */ /* 0x002fe2000c781270 */
[C---:B------:R-:W-:Y:S01]  /*14080*/  VIADD R12, R11.reuse, UR5 ;  /* 0x000000050b0c7c36 */ /* 0x040fe20008000000 */
[-C--:B------:R-:W-:Y:S01]  /*14090*/  LEA R6, P6, R11, R3.reuse, 0x2 ;  /* 0x000000030b067211 */ /* 0x080fe200078c10ff */
[----:B------:R-:W1:Y:S01]  /*140a0*/  LDCU UR4, c[0x0][0x39c] ;  /* 0x00007380ff0477ac */ /* 0x000e620008000800 */
[----:B------:R1:W-:Y:S01]  /*140b0*/  @P3 STG.E desc[UR32][R4.64], R38 ;  /* 0x0000002604003986 */ /* 0x0003e2000c101920 */
[----:B--2---:R-:W-:Y:S01]  /*140c0*/  ISETP.LT.AND P3, PT, R13, UR6, !P0 ;  /* 0x000000060d007c0c */ /* 0x004fe2000c761270 */
[----:B------:R-:W-:Y:S01]  /*140d0*/  VIADD R13, R0, 0x28 ;  /* 0x00000028000d7836 */ /* 0x000fe20000000000 */
[----:B------:R-:W-:Y:S01]  /*140e0*/  LEA.HI.X.SX32 R7, R11, R2, 0x2, P6 ;  /* 0x000000020b077211 */ /* 0x000fe200030f16ff */
[----:B------:R-:W2:Y:S01]  /*140f0*/  LDCU UR6, c[0x0][0x39c] ;  /* 0x00007380ff0677ac */ /* 0x000ea20008000800 */
[----:B------:R-:W-:Y:S01]  /*14100*/  LEA R10, P6, R12, R3, 0x2 ;  /* 0x000000030c0a7211 */ /* 0x000fe200078c10ff */
[----:B----4-:R-:W-:-:S02]  /*14110*/  VIADD R9, R0, 0x29 ;  /* 0x0000002900097836 */ /* 0x010fc40000000000 */
[----:B------:R4:W-:Y:S01]  /*14120*/  @P2 STG.E desc[UR32][R6.64], R39 ;  /* 0x0000002706002986 */ /* 0x0009e2000c101920 */
[C---:B------:R-:W-:Y:S01]  /*14130*/  LEA.HI.X.SX32 R11, R12.reuse, R2, 0x2, P6 ;  /* 0x000000020c0b7211 */ /* 0x040fe200030f16ff */
[----:B------:R-:W-:Y:S01]  /*14140*/  VIADD R12, R12, UR5 ;  /* 0x000000050c0c7c36 */ /* 0x000fe20008000000 */
[----:B---3--:R-:W-:Y:S01]  /*14150*/  ISETP.LT.AND P2, PT, R13, UR7, !P0 ;  /* 0x000000070d007c0c */ /* 0x008fe2000c741270 */
[----:B------:R-:W3:Y:S02]  /*14160*/  LDCU UR7, c[0x0][0x39c] ;  /* 0x00007380ff0777ac */ /* 0x000ee40008000800 */
[----:B------:R2:W-:Y:S01]  /*14170*/  @P1 STG.E desc[UR32][R10.64], R40 ;  /* 0x000000280a001986 */ /* 0x0005e2000c101920 */
[C---:B------:R-:W-:Y:S01]  /*14180*/  VIADD R13, R12.reuse, UR5 ;  /* 0x000000050c0d7c36 */ /* 0x040fe20008000000 */
[----:B-1----:R-:W-:-:S04]  /*14190*/  LEA R4, P1, R12, R3, 0x2 ;  /* 0x000000030c047211 */ /* 0x002fc800078210ff */
[-C--:B------:R-:W-:Y:S01]  /*141a0*/  LEA.HI.X.SX32 R5, R12, R2.reuse, 0x2, P1 ;  /* 0x000000020c057211 */ /* 0x080fe200008f16ff */
[----:B----4-:R-:W-:Y:S01]  /*141b0*/  VIADD R6, R0, 0x2a ;  /* 0x0000002a00067836 */ /* 0x010fe20000000000 */
[-C--:B------:R-:W-:Y:S02]  /*141c0*/  LEA R8, P6, R13, R3.reuse, 0x2 ;  /* 0x000000030d087211 */ /* 0x080fe400078c10ff */
[----:B------:R-:W-:Y:S01]  /*141d0*/  ISETP.LT.AND P1, PT, R9, UR4, !P0 ;  /* 0x0000000409007c0c */ /* 0x000fe2000c721270 */
[----:B------:R-:W1:Y:S01]  /*141e0*/  LDCU UR4, c[0x0][0x39c] ;  /* 0x00007380ff0477ac */ /* 0x000e620008000800 */
[C---:B------:R-:W-:Y:S01]  /*141f0*/  LEA.HI.X.SX32 R9, R13.reuse, R2, 0x2, P6 ;  /* 0x000000020d097211 */ /* 0x040fe200030f16ff */
[----:B------:R-:W-:Y:S01]  /*14200*/  VIADD R13, R13, UR5 ;  /* 0x000000050d0d7c36 */ /* 0x000fe20008000000 */
[----:B------:R4:W-:Y:S01]  /*14210*/  @P5 STG.E desc[UR32][R4.64], R41 ;  /* 0x0000002904005986 */ /* 0x0009e2000c101920 */
[----:B--2---:R-:W-:Y:S01]  /*14220*/  ISETP.LT.AND P5, PT, R6, UR6, !P0 ;  /* 0x0000000606007c0c */ /* 0x004fe2000c7a1270 */
[----:B------:R-:W-:Y:S01]  /*14230*/  VIADD R11, R0, 0x2b ;  /* 0x0000002b000b7836 */ /* 0x000fe20000000000 */
[----:B------:R-:W2:Y:S01]  /*14240*/  LDCU UR6, c[0x0][0x39c] ;  /* 0x00007380ff0677ac */ /* 0x000ea20008000800 */
[----:B------:R1:W-:Y:S01]  /*14250*/  @P4 STG.E desc[UR32][R8.64], R42 ;  /* 0x0000002a08004986 */ /* 0x0003e2000c101920 */
[C---:B------:R-:W-:Y:S01]  /*14260*/  LEA R6, P4, R13.reuse, R3, 0x2 ;  /* 0x000000030d067211 */ /* 0x040fe200078810ff */
[----:B------:R-:W-:-:S03]  /*14270*/  VIADD R10, R13, UR5 ;  /* 0x000000050d0a7c36 */ /* 0x000fc60008000000 */
[-C--:B------:R-:W-:Y:S01]  /*14280*/  LEA.HI.X.SX32 R7, R13, R2.reuse, 0x2, P4 ;  /* 0x000000020d077211 */ /* 0x080fe200020f16ff */
[C---:B------:R-:W-:Y:S01]  /*14290*/  VIADD R13, R0.reuse, 0x34 ;  /* 0x00000034000d7836 */ /* 0x040fe20000000000 */
[----:B---3--:R-:W-:Y:S01]  /*142a0*/  ISETP.LT.AND P4, PT, R11, UR7, !P0 ;  /* 0x000000070b007c0c */ /* 0x008fe2000c781270 */
[----:B----4-:R-:W-:Y:S01]  /*142b0*/  VIADD R5, R0, 0x2c ;  /* 0x0000002c00057836 */ /* 0x010fe20000000000 */
[----:B------:R-:W3:Y:S01]  /*142c0*/  LDCU UR7, c[0x0][0x39c] ;  /* 0x00007380ff0777ac */ /* 0x000ee20008000800 */
[CC--:B------:R-:W-:Y:S01]  /*142d0*/  LEA R4, P6, R10.reuse, R3.reuse, 0x2 ;  /* 0x000000030a047211 */ /* 0x0c0fe200078c10ff */
[----:B------:R4:W-:Y:S01]  /*142e0*/  @P3 STG.E desc[UR32][R6.64], R43 ;  /* 0x0000002b06003986 */ /* 0x0009e2000c101920 */
[C---:B-1----:R-:W-:Y:S01]  /*142f0*/  VIADD R9, R10.reuse, UR5 ;  /* 0x000000050a097c36 */ /* 0x042fe20008000000 */
[----:B------:R-:W-:Y:S01]  /*14300*/  ISETP.LT.AND P3, PT, R5, UR4, !P0 ;  /* 0x0000000405007c0c */ /* 0x000fe2000c761270 */
[----:B------:R-:W1:Y:S01]  /*14310*/  LDCU UR4, c[0x0][0x39c] ;  /* 0x00007380ff0477ac */ /* 0x000e620008000800 */
[----:B------:R-:W-:Y:S01]  /*14320*/  LEA.HI.X.SX32 R5, R10, R2, 0x2, P6 ;  /* 0x000000020a057211 */ /* 0x000fe200030f16ff */
[C---:B------:R-:W-:Y:S01]  /*14330*/  VIADD R12, R9.reuse, UR5 ;  /* 0x00000005090c7c36 */ /* 0x040fe20008000000 */
[----:B------:R-:W-:Y:S01]  /*14340*/  LEA R8, P6, R9, R3, 0x2 ;  /* 0x0000000309087211 */ /* 0x000fe200078c10ff */
[----:B------:R-:W-:-:S02]  /*14350*/  VIADD R11, R0, 0x2d ;  /* 0x0000002d000b7836 */ /* 0x000fc40000000000 */
[----:B------:R1:W-:Y:S01]  /*14360*/  @P2 STG.E desc[UR32][R4.64], R44 ;  /* 0x0000002c04002986 */ /* 0x0003e2000c101920 */
[-C--:B------:R-:W-:Y:S02]  /*14370*/  LEA.HI.X.SX32 R9, R9, R2.reuse, 0x2, P6 ;  /* 0x0000000209097211 */ /* 0x080fe400030f16ff */
[-C--:B------:R-:W-:Y:S01]  /*14380*/  LEA R10, P6, R12, R3.reuse, 0x2 ;  /* 0x000000030c0a7211 */ /* 0x080fe200078c10ff */
[----:B----4-:R-:W-:Y:S01]  /*14390*/  VIADD R6, R0, 0x2e ;  /* 0x0000002e00067836 */ /* 0x010fe20000000000 */
[----:B--2---:R-:W-:Y:S01]  /*143a0*/  ISETP.LT.AND P2, PT, R11, UR6, !P0 ;  /* 0x000000060b007c0c */ /* 0x004fe2000c741270 */
[----:B------:R-:W2:Y:S01]  /*143b0*/  LDCU UR6, c[0x0][0x39c] ;  /* 0x00007380ff0677ac */ /* 0x000ea20008000800 */
[CC--:B------:R-:W-:Y:S01]  /*143c0*/  LEA.HI.X.SX32 R11, R12.reuse, R2.reuse, 0x2, P6 ;  /* 0x000000020c0b7211 */ /* 0x0c0fe200030f16ff */
[----:B------:R-:W-:Y:S01]  /*143d0*/  VIADD R12, R12, UR5 ;  /* 0x000000050c0c7c36 */ /* 0x000fe20008000000 */
[----:B------:R4:W-:Y:S01]  /*143e0*/  @P1 STG.E desc[UR32][R8.64], R45 ;  /* 0x0000002d08001986 */ /* 0x0009e2000c101920 */
[----:B---3--:R-:W-:Y:S01]  /*143f0*/  ISETP.LT.AND P1, PT, R6, UR7, !P0 ;  /* 0x0000000706007c0c */ /* 0x008fe2000c721270 */
[----:B------:R-:W-:Y:S01]  /*14400*/  VIADD R6, R0, 0x2f ;  /* 0x0000002f00067836 */ /* 0x000fe20000000000 */
[----:B------:R-:W3:Y:S01]  /*14410*/  LDCU UR7, c[0x0][0x39c] ;  /* 0x00007380ff0777ac */ /* 0x000ee20008000800 */
[CC--:B-1----:R-:W-:Y:S01]  /*14420*/  LEA R4, P6, R12.reuse, R3.reuse, 0x2 ;  /* 0x000000030c047211 */ /* 0x0c2fe200078c10ff */
[----:B------:R-:W-:Y:S01]  /*14430*/  VIADD R7, R12, UR5 ;  /* 0x000000050c077c36 */ /* 0x000fe20008000000 */
[----:B------:R1:W-:Y:S01]  /*14440*/  @P5 STG.E desc[UR32][R10.64], R46 ;  /* 0x0000002e0a005986 */ /* 0x0003e2000c101920 */
[----:B------:R-:W-:Y:S01]  /*14450*/  ISETP.LT.AND P5, PT, R6, UR4, !P0 ;  /* 0x0000000406007c0c */ /* 0x000fe2000c7a1270 */
[----:B------:R-:W3:Y:S01]  /*14460*/  LDCU UR4, c[0x0][0x39c] ;  /* 0x00007380ff0477ac */ /* 0x000ee20008000800 */
[----:B------:R-:W-:Y:S01]  /*14470*/  LEA.HI.X.SX32 R5, R12, R2, 0x2, P6 ;  /* 0x000000020c057211 */ /* 0x000fe200030f16ff */
[C---:B------:R-:W-:Y:S01]  /*14480*/  VIADD R12, R7.reuse, UR5 ;  /* 0x00000005070c7c36 */ /* 0x040fe20008000000 */
[----:B------:R-:W-:Y:S01]  /*14490*/  LEA R6, P6, R7, R3, 0x2 ;  /* 0x0000000307067211 */ /* 0x000fe200078c10ff */
[----:B----4-:R-:W-:-:S02]  /*144a0*/  VIADD R9, R0, 0x30 ;  /* 0x0000003000097836 */ /* 0x010fc40000000000 */
[----:B------:R4:W-:Y:S01]  /*144b0*/  @P4 STG.E desc[UR32][R4.64], R47 ;  /* 0x0000002f04004986 */ /* 0x0009e2000c101920 */
[-C--:B------:R-:W-:Y:S02]  /*144c0*/  LEA.HI.X.SX32 R7, R7, R2.reuse, 0x2, P6 ;  /* 0x0000000207077211 */ /* 0x080fe400030f16ff */
[-C--:B------:R-:W-:Y:S01]  /*144d0*/  LEA R8, P6, R12, R3.reuse, 0x2 ;  /* 0x000000030c087211 */ /* 0x080fe200078c10ff */
[----:B-1----:R-:W-:Y:S01]  /*144e0*/  VIADD R10, R0, 0x31 ;  /* 0x00000031000a7836 */ /* 0x002fe20000000000 */
[----:B--2---:R-:W-:Y:S01]  /*144f0*/  ISETP.LT.AND P4, PT, R9, UR6, !P0 ;  /* 0x0000000609007c0c */ /* 0x004fe2000c781270 */
[----:B------:R-:W1:Y:S01]  /*14500*/  LDCU UR6, c[0x0][0x39c] ;  /* 0x00007380ff0677ac */ /* 0x000e620008000800 */
[CC--:B------:R-:W-:Y:S01]  /*14510*/  LEA.HI.X.SX32 R9, R12.reuse, R2.reuse, 0x2, P6 ;  /* 0x000000020c097211 */ /* 0x0c0fe200030f16ff */
[----:B------:R-:W-:Y:S01]  /*14520*/  VIADD R12, R12, UR5 ;  /* 0x000000050c0c7c36 */ /* 0x000fe20008000000 */
[----:B------:R2:W-:Y:S01]  /*14530*/  @P3 STG.E desc[UR32][R6.64], R48 ;  /* 0x0000003006003986 */ /* 0x0005e2000c101920 */
[----:B---3--:R-:W-:Y:S01]  /*14540*/  ISETP.LT.AND P3, PT, R10, UR7, !P0 ;  /* 0x000000070a007c0c */ /* 0x008fe2000c761270 */
[----:B------:R-:W-:Y:S01]  /*14550*/  VIADD R11, R0, 0x32 ;  /* 0x00000032000b7836 */ /* 0x000fe20000000000 */
[----:B------:R-:W3:Y:S01]  /*14560*/  LDCU UR7, c[0x0][0x39c] ;  /* 0x00007380ff0777ac */ /* 0x000ee20008000800 */
[CC--:B----4-:R-:W-:Y:S01]  /*14570*/  LEA R4, P6, R12.reuse, R3.reuse, 0x2 ;  /* 0x000000030c047211 */ /* 0x0d0fe200078c10ff */
[C---:B------:R-:W-:Y:S01]  /*14580*/  VIADD R10, R12.reuse, UR5 ;  /* 0x000000050c0a7c36 */ /* 0x040fe20008000000 */
[----:B------:R4:W-:Y:S01]  /*14590*/  @P2 STG.E desc[UR32][R8.64], R49 ;  /* 0x0000003108002986 */ /* 0x0009e2000c101920 */
[----:B------:R-:W-:Y:S01]  /*145a0*/  ISETP.LT.AND P2, PT, R11, UR4, !P0 ;  /* 0x000000040b007c0c */ /* 0x000fe2000c741270 */
[----:B------:R-:W3:Y:S01]  /*145b0*/  LDCU UR4, c[0x0][0x39c] ;  /* 0x00007380ff0477ac */ /* 0x000ee20008000800 */
[----:B------:R-:W-:Y:S01]  /*145c0*/  LEA.HI.X.SX32 R5, R12, R2, 0x2, P6 ;  /* 0x000000020c057211 */ /* 0x000fe200030f16ff */
[----:B------:R-:W-:Y:S01]  /*145d0*/  VIADD R12, R0, 0x33 ;  /* 0x00000033000c7836 */ /* 0x000fe20000000000 */
[C---:B--2---:R-:W-:Y:S01]  /*145e0*/  LEA R6, P6, R10.reuse, R3, 0x2 ;  /* 0x000000030a067211 */ /* 0x044fe200078c10ff */
[----:B------:R-:W-:-:S02]  /*145f0*/  VIADD R11, R10, UR5 ;  /* 0x000000050a0b7c36 */ /* 0x000fc40008000000 */
[----:B------:R2:W-:Y:S01]  /*14600*/  @P1 STG.E desc[UR32][R4.64], R50 ;  /* 0x0000003204001986 */ /* 0x0005e2000c101920 */
[----:B-1----:R-:W-:Y:S01]  /*14610*/  ISETP.LT.AND P1, PT, R12, UR6, !P0 ;  /* 0x000000060c007c0c */ /* 0x002fe2000c721270 */
[----:B------:R-:W1:Y:S01]  /*14620*/  LDCU UR6, c[0x0][0x39c] ;  /* 0x00007380ff0677ac */ /* 0x000e620008000800 */
[----:B------:R-:W-:Y:S01]  /*14630*/  LEA.HI.X.SX32 R7, R10, R2, 0x2, P6 ;  /* 0x000000020a077211 */ /* 0x000fe200030f16ff */
[C---:B------:R-:W-:Y:S01]  /*14640*/  VIADD R12, R11.reuse, UR5 ;  /* 0x000000050b0c7c36 */ /* 0x040fe20008000000 */
[----:B----4-:R-:W-:-:S03]  /*14650*/  LEA R8, P6, R11, R3, 0x2 ;  /* 0x000000030b087211 */ /* 0x010fc600078c10ff */
[----:B------:R4:W-:Y:S01]  /*14660*/  @P5 STG.E desc[UR32][R6.64], R51 ;  /* 0x0000003306005986 */ /* 0x0009e2000c101920 */
[-C--:B------:R-:W-:Y:S02]  /*14670*/  LEA.HI.X.SX32 R9, R11, R2.reuse, 0x2, P6 ;  /* 0x000000020b097211 */ /* 0x080fe400030f16ff */
[-C--:B------:R-:W-:Y:S02]  /*14680*/  LEA R10, P6, R12, R3.reuse, 0x2 ;  /* 0x000000030c0a7211 */ /* 0x080fe400078c10ff */
[----:B---3--:R-:W-:Y:S01]  /*14690*/  ISETP.LT.AND P5, PT, R13, UR7, !P0 ;  /* 0x000000070d007c0c */ /* 0x008fe2000c7a1270 */
[----:B------:R-:W-:Y:S01]  /*146a0*/  VIADD R13, R0, 0x35 ;  /* 0x00000035000d7836 */ /* 0x000fe20000000000 */
[C---:B------:R-:W-:Y:S01]  /*146b0*/  LEA.HI.X.SX32 R11, R12.reuse, R2, 0x2, P6 ;  /* 0x000000020c0b7211 */ /* 0x040fe200030f16ff */
[----:B------:R-:W3:Y:S01]  /*146c0*/  LDCU UR7, c[0x0][0x39c] ;  /* 0x00007380ff0777ac */ /* 0x000ee20008000800 */
[----:B------:R-:W-:Y:S01]  /*146d0*/  VIADD R12, R12, UR5 ;  /* 0x000000050c0c7c36 */ /* 0x000fe20008000000 */
[----:B------:R1:W-:Y:S01]  /*146e0*/  @P4 STG.E desc[UR32][R8.64], R52 ;  /* 0x0000003408004986 */ /* 0x0003e2000c101920 */
[----:B------:R-:W-:Y:S01]  /*146f0*/  ISETP.LT.AND P4, PT, R13, UR4, !P0 ;  /* 0x000000040d007c0c */ /* 0x000fe2000c781270 */
[----:B------:R-:W3:Y:S01]  /*14700*/  LDCU UR4, c[0x0][0x39c] ;  /* 0x00007380ff0477ac */ /* 0x000ee20008000800 */
[C---:B------:R-:W-:Y:S01]  /*14710*/  VIADD R13, R12.reuse, UR5 ;  /* 0x000000050c0d7c36 */ /* 0x040fe20008000000 */
[----:B------:R3:W-:Y:S01]  /*14720*/  @P3 STG.E desc[UR32][R10.64], R53 ;  /* 0x000000350a003986 */ /* 0x0007e2000c101920 */
[----:B--2---:R-:W-:Y:S01]  /*14730*/  LEA R4, P3, R12, R3, 0x2 ;  /* 0x000000030c047211 */ /* 0x004fe200078610ff */
[----:B----4-:R-:W-:-:S02]  /*14740*/  VIADD R7, R0, 0x36 ;  /* 0x0000003600077836 */ /* 0x010fc40000000000 */
[-C--:B------:R-:W-:Y:S02]  /*14750*/  LEA R6, P6, R13, R3.reuse, 0x2 ;  /* 0x000000030d067211 */ /* 0x080fe400078c10ff */
[-C--:B------:R-:W-:Y:S02]  /*14760*/  LEA.HI.X.SX32 R5, R12, R2.reuse, 0x2, P3 ;  /* 0x000000020c057211 */ /* 0x080fe400018f16ff */
[----:B-1----:R-:W-:Y:S01]  /*14770*/  ISETP.LT.AND P3, PT, R7, UR6, !P0 ;  /* 0x0000000607007c0c */ /* 0x002fe2000c761270 */
[----:B------:R-:W1:Y:S01]  /*14780*/  LDCU UR6, c[0x0][0x39c] ;  /* 0x00007380ff0677ac */ /* 0x000e620008000800 */
[C---:B------:R-:W-:Y:S01]  /*14790*/  VIADD R8, R0.reuse, 0x37 ;  /* 0x0000003700087836 */ /* 0x040fe20000000000 */
[CC--:B------:R-:W-:Y:S01]  /*147a0*/  LEA.HI.X.SX32 R7, R13.reuse, R2.reuse, 0x2, P6 ;  /* 0x000000020d077211 */ /* 0x0c0fe200030f16ff */
[----:B------:R-:W-:Y:S01]  /*147b0*/  VIADD R13, R13, UR5 ;  /* 0x000000050d0d7c36 */ /* 0x000fe20008000000 */
[----:B------:R2:W-:Y:S01]  /*147c0*/  @P2 STG.E desc[UR32][R4.64], R54 ;  /* 0x0000003604002986 */ /* 0x0005e2000c101920 */
[----:B---3--:R-:W-:Y:S01]  /*147d0*/  VIADD R11, R0, 0x38 ;  /* 0x00000038000b7836 */ /* 0x008fe20000000000 */
[----:B------:R-:W-:Y:S01]  /*147e0*/  ISETP.LT.AND P2, PT, R8, UR7, !P0 ;  /* 0x0000000708007c0c */ /* 0x000fe2000c741270 */
[C---:B------:R-:W-:Y:S01]  /*147f0*/  VIADD R10, R13.reuse, UR5 ;  /* 0x000000050d0a7c36 */ /* 0x040fe20008000000 */
[----:B------:R3:W-:Y:S01]  /*14800*/  @P1 STG.E desc[UR32][R6.64], R55 ;  /* 0x0000003706001986 */ /* 0x0007e2000c101920 */
[CC--:B------:R-:W-:Y:S01]  /*14810*/  LEA R8, P1, R13.reuse, R3.reuse, 0x2 ;  /* 0x000000030d087211 */ /* 0x0c0fe200078210ff */
[----:B------:R-:W4:Y:S03]  /*14820*/  LDCU UR7, c[0x0][0x39c] ;  /* 0x00007380ff0777ac */ /* 0x000f260008000800 */
[----:B------:R-:W-:Y:S01]  /*14830*/  LEA.HI.X.SX32 R9, R13, R2, 0x2, P1 ;  /* 0x000000020d097211 */ /* 0x000fe200008f16ff */
[C---:B------:R-:W-:Y:S01]  /*14840*/  VIADD R13, R0.reuse, 0x41 ;  /* 0x00000041000d7836 */ /* 0x040fe20000000000 */
[----:B------:R-:W-:Y:S01]  /*14850*/  ISETP.LT.AND P1, PT, R11, UR4, !P0 ;  /* 0x000000040b007c0c */ /* 0x000fe2000c721270 */
[----:B------:R-:W4:Y:S01]  /*14860*/  LDCU UR4, c[0x0][0x39c] ;  /* 0x00007380ff0477ac */ /* 0x000f220008000800 */
[----:B--2---:R-:W-:Y:S01]  /*14870*/  VIADD R5, R0, 0x39 ;  /* 0x0000003900057836 */ /* 0x004fe20000000000 */
[C---:B------:R-:W-:Y:S01]  /*14880*/  LEA R4, P6, R10.reuse, R3, 0x2 ;  /* 0x000000030a047211 */ /* 0x040fe200078c10ff */
[----:B------:R2:W-:Y:S01]  /*14890*/  @P5 STG.E desc[UR32][R8.64], R56 ;  /* 0x0000003808005986 */ /* 0x0005e2000c101920 */
[----:B---3--:R-:W-:-:S02]  /*148a0*/  VIADD R7, R10, UR5 ;  /* 0x000000050a077c36 */ /* 0x008fc40008000000 */
[----:B-1----:R-:W-:Y:S01]  /*148b0*/  ISETP.LT.AND P5, PT, R5, UR6, !P0 ;  /* 0x0000000605007c0c */ /* 0x002fe2000c7a1270 */
[----:B------:R-:W1:Y:S01]  /*148c0*/  LDCU UR6, c[0x0][0x39c] ;  /* 0x00007380ff0677ac */ /* 0x000e620008000800 */
[-C--:B------:R-:W-:Y:S01]  /*148d0*/  LEA.HI.X.SX32 R5, R10, R2.reuse, 0x2, P6 ;  /* 0x000000020a057211 */ /* 0x080fe200030f16ff */
[C---:B------:R-:W-:Y:S01]  /*148e0*/  VIADD R12, R7.reuse, UR5 ;  /* 0x00000005070c7c36 */ /* 0x040fe20008000000 */
[CC--:B------:R-:W-:Y:S01]  /*148f0*/  LEA R6, P6, R7.reuse, R3.reuse, 0x2 ;  /* 0x0000000307067211 */ /* 0x0c0fe200078c10ff */
[C---:B------:R-:W-:Y:S02]  /*14900*/  VIADD R11, R0.reuse, 0x3a ;  /* 0x0000003a000b7836 */ /* 0x040fe40000000000 */
[----:B------:R3:W-:Y:S01]  /*14910*/  @P4 STG.E desc[UR32][R4.64], R57 ;  /* 0x0000003904004986 */ /* 0x0007e2000c101920 */
[-C--:B------:R-:W-:Y:S01]  /*14920*/  LEA.HI.X.SX32 R7, R7, R2.reuse, 0x2, P6 ;  /* 0x0000000207077211 */ /* 0x080fe200030f16ff */
[----:B--2---:R-:W-:Y:S01]  /*14930*/  VIADD R8, R0, 0x3b ;  /* 0x0000003b00087836 */ /* 0x004fe20000000000 */
[-C--:B------:R-:W-:Y:S01]  /*14940*/  LEA R10, P6, R12, R3.reuse, 0x2 ;  /* 0x000000030c0a7211 */ /* 0x080fe200078c10ff */
[----:B------:R-:W-:Y:S01]  /*14950*/  VIADD R9, R0, 0x3c ;  /* 0x0000003c00097836 */ /* 0x000fe20000000000 */
[----:B----4-:R-:W-:Y:S01]  /*14960*/  ISETP.LT.AND P4, PT, R11, UR7, !P0 ;  /* 0x000000070b007c0c */ /* 0x010fe2000c781270 */
[----:B------:R2:W-:Y:S01]  /*14970*/  @P3 STG.E desc[UR32][R6.64], R58 ;  /* 0x0000003a06003986 */ /* 0x0005e2000c101920 */
[----:B------:R-:W-:Y:S01]  /*14980*/  ISETP.LT.AND P3, PT, R8, UR4, !P0 ;  /* 0x0000000408007c0c */ /* 0x000fe2000c761270 */
[----:B------:R-:W4:Y:S01]  /*14990*/  LDCU UR4, c[0x0][0x39c] ;  /* 0x00007380ff0477ac */ /* 0x000f220008000800 */
[CC--:B------:R-:W-:Y:S01]  /*149a0*/  LEA.HI.X.SX32 R11, R12.reuse, R2.reuse, 0x2, P6 ;  /* 0x000000020c0b7211 */ /* 0x0c0fe200030f16ff */
[----:B------:R-:W-:Y:S01]  /*149b0*/  VIADD R12, R12, UR5 ;  /* 0x000000050c0c7c36 */ /* 0x000fe20008000000 */
[----:B------:R-:W4:Y:S03]  /*149c0*/  LDCU UR7, c[0x0][0x39c] ;  /* 0x00007380ff0777ac */ /* 0x000f260008000800 */
[C---:B------:R-:W-:Y:S01]  /*149d0*/  VIADD R8, R12.reuse, UR5 ;  /* 0x000000050c087c36 */ /* 0x040fe20008000000 */
[-C--:B---3--:R-:W-:Y:S01]  /*149e0*/  LEA R4, P6, R12, R3.reuse, 0x2 ;  /* 0x000000030c047211 */ /* 0x088fe200078c10ff */
[----:B------:R3:W-:Y:S01]  /*149f0*/  @P2 STG.E desc[UR32][R10.64], R59 ;  /* 0x0000003b0a002986 */ /* 0x0007e2000c101920 */
[----:B-1----:R-:W-:Y:S01]  /*14a00*/  ISETP.LT.AND P2, PT, R9, UR6, !P0 ;  /* 0x0000000609007c0c */ /* 0x002fe2000c741270 */
[----:B------:R-:W-:Y:S01]  /*14a10*/  VIADD R9, R0, 0x3d ;  /* 0x0000003d00097836 */ /* 0x000fe20000000000 */
[-C--:B------:R-:W-:Y:S01]  /*14a20*/  LEA.HI.X.SX32 R5, R12, R2.reuse, 0x2, P6 ;  /* 0x000000020c057211 */ /* 0x080fe200030f16ff */
[C---:B------:R-:W-:Y:S01]  /*14a30*/  VIADD R12, R8.reuse, UR5 ;  /* 0x00000005080c7c36 */ /* 0x040fe20008000000 */
[C---:B--2---:R-:W-:Y:S01]  /*14a40*/  LEA R6, P6, R8.reuse, R3, 0x2 ;  /* 0x0000000308067211 */ /* 0x044fe200078c10ff */
[----:B------:R-:W1:Y:S02]  /*14a50*/  LDCU UR6, c[0x0][0x39c] ;  /* 0x00007380ff0677ac */ /* 0x000e640008000800 */
[----:B------:R2:W-:Y:S01]  /*14a60*/  @P1 STG.E desc[UR32][R4.64], R60 ;  /* 0x0000003c04001986 */ /* 0x0005e2000c101920 */
[----:B------:R-:W-:-:S02]  /*14a70*/  LEA.HI.X.SX32 R7, R8, R2, 0x2, P6 ;  /* 0x0000000208077211 */ /* 0x000fc400030f16ff */
[-C--:B------:R-:W-:Y:S01]  /*14a80*/  LEA R8, P6, R12, R3.reuse, 0x2 ;  /* 0x000000030c087211 */ /* 0x080fe200078c10ff */
[----:B---3--:R-:W-:Y:S01]  /*14a90*/  VIADD R10, R0, 0x3e ;  /* 0x0000003e000a7836 */ /* 0x008fe20000000000 */
[----:B----4-:R-:W-:Y:S01]  /*14aa0*/  ISETP.LT.AND P1, PT, R9, UR4, !P0 ;  /* 0x0000000409007c0c */ /* 0x010fe2000c721270 */
[----:B------:R-:W3:Y:S01]  /*14ab0*/  LDCU UR4, c[0x0][0x39c] ;  /* 0x00007380ff0477ac */ /* 0x000ee20008000800 */
[CC--:B------:R-:W-:Y:S01]  /*14ac0*/  LEA.HI.X.SX32 R9, R12.reuse, R2.reuse, 0x2, P6 ;  /* 0x000000020c097211 */ /* 0x0c0fe200030f16ff */
[----:B------:R-:W-:Y:S01]  /*14ad0*/  VIADD R12, R12, UR5 ;  /* 0x000000050c0c7c36 */ /* 0x000fe20008000000 */
[----:B------:R4:W-:Y:S01]  /*14ae0*/  @P5 STG.E desc[UR32][R6.64], R61 ;  /* 0x0000003d06005986 */ /* 0x0009e2000c101920 */
[----:B------:R-:W-:Y:S01]  /*14af0*/  ISETP.LT.AND P5, PT, R10, UR7, !P0 ;  /* 0x000000070a007c0c */ /* 0x000fe2000c7a1270 */
[----:B------:R-:W-:Y:S01]  /*14b00*/  VIADD R11, R0, 0x3f ;  /* 0x0000003f000b7836 */ /* 0x000fe20000000000 */
[----:B------:R-:W3:Y:S01]  /*14b10*/  LDCU UR7, c[0x0][0x39c] ;  /* 0x00007380ff0777ac */ /* 0x000ee20008000800 */
[CC--:B--2---:R-:W-:Y:S01]  /*14b20*/  LEA R4, P6, R12.reuse, R3.reuse, 0x2 ;  /* 0x000000030c047211 */ /* 0x0c4fe200078c10ff */
[C---:B------:R-:W-:Y:S01]  /*14b30*/  VIADD R10, R12.reuse, UR5 ;  /* 0x000000050c0a7c36 */ /* 0x040fe20008000000 */
[----:B------:R2:W-:Y:S01]  /*14b40*/  @P4 STG.E desc[UR32][R8.64], R62 ;  /* 0x0000003e08004986 */ /* 0x0005e2000c101920 */
[----:B-1----:R-:W-:Y:S01]  /*14b50*/  ISETP.LT.AND P4, PT, R11, UR6, !P0 ;  /* 0x000000060b007c0c */ /* 0x002fe2000c781270 */
[----:B------:R-:W1:Y:S01]  /*14b60*/  LDCU UR6, c[0x0][0x39c] ;  /* 0x00007380ff0677ac */ /* 0x000e620008000800 */
[----:B------:R-:W-:Y:S01]  /*14b70*/  LEA.HI.X.SX32 R5, R12, R2, 0x2, P6 ;  /* 0x000000020c057211 */ /* 0x000fe200030f16ff */
[----:B------:R-:W-:Y:S01]  /*14b80*/  VIADD R12, R0, 0x40 ;  /* 0x00000040000c7836 */ /* 0x000fe20000000000 */
[C---:B----4-:R-:W-:Y:S01]  /*14b90*/  LEA R6, P6, R10.reuse, R3, 0x2 ;  /* 0x000000030a067211 */ /* 0x050fe200078c10ff */
[----:B------:R-:W-:-:S02]  /*14ba0*/  VIADD R11, R10, UR5 ;  /* 0x000000050a0b7c36 */ /* 0x000fc40008000000 */
[----:B------:R4:W-:Y:S01]  /*14bb0*/  @P3 STG.E desc[UR32][R4.64], R63 ;  /* 0x0000003f04003986 */ /* 0x0009e2000c101920 */
[----:B---3--:R-:W-:Y:S01]  /*14bc0*/  ISETP.LT.AND P3, PT, R12, UR4, !P0 ;  /* 0x000000040c007c0c */ /* 0x008fe2000c761270 */
[----:B------:R-:W3:Y:S01]  /*14bd0*/  LDCU UR4, c[0x0][0x39c] ;  /* 0x00007380ff0477ac */ /* 0x000ee20008000800 */
[----:B------:R-:W-:Y:S01]  /*14be0*/  LEA.HI.X.SX32 R7, R10, R2, 0x2, P6 ;  /* 0x000000020a077211 */ /* 0x000fe200030f16ff */
[C---:B------:R-:W-:Y:S01]  /*14bf0*/  VIADD R12, R11.reuse, UR5 ;  /* 0x000000050b0c7c36 */ /* 0x040fe20008000000 */
[----:B--2---:R-:W-:-:S03]  /*14c00*/  LEA R8, P6, R11, R3, 0x2 ;  /* 0x000000030b087211 */ /* 0x004fc600078c10ff */
[----:B------:R2:W-:Y:S01]  /*14c10*/  @P2 STG.E desc[UR32][R6.64], R64 ;  /* 0x0000004006002986 */ /* 0x0005e2000c101920 */
[-C--:B------:R-:W-:Y:S02]  /*14c20*/  LEA.HI.X.SX32 R9, R11, R2.reuse, 0x2, P6 ;  /* 0x000000020b097211 */ /* 0x080fe400030f16ff */
[-C--:B------:R-:W-:Y:S02]  /*14c30*/  LEA R10, P6, R12, R3.reuse, 0x2 ;  /* 0x000000030c0a7211 */ /* 0x080fe400078c10ff */
[----:B------:R-:W-:Y:S01]  /*14c40*/  ISETP.LT.AND P2, PT, R13, UR7, !P0 ;  /* 0x000000070d007c0c */ /* 0x000fe2000c741270 */
[----:B------:R-:W-:Y:S01]  /*14c50*/  VIADD R13, R0, 0x42 ;  /* 0x00000042000d7836 */ /* 0x000fe20000000000 */
[C---:B------:R-:W-:Y:S01]  /*14c60*/  LEA.HI.X.SX32 R11, R12.reuse, R2, 0x2, P6 ;  /* 0x000000020c0b7211 */ /* 0x040fe200030f16ff */
[----:B------:R-:W3:Y:S01]  /*14c70*/  LDCU UR7, c[0x0][0x39c] ;  /* 0x00007380ff0777ac */ /* 0x000ee20008000800 */
[----:B------:R-:W-:Y:S01]  /*14c80*/  VIADD R12, R12, UR5 ;  /* 0x000000050c0c7c36 */ /* 0x000fe20008000000 */
[----:B------:R3:W-:Y:S01]  /*14c90*/  @P1 STG.E desc[UR32][R8.64], R65 ;  /* 0x0000004108001986 */ /* 0x0007e2000c101920 */
[----:B-1----:R-:W-:Y:S01]  /*14ca0*/  ISETP.LT.AND P1, PT, R13, UR6, !P0 ;  /* 0x000000060d007c0c */ /* 0x002fe2000c721270 */
[----:B------:R-:W1:Y:S01]  /*14cb0*/  LDCU UR6, c[0x0][0x39c] ;  /* 0x00007380ff0677ac */ /* 0x000e620008000800 */
[C---:B------:R-:W-:Y:S01]  /*14cc0*/  VIADD R13, R12.reuse, UR5 ;  /* 0x000000050c0d7c36 */ /* 0x040fe20008000000 */
[----:B------:R3:W-:Y:S01]  /*14cd0*/  @P5 STG.E desc[UR32][R10.64], R66 ;  /* 0x000000420a005986 */ /* 0x0007e2000c101920 */
[----:B----4-:R-:W-:Y:S01]  /*14ce0*/  LEA R4, P5, R12, R3, 0x2 ;  /* 0x000000030c047211 */ /* 0x010fe200078a10ff */
[----:B--2---:R-:W-:-:S02]  /*14cf0*/  VIADD R7, R0, 0x43 ;  /* 0x0000004300077836 */ /* 0x004fc40000000000 */
[-C--:B------:R-:W-:Y:S02]  /*14d00*/  LEA R6, P6, R13, R3.reuse, 0x2 ;  /* 0x000000030d067211 */ /* 0x080fe400078c10ff */
[-C--:B------:R-:W-:Y:S02]  /*14d10*/  LEA.HI.X.SX32 R5, R12, R2.reuse, 0x2, P5 ;  /* 0x000000020c057211 */ /* 0x080fe400028f16ff */
[----:B---3--:R-:W-:Y:S01]  /*14d20*/  ISETP.LT.AND P5, PT, R7, UR4, !P0 ;  /* 0x0000000407007c0c */ /* 0x008fe2000c7a1270 */
[----:B------:R-:W2:Y:S01]  /*14d30*/  LDCU UR4, c[0x0][0x39c] ;  /* 0x00007380ff0477ac */ /* 0x000ea20008000800 */
[C---:B------:R-:W-:Y:S01]  /*14d40*/  VIADD R8, R0.reuse, 0x44 ;  /* 0x0000004400087836 */ /* 0x040fe20000000000 */
[CC--:B------:R-:W-:Y:S01]  /*14d50*/  LEA.HI.X.SX32 R7, R13.reuse, R2.reuse, 0x2, P6 ;  /* 0x000000020d077211 */ /* 0x0c0fe200030f16ff */
[----:B------:R-:W-:Y:S01]  /*14d60*/  VIADD R13, R13, UR5 ;  /* 0x000000050d0d7c36 */ /* 0x000fe20008000000 */
[----:B------:R3:W-:Y:S01]  /*14d70*/  @P4 STG.E desc[UR32][R4.64], R67 ;  /* 0x0000004304004986 */ /* 0x0007e2000c101920 */
[----:B------:R-:W-:Y:S01]  /*14d80*/  VIADD R11, R0, 0x45 ;  /* 0x00000045000b7836 */ /* 0x000fe20000000000 */
[----:B------:R-:W-:Y:S01]  /*14d90*/  ISETP.LT.AND P4, PT, R8, UR7, !P0 ;  /* 0x0000000708007c0c */ /* 0x000fe2000c781270 */
[C---:B------:R-:W-:Y:S01]  /*14da0*/  VIADD R10, R13.reuse, UR5 ;  /* 0x000000050d0a7c36 */ /* 0x040fe20008000000 */
[----:B------:R4:W-:Y:S01]  /*14db0*/  @P3 STG.E desc[UR32][R6.64], R68 ;  /* 0x0000004406003986 */ /* 0x0009e2000c101920 */
[CC--:B------:R-:W-:Y:S01]  /*14dc0*/  LEA R8, P3, R13.reuse, R3.reuse, 0x2 ;  /* 0x000000030d087211 */ /* 0x0c0fe200078610ff */
[----:B------:R-:W2:Y:S03]  /*14dd0*/  LDCU UR7, c[0x0][0x39c] ;  /* 0x00007380ff0777ac */ /* 0x000ea60008000800 */
[----:B------:R-:W-:Y:S01]  /*14de0*/  LEA.HI.X.SX32 R9, R13, R2, 0x2, P3 ;  /* 0x000000020d097211 */ /* 0x000fe200018f16ff */
[C---:B------:R-:W-:Y:S01]  /*14df0*/  VIADD R13, R0.reuse, 0x4e ;  /* 0x0000004e000d7836 */ /* 0x040fe20000000000 */
[----:B-1----:R-:W-:Y:S01]  /*14e00*/  ISETP.LT.AND P3, PT, R11, UR6, !P0 ;  /* 0x000000060b007c0c */ /* 0x002fe2000c761270 */
[----:B------:R-:W1:Y:S01]  /*14e10*/  LDCU UR6, c[0x0][0x39c] ;  /* 0x00007380ff0677ac */ /* 0x000e620008000800 */
[----:B---3--:R-:W-:Y:S01]  /*14e20*/  VIADD R5, R0, 0x46 ;  /* 0x0000004600057836 */ /* 0x008fe20000000000 */
[C---:B------:R-:W-:Y:S01]  /*14e30*/  LEA R4, P6, R10.reuse, R3, 0x2 ;  /* 0x000000030a047211 */ /* 0x040fe200078c10ff */
[----:B------:R3:W-:Y:S01]  /*14e40*/  @P2 STG.E desc[UR32][R8.64], R69 ;  /* 0x0000004508002986 */ /* 0x0007e2000c101920 */
[----:B----4-:R-:W-:-:S02]  /*14e50*/  VIADD R7, R10, UR5 ;  /* 0x000000050a077c36 */ /* 0x010fc40008000000 */
[----:B--2---:R-:W-:Y:S01]  /*14e60*/  ISETP.LT.AND P2, PT, R5, UR4, !P0 ;  /* 0x0000000405007c0c */ /* 0x004fe2000c741270 */
[----:B------:R-:W2:Y:S01]  /*14e70*/  LDCU UR4, c[0x0][0x39c] ;  /* 0x00007380ff0477ac */ /* 0x000ea20008000800 */
[-C--:B------:R-:W-:Y:S01]  /*14e80*/  LEA.HI.X.SX32 R5, R10, R2.reuse, 0x2, P6 ;  /* 0x000000020a057211 */ /* 0x080fe200030f16ff */
[C---:B------:R-:W-:Y:S01]  /*14e90*/  VIADD R12, R7.reuse, UR5 ;  /* 0x00000005070c7c36 */ /* 0x040fe20008000000 */
[CC--:B------:R-:W-:Y:S01]  /*14ea0*/  LEA R6, P6, R7.reuse, R3.reuse, 0x2 ;  /* 0x0000000307067211 */ /* 0x0c0fe200078c10ff */
[C---:B------:R-:W-:Y:S02]  /*14eb0*/  VIADD R11, R0.reuse, 0x47 ;  /* 0x00000047000b7836 */ /* 0x040fe40000000000 */
[----:B------:R4:W-:Y:S01]  /*14ec0*/  @P1 STG.E desc[UR32][R4.64], R70 ;  /* 0x0000004604001986 */ /* 0x0009e2000c101920 */
[-C--:B------:R-:W-:Y:S01]  /*14ed0*/  LEA.HI.X.SX32 R7, R7, R2.reuse, 0x2, P6 ;  /* 0x0000000207077211 */ /* 0x080fe200030f16ff */
[----:B---3--:R-:W-:Y:S01]  /*14ee0*/  VIADD R8, R0, 0x48 ;  /* 0x0000004800087836 */ /* 0x008fe20000000000 */
[-C--:B------:R-:W-:Y:S01]  /*14ef0*/  LEA R10, P6, R12, R3.reuse, 0x2 ;  /* 0x000000030c0a7211 */ /* 0x080fe200078c10ff */
[----:B------:R-:W-:Y:S01]  /*14f00*/  VIADD R9, R0, 0x49 ;  /* 0x0000004900097836 */ /* 0x000fe20000000000 */
[----:B------:R-:W-:Y:S01]  /*14f10*/  ISETP.LT.AND P1, PT, R11, UR7, !P0 ;  /* 0x000000070b007c0c */ /* 0x000fe2000c721270 */
[----:B------:R3:W-:Y:S01]  /*14f20*/  @P5 STG.E desc[UR32][R6.64], R71 ;  /* 0x0000004706005986 */ /* 0x0007e2000c101920 */
[----:B-1----:R-:W-:Y:S01]  /*14f30*/  ISETP.LT.AND P5, PT, R8, UR6, !P0 ;  /* 0x0000000608007c0c */ /* 0x002fe2000c7a1270 */
[----:B------:R-:W1:Y:S01]  /*14f40*/  LDCU UR6, c[0x0][0x39c] ;  /* 0x00007380ff0677ac */ /* 0x000e620008000800 */
[CC--:B------:R-:W-:Y:S01]  /*14f50*/  LEA.HI.X.SX32 R11, R12.reuse, R2.reuse, 0x2, P6 ;  /* 0x000000020c0b7211 */ /* 0x0c0fe200030f16ff */
[----:B------:R-:W-:Y:S01]  /*14f60*/  VIADD R12, R12, UR5 ;  /* 0x000000050c0c7c36 */ /* 0x000fe20008000000 */
[----:B------:R-:W1:Y:S03]  /*14f70*/  LDCU UR7, c[0x0][0x39c] ;  /* 0x00007380ff0777ac */ /* 0x000e660008000800 */
[C---:B------:R-:W-:Y:S01]  /*14f80*/  VIADD R8, R12.reuse, UR5 ;  /* 0x000000050c087c36 */ /* 0x040fe20008000000 */
[-C--:B----4-:R-:W-:Y:S01]  /*14f90*/  LEA R4, P6, R12, R3.reuse, 0x2 ;  /* 0x000000030c047211 */ /* 0x090fe200078c10ff */
[----:B------:R4:W-:Y:S01]  /*14fa0*/  @P4 STG.E desc[UR32][R10.64], R72 ;  /* 0x000000480a004986 */ /* 0x0009e2000c101920 */
[----:B--2---:R-:W-:Y:S01]  /*14fb0*/  ISETP.LT.AND P4, PT, R9, UR4, !P0 ;  /* 0x0000000409007c0c */ /* 0x004fe2000c781270 */
[----:B------:R-:W-:Y:S01]  /*14fc0*/  VIADD R9, R0, 0x4a ;  /* 0x0000004a00097836 */ /* 0x000fe20000000000 */
[-C--:B------:R-:W-:Y:S01]  /*14fd0*/  LEA.HI.X.SX32 R5, R12, R2.reuse, 0x2, P6 ;  /* 0x000000020c057211 */ /* 0x080fe200030f16ff */
[C---:B------:R-:W-:Y:S01]  /*14fe0*/  VIADD R12, R8.reuse, UR5 ;  /* 0x00000005080c7c36 */ /* 0x040fe20008000000 */
[C---:B---3--:R-:W-:Y:S01]  /*14ff0*/  LEA R6, P6, R8.reuse, R3, 0x2 ;  /* 0x0000000308067211 */ /* 0x048fe200078c10ff */
[----:B------:R-:W2:Y:S02]  /*15000*/  LDCU UR4, c[0x0][0x39c] ;  /* 0x00007380ff0477ac */ /* 0x000ea40008000800 */
[----:B------:R3:W-:Y:S01]  /*15010*/  @P3 STG.E desc[UR32][R4.64], R73 ;  /* 0x0000004904003986 */ /* 0x0007e2000c101920 */
[----:B------:R-:W-:-:S02]  /*15020*/  LEA.HI.X.SX32 R7, R8, R2, 0x2, P6 ;  /* 0x0000000208077211 */ /* 0x000fc400030f16ff */
[-C--:B------:R-:W-:Y:S01]  /*15030*/  LEA R8, P6, R12, R3.reuse, 0x2 ;  /* 0x000000030c087211 */ /* 0x080fe200078c10ff */
[----:B----4-:R-:W-:Y:S01]  /*15040*/  VIADD R10, R0, 0x4b ;  /* 0x0000004b000a7836 */ /* 0x010fe20000000000 */
[----:B-1----:R-:W-:Y:S01]  /*15050*/  ISETP.LT.AND P3, PT, R9, UR6, !P0 ;  /* 0x0000000609007c0c */ /* 0x002fe2000c761270 */
[----:B------:R-:W1:Y:S01]  /*15060*/  LDCU UR6, c[0x0][0x39c] ;  /* 0x00007380ff0677ac */ /* 0x000e620008000800 */
[CC--:B------:R-:W-:Y:S01]  /*15070*/  LEA.HI.X.SX32 R9, R12.reuse, R2.reuse, 0x2, P6 ;  /* 0x000000020c097211 */ /* 0x0c0fe200030f16ff */
[----:B------:R-:W-:Y:S01]  /*15080*/  VIADD R12, R12, UR5 ;  /* 0x000000050c0c7c36 */ /* 0x000fe20008000000 */
[----:B------:R4:W-:Y:S01]  /*15090*/  @P2 STG.E desc[UR32][R6.64], R74 ;  /* 0x0000004a06002986 */ /* 0x0009e2000c101920 */
[----:B------:R-:W-:Y:S01]  /*150a0*/  ISETP.LT.AND P2, PT, R10, UR7, !P0 ;  /* 0x000000070a007c0c */ /* 0x000fe2000c741270 */
[----:B------:R-:W-:Y:S01]  /*150b0*/  VIADD R11, R0, 0x4c ;  /* 0x0000004c000b7836 */ /* 0x000fe20000000000 */
[----:B------:R-:W1:Y:S01]  /*150c0*/  LDCU UR7, c[0x0][0x39c] ;  /* 0x00007380ff0777ac */ /* 0x000e620008000800 */
[CC--:B---3--:R-:W-:Y:S01]  /*150d0*/  LEA R4, P6, R12.reuse, R3.reuse, 0x2 ;  /* 0x000000030c047211 */ /* 0x0c8fe200078c10ff */
[C---:B------:R-:W-:Y:S01]  /*150e0*/  VIADD R10, R12.reuse, UR5 ;  /* 0x000000050c0a7c36 */ /* 0x040fe20008000000 */
[----:B------:R3:W-:Y:S01]  /*150f0*/  @P1 STG.E desc[UR32][R8.64], R75 ;  /* 0x0000004b08001986 */ /* 0x0007e2000c101920 */
[----:B--2---:R-:W-:Y:S01]  /*15100*/  ISETP.LT.AND P1, PT, R11, UR4, !P0 ;  /* 0x000000040b007c0c */ /* 0x004fe2000c721270 */
[----:B------:R-:W2:Y:S01]  /*15110*/  LDCU UR4, c[0x0][0x39c] ;  /* 0x00007380ff0477ac */ /* 0x000ea20008000800 */
[----:B------:R-:W-:Y:S01]  /*15120*/  LEA.HI.X.SX32 R5, R12, R2, 0x2, P6 ;  /* 0x000000020c057211 */ /* 0x000fe200030f16ff */
[----:B------:R-:W-:Y:S01]  /*15130*/  VIADD R12, R0, 0x4d ;  /* 0x0000004d000c7836 */ /* 0x000fe20000000000 */
[C---:B----4-:R-:W-:Y:S01]  /*15140*/  LEA R6, P6, R10.reuse, R3, 0x2 ;  /* 0x000000030a067211 */ /* 0x050fe200078c10ff */
[----:B------:R-:W-:-:S02]  /*15150*/  VIADD R11, R10, UR5 ;  /* 0x000000050a0b7c36 */ /* 0x000fc40008000000 */
[----:B------:R4:W-:Y:S01]  /*15160*/  @P5 STG.E desc[UR32][R4.64], R76 ;  /* 0x0000004c04005986 */ /* 0x0009e2000c101920 */
[----:B-1----:R-:W-:Y:S01]  /*15170*/  ISETP.LT.AND P5, PT, R12, UR6, !P0 ;  /* 0x000000060c007c0c */ /* 0x002fe2000c7a1270 */
[----:B------:R-:W1:Y:S01]  /*15180*/  LDCU UR6, c[0x0][0x39c] ;  /* 0x00007380ff0677ac */ /* 0x000e620008000800 */
[----:B------:R-:W-:Y:S01]  /*15190*/  LEA.HI.X.SX32 R7, R10, R2, 0x2, P6 ;  /* 0x000000020a077211 */ /* 0x000fe200030f16ff */
[C---:B------:R-:W-:Y:S01]  /*151a0*/  VIADD R12, R11.reuse, UR5 ;  /* 0x000000050b0c7c36 */ /* 0x040fe20008000000 */
[----:B---3--:R-:W-:-:S03]  /*151b0*/  LEA R8, P6, R11, R3, 0x2 ;  /* 0x000000030b087211 */ /* 0x008fc600078c10ff */
[----:B------:R3:W-:Y:S01]  /*151c0*/  @P4 STG.E desc[UR32][R6.64], R77 ;  /* 0x0000004d06004986 */ /* 0x0007e2000c101920 */
[-C--:B------:R-:W-:Y:S02]  /*151d0*/  LEA.HI.X.SX32 R9, R11, R2.reuse, 0x2, P6 ;  /* 0x000000020b097211 */ /* 0x080fe400030f16ff */
[-C--:B------:R-:W-:Y:S02]  /*151e0*/  LEA R10, P6, R12, R3.reuse, 0x2 ;  /* 0x000000030c0a7211 */ /* 0x080fe400078c10ff */
[----:B------:R-:W-:Y:S01]  /*151f0*/  ISETP.LT.AND P4, PT, R13, UR7, !P0 ;  /* 0x000000070d007c0c */ /* 0x000fe2000c781270 */
[----:B------:R-:W-:Y:S01]  /*15200*/  VIADD R13, R0, 0x4f ;  /* 0x0000004f000d7836 */ /* 0x000fe20000000000 */
[C---:B------:R-:W-:Y:S01]  /*15210*/  LEA.HI.X.SX32 R11, R12.reuse, R2, 0x2, P6 ;  /* 0x000000020c0b7211 */ /* 0x040fe200030f16ff */
[----:B------:R-:W1:Y:S01]  /*15220*/  LDCU UR7, c[0x0][0x39c] ;  /* 0x00007380ff0777ac */ /* 0x000e620008000800 */
[----:B------:R-:W-:Y:S01]  /*15230*/  VIADD R12, R12, UR5 ;  /* 0x000000050c0c7c36 */ /* 0x000fe20008000000 */
[----:B------:R1:W-:Y:S01]  /*15240*/  @P3 STG.E desc[UR32][R8.64], R78 ;  /* 0x0000004e08003986 */ /* 0x0003e2000c101920 */
[----:B--2---:R-:W-:Y:S01]  /*15250*/  ISETP.LT.AND P3, PT, R13, UR4, !P0 ;  /* 0x000000040d007c0c */ /* 0x004fe2000c761270 */
[----:B------:R-:W2:Y:S01]  /*15260*/  LDCU UR4, c[0x0][0x39c] ;  /* 0x00007380ff0477ac */ /* 0x000ea20008000800 */
[C---:B------:R-:W-:Y:S01]  /*15270*/  VIADD R13, R12.reuse, UR5 ;  /* 0x000000050c0d7c36 */ /* 0x040fe20008000000 */
[----:B------:R1:W-:Y:S01]  /*15280*/  @P2 STG.E desc[UR32][R10.64], R79 ;  /* 0x0000004f0a002986 */ /* 0x0003e2000c101920 */
[----:B----4-:R-:W-:Y:S01]  /*15290*/  LEA R4, P2, R12, R3, 0x2 ;  /* 0x000000030c047211 */ /* 0x010fe200078410ff */
[----:B---3--:R-:W-:-:S02]  /*152a0*/  VIADD R7, R0, 0x50 ;  /* 0x0000005000077836 */ /* 0x008fc40000000000 */
        /* <DEDUP_REMOVED lines=13> */
[----:B------:R-:W1:Y:S03]  /*15380*/  LDCU UR7, c[0x0][0x39c] ;  /* 0x00007380ff0777ac */ /* 0x000e660008000800 */
[----:B------:R-:W-:Y:S01]  /*15390*/  LEA.HI.X.SX32 R9, R13, R2, 0x2, P5 ;  /* 0x000000020d097211 */ /* 0x000fe200028f16ff */
[C---:B------:R-:W-:Y:S01]  /*153a0*/  VIADD R13, R0.reuse, 0x5b ;  /* 0x0000005b000d7836 */ /* 0x040fe20000000000 */
[----:B--2---:R-:W-:Y:S01]  /*153b0*/  ISETP.LT.AND P5, PT, R11, UR4, !P0 ;  /* 0x000000040b007c0c */ /* 0x004fe2000c7a1270 */
[----:B------:R-:W2:Y:S01]  /*153c0*/  LDCU UR4, c[0x0][0x39c] ;  /* 0x00007380ff0477ac */ /* 0x000ea20008000800 */
[----:B---3--:R-:W-:Y:S01]  /*153d0*/  VIADD R5, R0, 0x53 ;  /* 0x0000005300057836 */ /* 0x008fe20000000000 */
[C---:B------:R-:W-:Y:S01]  /*153e0*/  LEA R4, P6, R10.reuse, R3, 0x2 ;  /* 0x000000030a047211 */ /* 0x040fe200078c10ff */
[----:B------:R3:W-:Y:S01]  /*153f0*/  @P4 STG.E desc[UR32][R8.64], R82 ;  /* 0x0000005208004986 */ /* 0x0007e2000c101920 */
[----:B----4-:R-:W-:-:S02]  /*15400*/  VIADD R7, R10, UR5 ;  /* 0x000000050a077c36 */ /* 0x010fc40008000000 */
        /* <DEDUP_REMOVED lines=13> */
[----:B--2---:R-:W-:Y:S01]  /*154e0*/  ISETP.LT.AND P2, PT, R8, UR4, !P0 ;  /* 0x0000000408007c0c */ /* 0x004fe2000c741270 */
[----:B------:R-:W2:Y:S01]  /*154f0*/  LDCU UR4, c[0x0][0x39c] ;  /* 0x00007380ff0477ac */ /* 0x000ea20008000800 */
[CC--:B------:R-:W-:Y:S01]  /*15500*/  LEA.HI.X.SX32 R11, R12.reuse, R2.reuse, 0x2, P6 ;  /* 0x000000020c0b7211 */ /* 0x0c0fe200030f16ff */
[----:B------:R-:W-:Y:S01]  /*15510*/  VIADD R12, R12, UR5 ;  /* 0x000000050c0c7c36 */ /* 0x000fe20008000000 */
[----:B------:R-:W2:Y:S03]  /*15520*/  LDCU UR7, c[0x0][0x39c] ;  /* 0x00007380ff0777ac */ /* 0x000ea60008000800 */
[C---:B------:R-:W-:Y:S01]  /*15530*/  VIADD R8, R12.reuse, UR5 ;  /* 0x000000050c087c36 */ /* 0x040fe20008000000 */
[-C--:B----4-:R-:W-:Y:S01]  /*15540*/  LEA R4, P6, R12, R3.reuse, 0x2 ;  /* 0x000000030c047211 */ /* 0x090fe200078c10ff */
[----:B------:R4:W-:Y:S01]  /*15550*/  @P1 STG.E desc[UR32][R10.64], R85 ;  /* 0x000000550a001986 */ /* 0x0009e2000c101920 */
[----:B-1----:R-:W-:Y:S01]  /*15560*/  ISETP.LT.AND P1, PT, R9, UR6, !P0 ;  /* 0x0000000609007c0c */ /* 0x002fe2000c721270 */
[----:B------:R-:W-:Y:S01]  /*15570*/  VIADD R9, R0, 0x57 ;  /* 0x0000005700097836 */ /* 0x000fe20000000000 */
[-C--:B------:R-:W-:Y:S01]  /*15580*/  LEA.HI.X.SX32 R5, R12, R2.reuse, 0x2, P6 ;  /* 0x000000020c057211 */ /* 0x080fe200030f16ff */
[C---:B------:R-:W-:Y:S01]  /*15590*/  VIADD R12, R8.reuse, UR5 ;  /* 0x00000005080c7c36 */ /* 0x040fe20008000000 */
[C---:B---3--:R-:W-:Y:S01]  /*155a0*/  LEA R6, P6, R8.reuse, R3, 0x2 ;  /* 0x0000000308067211 */ /* 0x048fe200078c10ff */
[----:B------:R-:W1:Y:S02]  /*155b0*/  LDCU UR6, c[0x0][0x39c] ;  /* 0x00007380ff0677ac */ /* 0x000e640008000800 */
[----:B------:R3:W-:Y:S01]  /*155c0*/  @P5 STG.E desc[UR32][R4.64], R86 ;  /* 0x0000005604005986 */ /* 0x0007e2000c101920 */
[----:B------:R-:W-:-:S02]  /*155d0*/  LEA.HI.X.SX32 R7, R8, R2, 0x2, P6 ;  /* 0x0000000208077211 */ /* 0x000fc400030f16ff */
[-C--:B------:R-:W-:Y:S01]  /*155e0*/  LEA R8, P6, R12, R3.reuse, 0x2 ;  /* 0x000000030c087211 */ /* 0x080fe200078c10ff */
[----:B----4-:R-:W-:Y:S01]  /*155f0*/  VIADD R10, R0, 0x58 ;  /* 0x00000058000a7836 */ /* 0x010fe20000000000 */
[----:B--2---:R-:W-:Y:S01]  /*15600*/  ISETP.LT.AND P5, PT, R9, UR4, !P0 ;  /* 0x0000000409007c0c */ /* 0x004fe2000c7a1270 */
[----:B------:R-:W2:Y:S01]  /*15610*/  LDCU UR4, c[0x0][0x39c] ;  /* 0x00007380ff0477ac */ /* 0x000ea20008000800 */
[CC--:B------:R-:W-:Y:S01]  /*15620*/  LEA.HI.X.SX32 R9, R12.reuse, R2.reuse, 0x2, P6 ;  /* 0x000000020c097211 */ /* 0x0c0fe200030f16ff */
[----:B------:R-:W-:Y:S01]  /*15630*/  VIADD R12, R12, UR5 ;  /* 0x000000050c0c7c36 */ /* 0x000fe20008000000 */
[----:B------:R4:W-:Y:S01]  /*15640*/  @P4 STG.E desc[UR32][R6.64], R87 ;  /* 0x0000005706004986 */ /* 0x0009e2000c101920 */
[----:B------:R-:W-:Y:S01]  /*15650*/  ISETP.LT.AND P4, PT, R10, UR7, !P0 ;  /* 0x000000070a007c0c */ /* 0x000fe2000c781270 */
[----:B------:R-:W-:Y:S01]  /*15660*/  VIADD R11, R0, 0x59 ;  /* 0x00000059000b7836 */ /* 0x000fe20000000000 */
[----:B------:R-:W2:Y:S01]  /*15670*/  LDCU UR7, c[0x0][0x39c] ;  /* 0x00007380ff0777ac */ /* 0x000ea20008000800 */
[CC--:B---3--:R-:W-:Y:S01]  /*15680*/  LEA R4, P6, R12.reuse, R3.reuse, 0x2 ;  /* 0x000000030c047211 */ /* 0x0c8fe200078c10ff */
        /* <DEDUP_REMOVED lines=9> */
[----:B--2---:R-:W-:Y:S01]  /*15720*/  ISETP.LT.AND P2, PT, R12, UR4, !P0 ;  /* 0x000000040c007c0c */ /* 0x004fe2000c741270 */
[----:B------:R-:W2:Y:S01]  /*15730*/  LDCU UR4, c[0x0][0x39c] ;  /* 0x00007380ff0477ac */ /* 0x000ea20008000800 */
        /* <DEDUP_REMOVED lines=9> */
[----:B------:R-:W2:Y:S01]  /*157d0*/  LDCU UR7, c[0x0][0x39c] ;  /* 0x00007380ff0777ac */ /* 0x000ea20008000800 */
[----:B------:R-:W-:Y:S01]  /*157e0*/  VIADD R12, R12, UR5 ;  /* 0x000000050c0c7c36 */ /* 0x000fe20008000000 */
[----:B------:R2:W-:Y:S01]  /*157f0*/  @P5 STG.E desc[UR32][R8.64], R91 ;  /* 0x0000005b08005986 */ /* 0x0005e2000c101920 */
[----:B-1----:R-:W-:Y:S01]  /*15800*/  ISETP.LT.AND P5, PT, R13, UR6, !P0 ;  /* 0x000000060d007c0c */ /* 0x002fe2000c7a1270 */
[----:B------:R-:W1:Y:S01]  /*15810*/  LDCU UR6, c[0x0][0x39c] ;  /* 0x00007380ff0677ac */ /* 0x000e620008000800 */
[C---:B------:R-:W-:Y:S01]  /*15820*/  VIADD R13, R12.reuse, UR5 ;  /* 0x000000050c0d7c36 */ /* 0x040fe20008000000 */
[----:B------:R2:W-:Y:S01]  /*15830*/  @P4 STG.E desc[UR32][R10.64], R92 ;  /* 0x0000005c0a004986 */ /* 0x0005e2000c101920 */
[----:B----4-:R-:W-:Y:S01]  /*15840*/  LEA R4, P4, R12, R3, 0x2 ;  /* 0x000000030c047211 */ /* 0x010fe200078810ff */
[----:B---3--:R-:W-:-:S02]  /*15850*/  VIADD R7, R0, 0x5d ;  /* 0x0000005d00077836 */ /* 0x008fc40000000000 */
[-C--:B------:R-:W-:Y:S02]  /*15860*/  LEA R6, P6, R13, R3.reuse, 0x2 ;  /* 0x000000030d067211 */ /* 0x080fe400078c10ff */
[-C--:B------:R-:W-:Y:S02]  /*15870*/  LEA.HI.X.SX32 R5, R12, R2.reuse, 0x2, P4 ;  /* 0x000000020c057211 */ /* 0x080fe400020f16ff */
[----:B--2---:R-:W-:Y:S01]  /*15880*/  ISETP.LT.AND P4, PT, R7, UR4, !P0 ;  /* 0x0000000407007c0c */ /* 0x004fe2000c781270 */
        /* <DEDUP_REMOVED lines=158> */
[----:B------:R-:W-:Y:S01]  /*16270*/  @P1 STG.E desc[UR32][R4.64], R115 ;  /* 0x0000007304001986 */ /* 0x000fe2000c101920 */
        /* <DEDUP_REMOVED lines=11> */
[----:B------:R-:W4:Y:S01]  /*16330*/  LDCU UR7, c[0x0][0x39c] ;  /* 0x00007380ff0777ac */ /* 0x000f220008000800 */
[----:B------:R-:W-:Y:S01]  /*16340*/  VIADD R12, R12, UR5 ;  /* 0x000000050c0c7c36 */ /* 0x000fe20008000000 */
[----:B------:R2:W-:Y:S01]  /*16350*/  @P4 STG.E desc[UR32][R8.64], R117 ;  /* 0x0000007508004986 */ /* 0x0005e2000c101920 */
[----:B-1----:R-:W-:Y:S01]  /*16360*/  ISETP.LT.AND P4, PT, R13, UR6, !P0 ;  /* 0x000000060d007c0c */ /* 0x002fe2000c781270 */
[----:B---3--:R-:W-:Y:S01]  /*16370*/  VIADD R7, R0, 0x77 ;  /* 0x0000007700077836 */ /* 0x008fe20000000000 */
[----:B------:R-:W1:Y:S01]  /*16380*/  LDCU UR6, c[0x0][0x39c] ;  /* 0x00007380ff0677ac */ /* 0x000e620008000800 */
[C---:B------:R-:W-:Y:S01]  /*16390*/  VIADD R13, R12.reuse, UR5 ;  /* 0x000000050c0d7c36 */ /* 0x040fe20008000000 */
[----:B------:R3:W-:Y:S01]  /*163a0*/  @P3 STG.E desc[UR32][R10.64], R118 ;  /* 0x000000760a003986 */ /* 0x0007e2000c101920 */
[----:B------:R-:W-:-:S03]  /*163b0*/  LEA R4, P3, R12, R3, 0x2 ;  /* 0x000000030c047211 */ /* 0x000fc600078610ff */
[-C--:B------:R-:W-:Y:S02]  /*163c0*/  LEA R6, P6, R13, R3.reuse, 0x2 ;  /* 0x000000030d067211 */ /* 0x080fe400078c10ff */
[-C--:B------:R-:W-:Y:S01]  /*163d0*/  LEA.HI.X.SX32 R5, R12, R2.reuse, 0x2, P3 ;  /* 0x000000020c057211 */ /* 0x080fe200018f16ff */
[----:B--2---:R-:W-:Y:S01]  /*163e0*/  VIADD R8, R0, 0x78 ;  /* 0x0000007800087836 */ /* 0x004fe20000000000 */
[----:B------:R-:W-:Y:S01]  /*163f0*/  ISETP.LT.AND P3, PT, R7, UR4, !P0 ;  /* 0x0000000407007c0c */ /* 0x000fe2000c761270 */
[----:B------:R-:W2:Y:S01]  /*16400*/  LDCU UR4, c[0x0][0x39c] ;  /* 0x00007380ff0477ac */ /* 0x000ea20008000800 */
[C---:B------:R-:W-:Y:S01]  /*16410*/  LEA.HI.X.SX32 R7, R13.reuse, R2, 0x2, P6 ;  /* 0x000000020d077211 */ /* 0x040fe200030f16ff */
[----:B------:R-:W-:Y:S01]  /*16420*/  VIADD R13, R13, UR5 ;  /* 0x000000050d0d7c36 */ /* 0x000fe20008000000 */
[----:B------:R1:W-:Y:S01]  /*16430*/  @P2 STG.E desc[UR32][R4.64], R119 ;  /* 0x0000007704002986 */ /* 0x0003e2000c101920 */
[----:B----4-:R-:W-:Y:S01]  /*16440*/  ISETP.LT.AND P2, PT, R8, UR7, !P0 ;  /* 0x0000000708007c0c */ /* 0x010fe2000c741270 */
[----:B---3--:R-:W-:Y:S01]  /*16450*/  VIADD R11, R0, 0x79 ;  /* 0x00000079000b7836 */ /* 0x008fe20000000000 */
[----:B------:R-:W3:Y:S01]  /*16460*/  LDCU UR7, c[0x0][0x39c] ;  /* 0x00007380ff0777ac */ /* 0x000ee20008000800 */
[----:B------:R4:W-:Y:S01]  /*16470*/  @P1 STG.E desc[UR32][R6.64], R120 ;  /* 0x0000007806001986 */ /* 0x0009e2000c101920 */
[C---:B------:R-:W-:Y:S01]  /*16480*/  LEA R8, P1, R13.reuse, R3, 0x2 ;  /* 0x000000030d087211 */ /* 0x040fe200078210ff */
[----:B------:R-:W-:-:S03]  /*16490*/  VIADD R10, R13, UR5 ;  /* 0x000000050d0a7c36 */ /* 0x000fc60008000000 */
[-C--:B------:R-:W-:Y:S02]  /*164a0*/  LEA.HI.X.SX32 R9, R13, R2.reuse, 0x2, P1 ;  /* 0x000000020d097211 */ /* 0x080fe400008f16ff */
[----:B-1----:R-:W-:Y:S01]  /*164b0*/  ISETP.LT.AND P1, PT, R11, UR6, !P0 ;  /* 0x000000060b007c0c */ /* 0x002fe2000c721270 */
[----:B------:R-:W1:Y:S01]  /*164c0*/  LDCU UR6, c[0x0][0x39c] ;  /* 0x00007380ff0677ac */ /* 0x000e620008000800 */
[----:B------:R-:W-:Y:S01]  /*164d0*/  VIADD R5, R0, 0x7a ;  /* 0x0000007a00057836 */ /* 0x000fe20000000000 */
[CC--:B------:R-:W-:Y:S01]  /*164e0*/  LEA R4, P6, R10.reuse, R3.reuse, 0x2 ;  /* 0x000000030a047211 */ /* 0x0c0fe200078c10ff */
[----:B------:R3:W-:Y:S01]  /*164f0*/  @P5 STG.E desc[UR32][R8.64], R121 ;  /* 0x0000007908005986 */ /* 0x0007e2000c101920 */
[C---:B----4-:R-:W-:Y:S02]  /*16500*/  VIADD R7, R10.reuse, UR5 ;  /* 0x000000050a077c36 */ /* 0x050fe40008000000 */
[----:B--2---:R-:W-:Y:S01]  /*16510*/  ISETP.LT.AND P5, PT, R5, UR4, !P0 ;  /* 0x0000000405007c0c */ /* 0x004fe2000c7a1270 */
[----:B------:R-:W2:Y:S01]  /*16520*/  LDCU UR4, c[0x0][0x39c] ;  /* 0x00007380ff0477ac */ /* 0x000ea20008000800 */
[----:B------:R-:W-:Y:S01]  /*16530*/  LEA.HI.X.SX32 R5, R10, R2, 0x2, P6 ;  /* 0x000000020a057211 */ /* 0x000fe200030f16ff */
[----:B------:R-:W-:Y:S01]  /*16540*/  VIADD R11, R0, 0x7b ;  /* 0x0000007b000b7836 */ /* 0x000fe20000000000 */
[C---:B------:R-:W-:Y:S01]  /*16550*/  LEA R6, P6, R7.reuse, R3, 0x2 ;  /* 0x0000000307067211 */ /* 0x040fe200078c10ff */
[----:B------:R-:W-:-:S02]  /*16560*/  VIADD R10, R7, UR5 ;  /* 0x00000005070a7c36 */ /* 0x000fc40008000000 */
[----:B------:R4:W-:Y:S01]  /*16570*/  @P4 STG.E desc[UR32][R4.64], R122 ;  /* 0x0000007a04004986 */ /* 0x0009e2000c101920 */
[-C--:B------:R-:W-:Y:S01]  /*16580*/  LEA.HI.X.SX32 R7, R7, R2.reuse, 0x2, P6 ;  /* 0x0000000207077211 */ /* 0x080fe200030f16ff */
[----:B---3--:R-:W-:Y:S01]  /*16590*/  VIADD R9, R0, 0x7c ;  /* 0x0000007c00097836 */ /* 0x008fe20000000000 */
[----:B------:R-:W-:Y:S01]  /*165a0*/  ISETP.LT.AND P4, PT, R11, UR7, !P0 ;  /* 0x000000070b007c0c */ /* 0x000fe2000c781270 */
[C---:B------:R-:W-:Y:S01]  /*165b0*/  VIADD R11, R10.reuse, UR5 ;  /* 0x000000050a0b7c36 */ /* 0x040fe20008000000 */
[CC--:B------:R-:W-:Y:S01]  /*165c0*/  LEA R8, P6, R10.reuse, R3.reuse, 0x2 ;  /* 0x000000030a087211 */ /* 0x0c0fe200078c10ff */
[----:B------:R3:W-:Y:S01]  /*165d0*/  @P3 STG.E desc[UR32][R6.64], R123 ;  /* 0x0000007b06003986 */ /* 0x0007e2000c101920 */
[----:B-1----:R-:W-:Y:S01]  /*165e0*/  ISETP.LT.AND P3, PT, R9, UR6, !P0 ;  /* 0x0000000609007c0c */ /* 0x002fe2000c761270 */
[C---:B------:R-:W-:Y:S01]  /*165f0*/  VIADD R12, R11.reuse, UR5 ;  /* 0x000000050b0c7c36 */ /* 0x040fe20008000000 */
[----:B------:R-:W-:Y:S01]  /*16600*/  LEA.HI.X.SX32 R9, R10, R2, 0x2, P6 ;  /* 0x000000020a097211 */ /* 0x000fe200030f16ff */
[----:B------:R-:W1:Y:S01]  /*16610*/  LDCU UR6, c[0x0][0x39c] ;  /* 0x00007380ff0677ac */ /* 0x000e620008000800 */
[----:B------:R-:W-:Y:S01]  /*16620*/  LEA R10, P6, R11, R3, 0x2 ;  /* 0x000000030b0a7211 */ /* 0x000fe200078c10ff */
[----:B----4-:R-:W-:-:S02]  /*16630*/  VIADD R4, R0, 0x7d ;  /* 0x0000007d00047836 */ /* 0x010fc40000000000 */
[----:B------:R-:W-:Y:S01]  /*16640*/  VIADD R13, R12, UR5 ;  /* 0x000000050c0d7c36 */ /* 0x000fe20008000000 */
[----:B------:R4:W-:Y:S01]  /*16650*/  @P2 STG.E desc[UR32][R8.64], R124 ;  /* 0x0000007c08002986 */ /* 0x0009e2000c101920 */
[----:B------:R-:W-:Y:S01]  /*16660*/  LEA.HI.X.SX32 R11, R11, R2, 0x2, P6 ;  /* 0x000000020b0b7211 */ /* 0x000fe200030f16ff */
[----:B------:R-:W-:Y:S01]  /*16670*/  VIADD R0, R0, 0x7f ;  /* 0x0000007f00007836 */ /* 0x000fe20000000000 */
[----:B--2---:R-:W-:Y:S01]  /*16680*/  ISETP.LT.AND P2, PT, R4, UR4, !P0 ;  /* 0x0000000404007c0c */ /* 0x004fe2000c741270 */
[C---:B------:R-:W-:Y:S01]  /*16690*/  VIADD R14, R13.reuse, UR5 ;  /* 0x000000050d0e7c36 */ /* 0x040fe20008000000 */
[----:B------:R-:W2:Y:S01]  /*166a0*/  LDCU UR4, c[0x0][0x39c] ;  /* 0x00007380ff0477ac */ /* 0x000ea20008000800 */
[----:B------:R1:W-:Y:S01]  /*166b0*/  @P1 STG.E desc[UR32][R10.64], R125 ;  /* 0x0000007d0a001986 */ /* 0x0003e2000c101920 */
[-C--:B---3--:R-:W-:Y:S01]  /*166c0*/  LEA R6, P6, R13, R3.reuse, 0x2 ;  /* 0x000000030d067211 */ /* 0x088fe200078c10ff */
[----:B------:R-:W-:Y:S01]  /*166d0*/  VIADD R15, R14, UR5 ;  /* 0x000000050e0f7c36 */ /* 0x000fe20008000000 */
[----:B------:R-:W-:-:S02]  /*166e0*/  LEA R4, P1, R12, R3, 0x2 ;  /* 0x000000030c047211 */ /* 0x000fc400078210ff */
[-C--:B------:R-:W-:Y:S01]  /*166f0*/  LEA.HI.X.SX32 R7, R13, R2.reuse, 0x2, P6 ;  /* 0x000000020d077211 */ /* 0x080fe200030f16ff */
[C---:B------:R-:W-:Y:S01]  /*16700*/  VIADD R16, R15.reuse, UR5 ;  /* 0x000000050f107c36 */ /* 0x040fe20008000000 */
[-C--:B------:R-:W-:Y:S02]  /*16710*/  LEA.HI.X.SX32 R5, R12, R2.reuse, 0x2, P1 ;  /* 0x000000020c057211 */ /* 0x080fe400008f16ff */
[-C--:B----4-:R-:W-:Y:S01]  /*16720*/  LEA R8, P6, R14, R3.reuse, 0x2 ;  /* 0x000000030e087211 */ /* 0x090fe200078c10ff */
[----:B------:R-:W-:Y:S01]  /*16730*/  VIADD R17, R16, UR5 ;  /* 0x0000000510117c36 */ /* 0x000fe20008000000 */
[-C--:B------:R-:W-:Y:S01]  /*16740*/  LEA R12, P1, R15, R3.reuse, 0x2 ;  /* 0x000000030f0c7211 */ /* 0x080fe200078210ff */
[----:B------:R3:W-:Y:S01]  /*16750*/  @P5 STG.E desc[UR32][R4.64], R126 ;  /* 0x0000007e04005986 */ /* 0x0007e2000c101920 */
[-C--:B------:R-:W-:Y:S02]  /*16760*/  LEA.HI.X.SX32 R9, R14, R2.reuse, 0x2, P6 ;  /* 0x000000020e097211 */ /* 0x080fe400030f16ff */
[----:B------:R-:W-:Y:S01]  /*16770*/  LEA R14, P6, R17, R3, 0x2 ;  /* 0x00000003110e7211 */ /* 0x000fe200078c10ff */
[----:B------:R3:W-:Y:S01]  /*16780*/  @P4 STG.E desc[UR32][R6.64], R127 ;  /* 0x0000007f06004986 */ /* 0x0007e2000c101920 */
[----:B------:R-:W-:-:S02]  /*16790*/  LEA.HI.X.SX32 R13, R15, R2, 0x2, P1 ;  /* 0x000000020f0d7211 */ /* 0x000fc400008f16ff */
[----:B-1----:R-:W-:Y:S01]  /*167a0*/  ISETP.LT.AND P1, PT, R18, UR6, !P0 ;  /* 0x0000000612007c0c */ /* 0x002fe2000c721270 */
[----:B------:R3:W-:Y:S01]  /*167b0*/  @P3 STG.E desc[UR32][R8.64], R128 ;  /* 0x0000008008003986 */ /* 0x0007e2000c101920 */
[----:B--2---:R-:W-:Y:S02]  /*167c0*/  ISETP.LT.AND P0, PT, R0, UR4, !P0 ;  /* 0x0000000400007c0c */ /* 0x004fe4000c701270 */
[----:B------:R-:W-:Y:S01]  /*167d0*/  LEA.HI.X.SX32 R15, R17, R2, 0x2, P6 ;  /* 0x00000002110f7211 */ /* 0x000fe200030f16ff */
[----:B------:R3:W-:Y:S01]  /*167e0*/  @P2 STG.E desc[UR32][R12.64], R129 ;  /* 0x000000810c002986 */ /* 0x0007e2000c101920 */
[----:B------:R-:W-:-:S04]  /*167f0*/  LEA R10, P6, R16, R3, 0x2 ;  /* 0x00000003100a7211 */ /* 0x000fc800078c10ff */
[----:B------:R-:W-:-:S05]  /*16800*/  LEA.HI.X.SX32 R11, R16, R2, 0x2, P6 ;  /* 0x00000002100b7211 */ /* 0x000fca00030f16ff */
[----:B------:R3:W-:Y:S04]  /*16810*/  @P1 STG.E desc[UR32][R10.64], R130 ;  /* 0x000000820a001986 */ /* 0x0007e8000c101920 */
[----:B------:R3:W-:Y:S01]  /*16820*/  @P0 STG.E desc[UR32][R14.64], R131 ;  /* 0x000000830e000986 */ /* 0x0007e2000c101920 */
[----:B------:R-:W-:Y:S06]  /*16830*/  BAR.SYNC.DEFER_BLOCKING 0x0 ;  /* 0x0000000000007b1d */ /* 0x000fec0000010000 */
[----:B------:R-:W-:Y:S05]  /*16840*/  BRA.U UP0, `(.L_x_14) ;  /* 0x0000000100a07547 */ /* 0x000fea000b800000 */
[----:B------:R-:W1:Y:S01]  /*16850*/  S2UR UR5, SR_CgaCtaId ;  /* 0x00000000000579c3 */ /* 0x000e620000008800 */
[----:B------:R-:W-:Y:S01]  /*16860*/  NOP ;  /* 0x0000000000007918 */ /* 0x000fe20000000000 */
[----:B------:R-:W-:Y:S01]  /*16870*/  UMOV UR4, 0x50 ;  /* 0x0000005000047882 */ /* 0x000fe20000000000 */
[----:B------:R-:W-:Y:S02]  /*16880*/  IMAD.U32 R0, RZ, RZ, UR11 ;  /* 0x0000000bff007e24 */ /* 0x000fe4000f8e00ff */
[----:B------:R-:W-:Y:S02]  /*16890*/  IMAD.MOV.U32 R3, RZ, RZ, 0xff ;  /* 0x000000ffff037424 */ /* 0x000fe400078e00ff */
[----:B---3--:R-:W-:Y:S01]  /*168a0*/  IMAD.MOV.U32 R7, RZ, RZ, 0x1 ;  /* 0x00000001ff077424 */ /* 0x008fe200078e00ff */
[----:B------:R-:W-:-:S04]  /*168b0*/  LOP3.LUT R0, R0, 0xffff, RZ, 0xc0, !PT ;  /* 0x0000ffff00007812 */ /* 0x000fc800078ec0ff */
[----:B------:R-:W-:-:S05]  /*168c0*/  SHF.R.U32.HI R0, RZ, 0x5, R0 ;  /* 0x00000005ff007819 */ /* 0x000fca0000011600 */
[----:B------:R-:W-:Y:S01]  /*168d0*/  VIADD R2, R0, 0x10 ;  /* 0x0000001000027836 */ /* 0x000fe20000000000 */
[----:B------:R-:W-:Y:S01]  /*168e0*/  SHF.L.U32 R0, R3, R0, RZ ;  /* 0x0000000003007219 */ /* 0x000fe200000006ff */
[----:B-1----:R-:W-:-:S03]  /*168f0*/  ULEA UR6, UR5, UR4, 0x18 ;  /* 0x0000000405067291 */ /* 0x002fc6000f8ec0ff */
[----:B------:R-:W-:-:S04]  /*16900*/  SHF.L.U32 R3, R7, R2, RZ ;  /* 0x0000000207037219 */ /* 0x000fc800000006ff */
[----:B------:R-:W-:Y:S02]  /*16910*/  LOP3.LUT R0, R3, R0, RZ, 0xfc, !PT ;  /* 0x0000000003007212 */ /* 0x000fe400078efcff */
[----:B------:R-:W1:Y:S02]  /*16920*/  LDS R5, [UR6] ;  /* 0x00000006ff057984 */ /* 0x000e640008000800 */
[C---:B------:R-:W-:Y:S02]  /*16930*/  LOP3.LUT R2, R0.reuse, 0xffff, RZ, 0xc0, !PT ;  /* 0x0000ffff00027812 */ /* 0x040fe400078ec0ff */
[----:B-1----:R-:W-:-:S04]  /*16940*/  LOP3.LUT R3, R0, 0xffff, R5, 0x80, !PT ;  /* 0x0000ffff00037812 */ /* 0x002fc800078e8005 */
[----:B------:R-:W-:-:S13]  /*16950*/  ISETP.NE.AND P0, PT, R3, R2, PT ;  /* 0x000000020300720c */ /* 0x000fda0003f05270 */
[----:B------:R-:W-:Y:S05]  /*16960*/  @P0 BRA `(.L_x_15) ;  /* 0x0000000000500947 */ /* 0x000fea0003800000 */
[----:B------:R-:W-:Y:S02]  /*16970*/  SHF.R.U32.HI R5, RZ, 0x10, R5 ;  /* 0x00000010ff057819 */ /* 0x000fe40000011605 */
[----:B------:R-:W-:-:S04]  /*16980*/  SHF.R.U32.HI R2, RZ, 0x10, R0 ;  /* 0x00000010ff027819 */ /* 0x000fc80000011600 */
[----:B------:R-:W-:-:S04]  /*16990*/  LOP3.LUT R5, R5, R2, RZ, 0xc0, !PT ;  /* 0x0000000205057212 */ /* 0x000fc800078ec0ff */
[----:B------:R-:W-:-:S13]  /*169a0*/  ISETP.NE.AND P0, PT, R5, R2, PT ;  /* 0x000000020500720c */ /* 0x000fda0003f05270 */
[----:B------:R-:W-:Y:S05]  /*169b0*/  @P0 BRA `(.L_x_16) ;  /* 0x0000000000300947 */ /* 0x000fea0003800000 */
[----:B------:R-:W-:Y:S01]  /*169c0*/  R2UR UR4, R0 ;  /* 0x00000000000472ca */ /* 0x000fe200000e0000 */
[----:B------:R-:W-:Y:S01]  /*169d0*/  VOTEU.ANY UR5, UPT, PT ;  /* 0x0000000000057886 */ /* 0x000fe200038e0100 */
[----:B------:R-:W1:Y:S01]  /*169e0*/  S2R R0, SR_LANEID ;  /* 0x0000000000007919 */ /* 0x000e620000000000 */
[----:B------:R-:W-:-:S10]  /*169f0*/  UFLO.U32 UR5, UR5 ;  /* 0x00000005000572bd */ /* 0x000fd400080e0000 */
[----:B------:R-:W-:-:S06]  /*16a00*/  ULOP3.LUT UR4, URZ, UR4, URZ, 0x33, !UPT ;  /* 0x00000004ff047292 */ /* 0x000fcc000f8e33ff */
[----:B------:R-:W-:-:S04]  /*16a10*/  IMAD.U32 R2, RZ, RZ, UR4 ;  /* 0x00000004ff027e24 */ /* 0x000fc8000f8e00ff */
[----:B------:R-:W2:Y:S02]  /*16a20*/  REDUX UR7, R2 ;  /* 0x00000000020773c4 */ /* 0x000ea40000000000 */
[----:B------:R4:W-:Y:S01]  /*16a30*/  UTCATOMSWS.AND URZ, UR4 ;  /* 0x0000000400ff79e3 */ /* 0x0009e20008000000 */
[----:B-1----:R-:W-:Y:S01]  /*16a40*/  ISETP.EQ.U32.AND P0, PT, R0, UR5, PT ;  /* 0x0000000500007c0c */ /* 0x002fe2000bf02070 */
[----:B--2---:R-:W-:-:S12]  /*16a50*/  IMAD.U32 R0, RZ, RZ, UR7 ;  /* 0x00000007ff007e24 */ /* 0x004fd8000f8e00ff */
[----:B------:R4:W-:Y:S01]  /*16a60*/  @P0 ATOMS.AND RZ, [UR6], R0 ;  /* 0x00000000ffff098c */ /* 0x0009e2000a800006 */
[----:B------:R-:W-:Y:S05]  /*16a70*/  BRA `(.L_x_14) ;  /* 0x0000000000147947 */ /* 0x000fea0003800000 */
.L_x_16:
[----:B------:R-:W-:-:S07]  /*16a80*/  MOV R2, 0x16aa0 ;  /* 0x00016aa000027802 */ /* 0x000fce0000000f00 */
[----:B------:R-:W-:Y:S05]  /*16a90*/  CALL.REL.NOINC `($__internal_0_$__cuda_sm10x_tcgen05_guardrail_trap_col_being_dealloced_not_returned_by_alloc) ;  /* 0x00000000002c7944 */ /* 0x000fea0003c00000 */
[----:B------:R-:W-:Y:S05]  /*16aa0*/  BRA `(.L_x_14) ;  /* 0x0000000000087947 */ /* 0x000fea0003800000 */
.L_x_15:
[----:B------:R-:W-:-:S07]  /*16ab0*/  MOV R2, 0x16ad0 ;  /* 0x00016ad000027802 */ /* 0x000fce0000000f00 */
[----:B------:R-:W-:Y:S05]  /*16ac0*/  CALL.REL.NOINC `($__internal_2_$__cuda_sm10x_tcgen05_guardrail_trap_unallocated_columns_being_dealloced) ;  /* 0x0000000000387944 */ /* 0x000fea0003c00000 */
.L_x_14:
[----:B------:R-:W-:Y:S01]  /*16ad0*/  NOP ;  /* 0x0000000000007918 */ /* 0x000fe20000000000 */
[----:B----4-:R-:W-:Y:S05]  /*16ae0*/  EXIT ;  /* 0x000000000000794d */ /* 0x010fea0003800000 */
.L_x_9:
[----:B------:R-:W1:Y:S02]  /*16af0*/  SYNCS.PHASECHK.TRANS64.TRYWAIT P1, [UR8], R4 ;  /* 0x00000004ff0075a7 */ /* 0x000e640008021108 */
[----:B-1----:R-:W-:Y:S05]  /*16b00*/  @!P1 BRA `(.L_x_9) ;  /* 0xfffffffc00f89947 */ /* 0x002fea000383ffff */
[----:B------:R-:W-:Y:S05]  /*16b10*/  BRA `(.L_x_17) ;  /* 0xffffff8c00f87947 */ /* 0x000fea000383ffff */
.L_x_13:
[----:B------:R-:W1:Y:S02]  /*16b20*/  SYNCS.PHASECHK.TRANS64.TRYWAIT P3, [UR8], R9 ;  /* 0x00000009ff0075a7 */ /* 0x000e640008061108 */
[----:B-1----:R-:W-:Y:S05]  /*16b30*/  @!P3 BRA `(.L_x_13) ;  /* 0xfffffffc00f8b947 */ /* 0x002fea000383ffff */
[----:B------:R-:W-:Y:S05]  /*16b40*/  BRA `(.L_x_12) ;  /* 0xffffffc400a47947 */ /* 0x000fea000383ffff */
        .weak           $__internal_0_$__cuda_sm10x_tcgen05_guardrail_trap_col_being_dealloced_not_returned_by_alloc
        .type           $__internal_0_$__cuda_sm10x_tcgen05_guardrail_trap_col_being_dealloced_not_returned_by_alloc,@function
        .size           $__internal_0_$__cuda_sm10x_tcgen05_guardrail_trap_col_being_dealloced_not_returned_by_alloc,($__internal_1_$__cuda_sm10x_tcgen05_guardrail_trap_phase_invalid_during_alloc - $__internal_0_$__cuda_sm10x_tcgen05_guardrail_trap_col_being_dealloced_not_returned_by_alloc)
$__internal_0_$__cuda_sm10x_tcgen05_guardrail_trap_col_being_dealloced_not_returned_by_alloc:
[----:B------:R-:W-:Y:S05]  /*16b50*/  BPT.TRAP 0x1 ;  /* 0x000000040000795c */ /* 0x000fea0000300000 */
[----:B------:R-:W-:-:S04]  /*16b60*/  IMAD.MOV.U32 R3, RZ, RZ, 0x0 ;  /* 0x00000000ff037424 */ /* 0x000fc800078e00ff */
[----:B------:R-:W-:Y:S05]  /*16b70*/  RET.REL.NODEC R2 `(matmul_kernel) ;  /* 0xfffffe9402207950 */ /* 0x000fea0003c3ffff */
        .weak           $__internal_1_$__cuda_sm10x_tcgen05_guardrail_trap_phase_invalid_during_alloc
        .type           $__internal_1_$__cuda_sm10x_tcgen05_guardrail_trap_phase_invalid_during_alloc,@function
        .size           $__internal_1_$__cuda_sm10x_tcgen05_guardrail_trap_phase_invalid_during_alloc,($__internal_2_$__cuda_sm10x_tcgen05_guardrail_trap_unallocated_columns_being_dealloced - $__internal_1_$__cuda_sm10x_tcgen05_guardrail_trap_phase_invalid_during_alloc)
$__internal_1_$__cuda_sm10x_tcgen05_guardrail_trap_phase_invalid_during_alloc:
[----:B------:R-:W-:Y:S05]  /*16b80*/  BPT.TRAP 0x1 ;  /* 0x000000040000795c */ /* 0x000fea0000300000 */
[----:B------:R-:W-:-:S04]  /*16b90*/  IMAD.MOV.U32 R3, RZ, RZ, 0x0 ;  /* 0x00000000ff037424 */ /* 0x000fc800078e00ff */
[----:B------:R-:W-:Y:S05]  /*16ba0*/  RET.REL.NODEC R2 `(matmul_kernel) ;  /* 0xfffffe9402147950 */ /* 0x000fea0003c3ffff */
        .weak           $__internal_2_$__cuda_sm10x_tcgen05_guardrail_trap_unallocated_columns_being_dealloced
        .type           $__internal_2_$__cuda_sm10x_tcgen05_guardrail_trap_unallocated_columns_being_dealloced,@function
        .size           $__internal_2_$__cuda_sm10x_tcgen05_guardrail_trap_unallocated_columns_being_dealloced,(.L_x_21 - $__internal_2_$__cuda_sm10x_tcgen05_guardrail_trap_unallocated_columns_being_dealloced)
$__internal_2_$__cuda_sm10x_tcgen05_guardrail_trap_unallocated_columns_being_dealloced:
[----:B------:R-:W-:Y:S05]  /*16bb0*/  BPT.TRAP 0x1 ;  /* 0x000000040000795c */ /* 0x000fea0000300000 */
[----:B------:R-:W-:-:S04]  /*16bc0*/  IMAD.MOV.U32 R3, RZ, RZ, 0x0 ;  /* 0x00000000ff037424 */ /* 0x000fc800078e00ff */
[----:B------:R-:W-:Y:S05]  /*16bd0*/  RET.REL.NODEC R2 `(matmul_kernel) ;  /* 0xfffffe9402087950 */ /* 0x000fea0003c3ffff */
.L_x_18:
[----:B------:R-:W-:-:S00]  /*16be0*/  BRA `(.L_x_18) ;  /* 0xfffffffc00fc7947 */ /* 0x000fc0000383ffff */
[----:B------:R-:W-:-:S00]  /*16bf0*/  NOP ;  /* 0x0000000000007918 */ /* 0x000fc00000000000 */
        /* <DEDUP_REMOVED lines=8> */
.L_x_21:


//--------------------- .nv.shared.matmul_kernel  --------------------------
	.section	.nv.shared.matmul_kernel,"aw",@nobits
	.sectionflags	@""
	.align	16
	.zero		1024


//--------------------- .nv.shared.reserved.0     --------------------------
	.section	.nv.shared.reserved.0,"aw",@nobits
	.align	8
	.weak		__nv_reservedSMEM_offset_0_alias
	.size		__nv_reservedSMEM_offset_0_alias, 0, 64
	.other		__nv_reservedSMEM_offset_0_alias,@"STO_CUDA_RESERVED_SHARED STV_DEFAULT"
__nv_reservedSMEM_offset_0_alias:
	.zero		0
.nv.shared.reserved.0:
	.zero		64
	.weak		__nv_reservedSMEM_allocation_phase
	.type		__nv_reservedSMEM_allocation_phase,@object
	.size		__nv_reservedSMEM_allocation_phase,(.L_0 - __nv_reservedSMEM_allocation_phase)
__nv_reservedSMEM_allocation_phase:
	.zero		1
.L_0:
	.zero		7
	.weak		__nv_reservedSMEM_devtool_atexit_pc
	.type		__nv_reservedSMEM_devtool_atexit_pc,@object
	.size		__nv_reservedSMEM_devtool_atexit_pc,(__nv_reservedSMEM_allocation_mask - __nv_reservedSMEM_devtool_atexit_pc)
__nv_reservedSMEM_devtool_atexit_pc:
	.zero		8
	.weak		__nv_reservedSMEM_allocation_mask
	.type		__nv_reservedSMEM_allocation_mask,@object
	.size		__nv_reservedSMEM_allocation_mask,(.L_2 - __nv_reservedSMEM_allocation_mask)
__nv_reservedSMEM_allocation_mask:
	.zero		4
.L_2:


//--------------------- .nv.constant0.matmul_kernel --------------------------
	.section	.nv.constant0.matmul_kernel,"a",@progbits
	.sectionflags	@""
	.align	4
.nv.constant0.matmul_kernel:
	.zero		976


//--------------------- SYMBOLS --------------------------

	.type		.nv.reservedSmem.offset0,@object
	.size		.nv.reservedSmem.offset0,0x4
	.type		.nv.reservedSmem.cap,@object
	.size		.nv.reservedSmem.cap,0x4
